// auto-generated by cutlass_sweep.gemm — config: {"arch": "sm_100", "cluster_m": 1, "cluster_n": 4, "dtype": "mxfp8_e5m2", "dtype_b": "mxfp8_e5m2", "layout": "nt", "stages": 0, "tile_k": 256, "tile_m": 128, "tile_n": 256}
#include "cutlass/cutlass.h"
#include "cutlass/gemm/collective/collective_builder.hpp"
#include "cutlass/gemm/device/gemm_universal_adapter.h"
#include "cutlass/gemm/kernel/gemm_universal.hpp"
#include "cutlass/epilogue/collective/collective_builder.hpp"

using ElemA = cutlass::mx_float8_t<cutlass::float_e5m2_t>;
using ElemB = cutlass::mx_float8_t<cutlass::float_e5m2_t>;
using ElemCD = cutlass::bfloat16_t;
using Acc  = float;
using TileShape    = cute::Shape<cute::_128, cute::_256, cute::_256>;
using ClusterShape = cute::Shape<cute::_1, cute::_4, cute::_1>;

using CollectiveEpilogue = typename cutlass::epilogue::collective::CollectiveBuilder<
    cutlass::arch::Sm100, cutlass::arch::OpClassTensorOp,
    TileShape, ClusterShape,
    cutlass::epilogue::collective::EpilogueTileAuto,
    Acc, Acc,
    ElemCD, cutlass::layout::RowMajor, 128 / cutlass::sizeof_bits<ElemCD>::value,
    ElemCD, cutlass::layout::RowMajor, 128 / cutlass::sizeof_bits<ElemCD>::value,
    cutlass::epilogue::collective::EpilogueScheduleAuto
  >::CollectiveOp;

using CollectiveMainloop = typename cutlass::gemm::collective::CollectiveBuilder<
    cutlass::arch::Sm100, cutlass::arch::OpClassBlockScaledTensorOp,
    ElemA, cutlass::layout::RowMajor, 32,
    ElemB, cutlass::layout::ColumnMajor, 32,
    Acc,
    TileShape, ClusterShape,
    cutlass::gemm::collective::StageCountAutoCarveout<static_cast<int>(sizeof(typename CollectiveEpilogue::SharedStorage))>,
    cutlass::gemm::collective::KernelScheduleAuto
  >::CollectiveOp;

using GemmKernel = cutlass::gemm::kernel::GemmUniversal<
    cute::Shape<int,int,int,int>,
    CollectiveMainloop,
    CollectiveEpilogue
>;
using Gemm = cutlass::gemm::device::GemmUniversalAdapter<GemmKernel>;

// Force the device kernel symbol into the cubin without needing a host main.
auto* _anchor = &cutlass::device_kernel<GemmKernel>;


// ===== COMPILED SASS (sm_100a) =====

	.target	sm_100a

	.elftype	@"ET_EXEC"


//--------------------- .note.nv.tkinfo           --------------------------
	.section	.note.nv.tkinfo,"",@"SHT_NOTE"
	.sectionflags	@"SHF_NOTE_NV_TKINFO"
	.tkinfo
        /*0018*/ 	.word	0x00000002
        /*0030*/ 	.string	""
        /*0030*/ 	.string	"ptxas"
        /*0030*/ 	.string	"Cuda compilation tools, release 13.0, V13.0.88"
        /*0030*/ 	.string	"Build cuda_13.0.r13.0/compiler.36424714_0"
        /*0030*/ 	.string	"-arch sm_100a -m 64 "



//--------------------- .note.nv.cuinfo           --------------------------
	.section	.note.nv.cuinfo,"",@"SHT_NOTE"
	.sectionflags	@"SHF_NOTE_NV_CUINFO"
        /*0018*/ 	.short	0x0002
        /*001a*/ 	.short	0x0064
        /*001c*/ 	.short	0x0082
	.zero		2


//--------------------- .nv.info                  --------------------------
	.section	.nv.info,"",@"SHT_CUDA_INFO"
	.align	4


	//----- nvinfo : EIATTR_REGCOUNT
	.align		4
        /*0000*/ 	.byte	0x04, 0x2f
        /*0002*/ 	.short	(.L_19 - .L_18)
	.align		4
.L_18:
        /*0004*/ 	.word	index@(_ZN7cutlass13device_kernelINS_4gemm6kernel13GemmUniversalIN4cute5tupleIJiiiiEEENS1_10collective13CollectiveMmaINS1_46MainloopSm100TmaUmmaWarpSpecializedBlockScaledILi1ELi2ELi1ENS5_IJNS4_1CILi1EEENSA_ILi4EEESB_EEEEENS5_IJNSA_ILi128EEENSA_ILi256EEESG_EEENS5_IJNS_12float_e5m2_tENS_13float_ue8m0_tEEEENS5_IJNS5_IJlSB_lEEENS4_6LayoutINS5_IJNS5_IJNS5_IJNSA_ILi32EEESC_EEEiEEESP_NS5_IJSB_iEEEEEENS5_IJNS5_IJNS5_IJNSA_ILi16EEESC_EEEiEEENS5_IJNS5_IJNSA_ILi0EEESB_EEENSA_ILi512EEEEEENS5_IJSV_iEEEEEEEEEEESK_S12_NS4_8TiledMMAINS4_8MMA_AtomIJNS4_21SM100_MMA_MXF8F6F4_SSISI_SI_fSJ_Li128ELi256ELNS4_4UMMA5MajorE0ELS17_0ELNS16_7ScaleInE0ELS18_0EEEEEENSM_INS5_IJSB_SB_SB_EEENS5_IJSV_SV_SV_EEEEENS5_IJNS4_10UnderscoreES1E_S1E_EEEEENS5_IJNS4_23SM90_TMA_LOAD_MULTICASTES1H_EEENS5_IJNS4_14ComposedLayoutINS4_7SwizzleILi3ELi4ELi3EEENS4_18smem_ptr_flag_bitsILi8EEENSM_INS5_IJNSA_ILi8EEESF_EEENS5_IJSF_SB_EEEEEEENSM_INS5_IJNS5_IJNS5_IJSO_SB_EEENS5_IJSN_SB_EEEEEESB_NS5_IJSC_NSA_ILi2EEEEEEEEENS5_IJNS5_IJNS5_IJST_SX_EEESW_EEESV_NS5_IJSB_SX_EEEEEEEEEEEvNS4_8identityENS5_IJNS4_13SM90_TMA_LOADES26_EEENS5_IJS1S_NSM_INS5_IJNS5_IJNS5_IJSO_S1W_EEES1U_EEESB_S1X_EEENS5_IJS20_SV_NS5_IJSB_NSA_ILi1024EEEEEEEEEEEEEEvS25_EENS_8epilogue10collective18CollectiveEpilogueINS2H_23Sm100TmaWarpSpecializedILi4ELi2ELi64ELb1ELb0EEEJSH_NS5_IJNSM_ISF_SB_EENSM_INSA_ILi64EEESB_EEEEENS_10bfloat16_tESL_S2Q_SL_NS2H_6fusion15FusionCallbacksIS2L_NS2R_17LinearCombinationIS2Q_fS2Q_fLNS_15FloatRoundStyleE2EEESH_S2P_JEEENS4_5SM1004TMEM4LOAD26SM100_TMEM_LOAD_32dp32b64xES26_NS1J_IS1L_NS1M_ILi16EEENSM_INS5_IJS1O_S2N_EEENS5_IJS2N_SB_EEEEEEENS4_39AutoVectorizingCopyWithAssumedAlignmentILi128EEENS4_14SM90_TMA_STOREES35_S37_S37_EEEvvEEEEvNT_6ParamsE)
        /*0008*/ 	.word	0x000000ba


	//----- nvinfo : EIATTR_FRAME_SIZE
	.align		4
.L_19:
        /*000c*/ 	.byte	0x04, 0x11
        /*000e*/ 	.short	(.L_21 - .L_20)
	.align		4
.L_20:
        /*0010*/ 	.word	index@($__internal_2_$__cuda_sm10x_tcgen05_guardrail_trap_unallocated_columns_being_dealloced)
        /*0014*/ 	.word	0x00000000


	//----- nvinfo : EIATTR_FRAME_SIZE
	.align		4
.L_21:
        /*0018*/ 	.byte	0x04, 0x11
        /*001a*/ 	.short	(.L_23 - .L_22)
	.align		4
.L_22:
        /*001c*/ 	.word	index@($__internal_1_$__cuda_sm10x_tcgen05_guardrail_trap_phase_invalid_during_alloc)
        /*0020*/ 	.word	0x00000000


	//----- nvinfo : EIATTR_FRAME_SIZE
	.align		4
.L_23:
        /*0024*/ 	.byte	0x04, 0x11
        /*0026*/ 	.short	(.L_25 - .L_24)
	.align		4
.L_24:
        /*0028*/ 	.word	index@($__internal_0_$__cuda_sm10x_tcgen05_guardrail_trap_col_being_dealloced_not_returned_by_alloc)
        /*002c*/ 	.word	0x00000000


	//----- nvinfo : EIATTR_FRAME_SIZE
	.align		4
.L_25:
        /*0030*/ 	.byte	0x04, 0x11
        /*0032*/ 	.short	(.L_27 - .L_26)
	.align		4
.L_26:
        /*0034*/ 	.word	index@(_ZN7cutlass13device_kernelINS_4gemm6kernel13GemmUniversalIN4cute5tupleIJiiiiEEENS1_10collective13CollectiveMmaINS1_46MainloopSm100TmaUmmaWarpSpecializedBlockScaledILi1ELi2ELi1ENS5_IJNS4_1CILi1EEENSA_ILi4EEESB_EEEEENS5_IJNSA_ILi128EEENSA_ILi256EEESG_EEENS5_IJNS_12float_e5m2_tENS_13float_ue8m0_tEEEENS5_IJNS5_IJlSB_lEEENS4_6LayoutINS5_IJNS5_IJNS5_IJNSA_ILi32EEESC_EEEiEEESP_NS5_IJSB_iEEEEEENS5_IJNS5_IJNS5_IJNSA_ILi16EEESC_EEEiEEENS5_IJNS5_IJNSA_ILi0EEESB_EEENSA_ILi512EEEEEENS5_IJSV_iEEEEEEEEEEESK_S12_NS4_8TiledMMAINS4_8MMA_AtomIJNS4_21SM100_MMA_MXF8F6F4_SSISI_SI_fSJ_Li128ELi256ELNS4_4UMMA5MajorE0ELS17_0ELNS16_7ScaleInE0ELS18_0EEEEEENSM_INS5_IJSB_SB_SB_EEENS5_IJSV_SV_SV_EEEEENS5_IJNS4_10UnderscoreES1E_S1E_EEEEENS5_IJNS4_23SM90_TMA_LOAD_MULTICASTES1H_EEENS5_IJNS4_14ComposedLayoutINS4_7SwizzleILi3ELi4ELi3EEENS4_18smem_ptr_flag_bitsILi8EEENSM_INS5_IJNSA_ILi8EEESF_EEENS5_IJSF_SB_EEEEEEENSM_INS5_IJNS5_IJNS5_IJSO_SB_EEENS5_IJSN_SB_EEEEEESB_NS5_IJSC_NSA_ILi2EEEEEEEEENS5_IJNS5_IJNS5_IJST_SX_EEESW_EEESV_NS5_IJSB_SX_EEEEEEEEEEEvNS4_8identityENS5_IJNS4_13SM90_TMA_LOADES26_EEENS5_IJS1S_NSM_INS5_IJNS5_IJNS5_IJSO_S1W_EEES1U_EEESB_S1X_EEENS5_IJS20_SV_NS5_IJSB_NSA_ILi1024EEEEEEEEEEEEEEvS25_EENS_8epilogue10collective18CollectiveEpilogueINS2H_23Sm100TmaWarpSpecializedILi4ELi2ELi64ELb1ELb0EEEJSH_NS5_IJNSM_ISF_SB_EENSM_INSA_ILi64EEESB_EEEEENS_10bfloat16_tESL_S2Q_SL_NS2H_6fusion15FusionCallbacksIS2L_NS2R_17LinearCombinationIS2Q_fS2Q_fLNS_15FloatRoundStyleE2EEESH_S2P_JEEENS4_5SM1004TMEM4LOAD26SM100_TMEM_LOAD_32dp32b64xES26_NS1J_IS1L_NS1M_ILi16EEENSM_INS5_IJS1O_S2N_EEENS5_IJS2N_SB_EEEEEEENS4_39AutoVectorizingCopyWithAssumedAlignmentILi128EEENS4_14SM90_TMA_STOREES35_S37_S37_EEEvvEEEEvNT_6ParamsE)
        /*0038*/ 	.word	0x00000000


	//----- nvinfo : EIATTR_MIN_STACK_SIZE
	.align		4
.L_27:
        /*003c*/ 	.byte	0x04, 0x12
        /*003e*/ 	.short	(.L_29 - .L_28)
	.align		4
.L_28:
        /*0040*/ 	.word	index@(_ZN7cutlass13device_kernelINS_4gemm6kernel13GemmUniversalIN4cute5tupleIJiiiiEEENS1_10collective13CollectiveMmaINS1_46MainloopSm100TmaUmmaWarpSpecializedBlockScaledILi1ELi2ELi1ENS5_IJNS4_1CILi1EEENSA_ILi4EEESB_EEEEENS5_IJNSA_ILi128EEENSA_ILi256EEESG_EEENS5_IJNS_12float_e5m2_tENS_13float_ue8m0_tEEEENS5_IJNS5_IJlSB_lEEENS4_6LayoutINS5_IJNS5_IJNS5_IJNSA_ILi32EEESC_EEEiEEESP_NS5_IJSB_iEEEEEENS5_IJNS5_IJNS5_IJNSA_ILi16EEESC_EEEiEEENS5_IJNS5_IJNSA_ILi0EEESB_EEENSA_ILi512EEEEEENS5_IJSV_iEEEEEEEEEEESK_S12_NS4_8TiledMMAINS4_8MMA_AtomIJNS4_21SM100_MMA_MXF8F6F4_SSISI_SI_fSJ_Li128ELi256ELNS4_4UMMA5MajorE0ELS17_0ELNS16_7ScaleInE0ELS18_0EEEEEENSM_INS5_IJSB_SB_SB_EEENS5_IJSV_SV_SV_EEEEENS5_IJNS4_10UnderscoreES1E_S1E_EEEEENS5_IJNS4_23SM90_TMA_LOAD_MULTICASTES1H_EEENS5_IJNS4_14ComposedLayoutINS4_7SwizzleILi3ELi4ELi3EEENS4_18smem_ptr_flag_bitsILi8EEENSM_INS5_IJNSA_ILi8EEESF_EEENS5_IJSF_SB_EEEEEEENSM_INS5_IJNS5_IJNS5_IJSO_SB_EEENS5_IJSN_SB_EEEEEESB_NS5_IJSC_NSA_ILi2EEEEEEEEENS5_IJNS5_IJNS5_IJST_SX_EEESW_EEESV_NS5_IJSB_SX_EEEEEEEEEEEvNS4_8identityENS5_IJNS4_13SM90_TMA_LOADES26_EEENS5_IJS1S_NSM_INS5_IJNS5_IJNS5_IJSO_S1W_EEES1U_EEESB_S1X_EEENS5_IJS20_SV_NS5_IJSB_NSA_ILi1024EEEEEEEEEEEEEEvS25_EENS_8epilogue10collective18CollectiveEpilogueINS2H_23Sm100TmaWarpSpecializedILi4ELi2ELi64ELb1ELb0EEEJSH_NS5_IJNSM_ISF_SB_EENSM_INSA_ILi64EEESB_EEEEENS_10bfloat16_tESL_S2Q_SL_NS2H_6fusion15FusionCallbacksIS2L_NS2R_17LinearCombinationIS2Q_fS2Q_fLNS_15FloatRoundStyleE2EEESH_S2P_JEEENS4_5SM1004TMEM4LOAD26SM100_TMEM_LOAD_32dp32b64xES26_NS1J_IS1L_NS1M_ILi16EEENSM_INS5_IJS1O_S2N_EEENS5_IJS2N_SB_EEEEEEENS4_39AutoVectorizingCopyWithAssumedAlignmentILi128EEENS4_14SM90_TMA_STOREES35_S37_S37_EEEvvEEEEvNT_6ParamsE)
        /*0044*/ 	.word	0x00000000
.L_29:


//--------------------- .nv.compat                --------------------------
	.section	.nv.compat,"",@"SHT_CUDA_COMPAT_INFO"
	.align	4
        /*0000*/ 	.byte	0x02, 0x09, 0x01, 0x00, 0x02, 0x02, 0x02, 0x00, 0x02, 0x05, 0x05, 0x00, 0x03, 0x07, 0x01, 0x01
        /*0010*/ 	.byte	0x02, 0x03, 0x01, 0x00, 0x02, 0x06, 0x01, 0x00, 0x04, 0x0b, 0x08, 0x00, 0x09, 0x00, 0x00, 0x00
        /*0020*/ 	.byte	0x00, 0x00, 0x00, 0x00


//--------------------- .nv.info._ZN7cutlass13device_kernelINS_4gemm6kernel13GemmUniversalIN4cute5tupleIJiiiiEEENS1_10collective13CollectiveMmaINS1_46MainloopSm100TmaUmmaWarpSpecializedBlockScaledILi1ELi2ELi1ENS5_IJNS4_1CILi1EEENSA_ILi4EEESB_EEEEENS5_IJNSA_ILi128EEENSA_ILi256EEESG_EEENS5_IJNS_12float_e5m2_tENS_13float_ue8m0_tEEEENS5_IJNS5_IJlSB_lEEENS4_6LayoutINS5_IJNS5_IJNS5_IJNSA_ILi32EEESC_EEEiEEESP_NS5_IJSB_iEEEEEENS5_IJNS5_IJNS5_IJNSA_ILi16EEESC_EEEiEEENS5_IJNS5_IJNSA_ILi0EEESB_EEENSA_ILi512EEEEEENS5_IJSV_iEEEEEEEEEEESK_S12_NS4_8TiledMMAINS4_8MMA_AtomIJNS4_21SM100_MMA_MXF8F6F4_SSISI_SI_fSJ_Li128ELi256ELNS4_4UMMA5MajorE0ELS17_0ELNS16_7ScaleInE0ELS18_0EEEEEENSM_INS5_IJSB_SB_SB_EEENS5_IJSV_SV_SV_EEEEENS5_IJNS4_10UnderscoreES1E_S1E_EEEEENS5_IJNS4_23SM90_TMA_LOAD_MULTICASTES1H_EEENS5_IJNS4_14ComposedLayoutINS4_7SwizzleILi3ELi4ELi3EEENS4_18smem_ptr_flag_bitsILi8EEENSM_INS5_IJNSA_ILi8EEESF_EEENS5_IJSF_SB_EEEEEEENSM_INS5_IJNS5_IJNS5_IJSO_SB_EEENS5_IJSN_SB_EEEEEESB_NS5_IJSC_NSA_ILi2EEEEEEEEENS5_IJNS5_IJNS5_IJST_SX_EEESW_EEESV_NS5_IJSB_SX_EEEEEEEEEEEvNS4_8identityENS5_IJNS4_13SM90_TMA_LOADES26_EEENS5_IJS1S_NSM_INS5_IJNS5_IJNS5_IJSO_S1W_EEES1U_EEESB_S1X_EEENS5_IJS20_SV_NS5_IJSB_NSA_ILi1024EEEEEEEEEEEEEEvS25_EENS_8epilogue10collective18CollectiveEpilogueINS2H_23Sm100TmaWarpSpecializedILi4ELi2ELi64ELb1ELb0EEEJSH_NS5_IJNSM_ISF_SB_EENSM_INSA_ILi64EEESB_EEEEENS_10bfloat16_tESL_S2Q_SL_NS2H_6fusion15FusionCallbacksIS2L_NS2R_17LinearCombinationIS2Q_fS2Q_fLNS_15FloatRoundStyleE2EEESH_S2P_JEEENS4_5SM1004TMEM4LOAD26SM100_TMEM_LOAD_32dp32b64xES26_NS1J_IS1L_NS1M_ILi16EEENSM_INS5_IJS1O_S2N_EEENS5_IJS2N_SB_EEEEEEENS4_39AutoVectorizingCopyWithAssumedAlignmentILi128EEENS4_14SM90_TMA_STOREES35_S37_S37_EEEvvEEEEvNT_6ParamsE --------------------------
	.section	.nv.info._ZN7cutlass13device_kernelINS_4gemm6kernel13GemmUniversalIN4cute5tupleIJiiiiEEENS1_10collective13CollectiveMmaINS1_46MainloopSm100TmaUmmaWarpSpecializedBlockScaledILi1ELi2ELi1ENS5_IJNS4_1CILi1EEENSA_ILi4EEESB_EEEEENS5_IJNSA_ILi128EEENSA_ILi256EEESG_EEENS5_IJNS_12float_e5m2_tENS_13float_ue8m0_tEEEENS5_IJNS5_IJlSB_lEEENS4_6LayoutINS5_IJNS5_IJNS5_IJNSA_ILi32EEESC_EEEiEEESP_NS5_IJSB_iEEEEEENS5_IJNS5_IJNS5_IJNSA_ILi16EEESC_EEEiEEENS5_IJNS5_IJNSA_ILi0EEESB_EEENSA_ILi512EEEEEENS5_IJSV_iEEEEEEEEEEESK_S12_NS4_8TiledMMAINS4_8MMA_AtomIJNS4_21SM100_MMA_MXF8F6F4_SSISI_SI_fSJ_Li128ELi256ELNS4_4UMMA5MajorE0ELS17_0ELNS16_7ScaleInE0ELS18_0EEEEEENSM_INS5_IJSB_SB_SB_EEENS5_IJSV_SV_SV_EEEEENS5_IJNS4_10UnderscoreES1E_S1E_EEEEENS5_IJNS4_23SM90_TMA_LOAD_MULTICASTES1H_EEENS5_IJNS4_14ComposedLayoutINS4_7SwizzleILi3ELi4ELi3EEENS4_18smem_ptr_flag_bitsILi8EEENSM_INS5_IJNSA_ILi8EEESF_EEENS5_IJSF_SB_EEEEEEENSM_INS5_IJNS5_IJNS5_IJSO_SB_EEENS5_IJSN_SB_EEEEEESB_NS5_IJSC_NSA_ILi2EEEEEEEEENS5_IJNS5_IJNS5_IJST_SX_EEESW_EEESV_NS5_IJSB_SX_EEEEEEEEEEEvNS4_8identityENS5_IJNS4_13SM90_TMA_LOADES26_EEENS5_IJS1S_NSM_INS5_IJNS5_IJNS5_IJSO_S1W_EEES1U_EEESB_S1X_EEENS5_IJS20_SV_NS5_IJSB_NSA_ILi1024EEEEEEEEEEEEEEvS25_EENS_8epilogue10collective18CollectiveEpilogueINS2H_23Sm100TmaWarpSpecializedILi4ELi2ELi64ELb1ELb0EEEJSH_NS5_IJNSM_ISF_SB_EENSM_INSA_ILi64EEESB_EEEEENS_10bfloat16_tESL_S2Q_SL_NS2H_6fusion15FusionCallbacksIS2L_NS2R_17LinearCombinationIS2Q_fS2Q_fLNS_15FloatRoundStyleE2EEESH_S2P_JEEENS4_5SM1004TMEM4LOAD26SM100_TMEM_LOAD_32dp32b64xES26_NS1J_IS1L_NS1M_ILi16EEENSM_INS5_IJS1O_S2N_EEENS5_IJS2N_SB_EEEEEEENS4_39AutoVectorizingCopyWithAssumedAlignmentILi128EEENS4_14SM90_TMA_STOREES35_S37_S37_EEEvvEEEEvNT_6ParamsE,"",@"SHT_CUDA_INFO"
	.sectionflags	@""
	.align	4


	//----- nvinfo : EIATTR_CUDA_API_VERSION
	.align		4
        /*0000*/ 	.byte	0x04, 0x37
        /*0002*/ 	.short	(.L_31 - .L_30)
.L_30:
        /*0004*/ 	.word	0x00000082


	//----- nvinfo : EIATTR_KPARAM_INFO
	.align		4
.L_31:
        /*0008*/ 	.byte	0x04, 0x17
        /*000a*/ 	.short	(.L_33 - .L_32)
.L_32:
        /*000c*/ 	.word	0x00000000
        /*0010*/ 	.short	0x0000
        /*0012*/ 	.short	0x0000
        /*0014*/ 	.byte	0x00, 0xf0, 0x01, 0x30


	//----- nvinfo : EIATTR_AT_ENTRY_FRAGMENTS
	.align		4
.L_33:
        /*0018*/ 	.byte	0x04, 0x4f
        /*001a*/ 	.short	(.L_35 - .L_34)


	//   ....[0]....
.L_34:
        /*001c*/ 	.word	0x00000006


	//----- nvinfo : EIATTR_RESERVED_SMEM_USED
	.align		4
.L_35:
        /*0020*/ 	.byte	0x01, 0x41
	.zero		2


	//----- nvinfo : EIATTR_SPARSE_MMA_MASK
	.align		4
        /*0024*/ 	.byte	0x03, 0x50
        /*0026*/ 	.short	0x0000


	//----- nvinfo : EIATTR_TCGEN05_1CTA_USED
	.align		4
        /*0028*/ 	.byte	0x01, 0x51
	.zero		2


	//----- nvinfo : EIATTR_MAXREG_COUNT
	.align		4
        /*002c*/ 	.byte	0x03, 0x1b
        /*002e*/ 	.short	0x00ff


	//----- nvinfo : EIATTR_NUM_BARRIERS
	.align		4
        /*0030*/ 	.byte	0x02, 0x4c
        /*0032*/ 	.byte	0x07
	.zero		1


	//----- nvinfo : EIATTR_EXTERNS
	.align		4
        /*0034*/ 	.byte	0x04, 0x0f
        /*0036*/ 	.short	(.L_37 - .L_36)


	//   ....[0]....
	.align		4
.L_36:
        /*0038*/ 	.word	index@(__assertfail)


	//----- nvinfo : EIATTR_MERCURY_ISA_VERSION
	.align		4
.L_37:
        /*003c*/ 	.byte	0x03, 0x5f
        /*003e*/ 	.short	0x0101


	//----- nvinfo : EIATTR_INT_WARP_WIDE_INSTR_OFFSETS
	.align		4
        /*0040*/ 	.byte	0x04, 0x31
        /*0042*/ 	.short	(.L_39 - .L_38)


	//   ....[0]....
.L_38:
        /*0044*/ 	.word	0x00000d10


	//   ....[1]....
        /*0048*/ 	.word	0x00000dc0


	//   ....[2]....
        /*004c*/ 	.word	0x00002340


	//   ....[3]....
        /*0050*/ 	.word	0x000049e0


	//   ....[4]....
        /*0054*/ 	.word	0x00004a00


	//   ....[5]....
        /*0058*/ 	.word	0x00004a30


	//   ....[6]....
        /*005c*/ 	.word	0x00005370


	//   ....[7]....
        /*0060*/ 	.word	0x000053e0


	//   ....[8]....
        /*0064*/ 	.word	0x000054f0


	//   ....[9]....
        /*0068*/ 	.word	0x000055f0


	//   ....[10]....
        /*006c*/ 	.word	0x00005670


	//   ....[11]....
        /*0070*/ 	.word	0x00005780


	//   ....[12]....
        /*0074*/ 	.word	0x000058d0


	//   ....[13]....
        /*0078*/ 	.word	0x00005970


	//----- nvinfo : EIATTR_COOP_GROUP_MASK_REGIDS
	.align		4
.L_39:
        /*007c*/ 	.byte	0x04, 0x29
        /*007e*/ 	.short	(.L_41 - .L_40)


	//   ....[0]....
.L_40:
        /*0080*/ 	.word	0xffffffff


	//   ....[1]....
        /*0084*/ 	.word	0xffffffff


	//   ....[2]....
        /*0088*/ 	.word	0xffffffff


	//   ....[3]....
        /*008c*/ 	.word	0xffffffff


	//   ....[4]....
        /*0090*/ 	.word	0xffffffff


	//   ....[5]....
        /*0094*/ 	.word	0xffffffff


	//   ....[6]....
        /*0098*/ 	.word	0xffffffff


	//   ....[7]....
        /*009c*/ 	.word	0xffffffff


	//   ....[8]....
        /*00a0*/ 	.word	0xffffffff


	//   ....[9]....
        /*00a4*/ 	.word	0xffffffff


	//   ....[10]....
        /*00a8*/ 	.word	0xffffffff


	//   ....[11]....
        /*00ac*/ 	.word	0xffffffff


	//   ....[12]....
        /*00b0*/ 	.word	0xffffffff


	//   ....[13]....
        /*00b4*/ 	.word	0xffffffff


	//----- nvinfo : EIATTR_COOP_GROUP_INSTR_OFFSETS
	.align		4
.L_41:
        /*00b8*/ 	.byte	0x04, 0x28
        /*00ba*/ 	.short	(.L_43 - .L_42)


	//   ....[0]....
.L_42:
        /*00bc*/ 	.word	0x00000090


	//   ....[1]....
        /*00c0*/ 	.word	0x00000530


	//   ....[2]....
        /*00c4*/ 	.word	0x00000680


	//   ....[3]....
        /*00c8*/ 	.word	0x00000820


	//   ....[4]....
        /*00cc*/ 	.word	0x00000920


	//   ....[5]....
        /*00d0*/ 	.word	0x00000a90


	//   ....[6]....
        /*00d4*/ 	.word	0x00000bd0


	//   ....[7]....
        /*00d8*/ 	.word	0x00000e40


	//   ....[8]....
        /*00dc*/ 	.word	0x00002220


	//   ....[9]....
        /*00e0*/ 	.word	0x00002e40


	//   ....[10]....
        /*00e4*/ 	.word	0x00003050


	//   ....[11]....
        /*00e8*/ 	.word	0x00003080


	//   ....[12]....
        /*00ec*/ 	.word	0x000048c0


	//   ....[13]....
        /*00f0*/ 	.word	0x00004af0


	//----- nvinfo : EIATTR_VRC_CTA_INIT_COUNT
	.align		4
.L_43:
        /*00f4*/ 	.byte	0x02, 0x4a
        /*00f6*/ 	.byte	0x80
	.zero		1


	//----- nvinfo : EIATTR_SYSCALL_OFFSETS
	.align		4
        /*00f8*/ 	.byte	0x04, 0x46
        /*00fa*/ 	.short	(.L_45 - .L_44)


	//   ....[0]....
.L_44:
        /*00fc*/ 	.word	0x00006520


	//   ....[1]....
        /*0100*/ 	.word	0x00006610


	//   ....[2]....
        /*0104*/ 	.word	0x00006fb0


	//   ....[3]....
        /*0108*/ 	.word	0x00008490


	//   ....[4]....
        /*010c*/ 	.word	0x00009900


	//   ....[5]....
        /*0110*/ 	.word	0x0000ad50


	//----- nvinfo : EIATTR_MBARRIER_INSTR_OFFSETS
	.align		4
.L_45:
        /*0114*/ 	.byte	0x04, 0x39
        /*0116*/ 	.short	(.L_47 - .L_46)


	//   ....[0]....
.L_46:
        /*0118*/ 	.word	0x00000650
        /*011c*/ 	.word	0x000000ff
        /*0120*/ 	.word	0x00000000
        /*0124*/ 	.short	0x0100
        /*0126*/ 	.byte	0x04
	.zero		1


	//   ....[1]....
        /*0128*/ 	.word	0x00000660
        /*012c*/ 	.word	0x000000ff
        /*0130*/ 	.word	0x00000008
        /*0134*/ 	.short	0x0100
        /*0136*/ 	.byte	0x04
	.zero		1


	//   ....[2]....
        /*0138*/ 	.word	0x00000790
        /*013c*/ 	.word	0x000000ff
        /*0140*/ 	.word	0x00000010
        /*0144*/ 	.short	0x0100
        /*0146*/ 	.byte	0x04
	.zero		1


	//   ....[3]....
        /*0148*/ 	.word	0x000007a0
        /*014c*/ 	.word	0x000000ff
        /*0150*/ 	.word	0x00000030
        /*0154*/ 	.short	0x0100
        /*0156*/ 	.byte	0x04
	.zero		1


	//   ....[4]....
        /*0158*/ 	.word	0x000007b0
        /*015c*/ 	.word	0x000000ff
        /*0160*/ 	.word	0x00000018
        /*0164*/ 	.short	0x0100
        /*0166*/ 	.byte	0x04
	.zero		1


	//   ....[5]....
        /*0168*/ 	.word	0x000007c0
        /*016c*/ 	.word	0x000000ff
        /*0170*/ 	.word	0x00000038
        /*0174*/ 	.short	0x0100
        /*0176*/ 	.byte	0x04
	.zero		1


	//   ....[6]....
        /*0178*/ 	.word	0x000007d0
        /*017c*/ 	.word	0x000000ff
        /*0180*/ 	.word	0x00000020
        /*0184*/ 	.short	0x0100
        /*0186*/ 	.byte	0x04
	.zero		1


	//   ....[7]....
        /*0188*/ 	.word	0x000007e0
        /*018c*/ 	.word	0x000000ff
        /*0190*/ 	.word	0x00000040
        /*0194*/ 	.short	0x0100
        /*0196*/ 	.byte	0x04
	.zero		1


	//   ....[8]....
        /*0198*/ 	.word	0x000007f0
        /*019c*/ 	.word	0x000000ff
        /*01a0*/ 	.word	0x00000028
        /*01a4*/ 	.short	0x0100
        /*01a6*/ 	.byte	0x04
	.zero		1


	//   ....[9]....
        /*01a8*/ 	.word	0x00000800
        /*01ac*/ 	.word	0x000000ff
        /*01b0*/ 	.word	0x00000048
        /*01b4*/ 	.short	0x0100
        /*01b6*/ 	.byte	0x04
	.zero		1


	//   ....[10]....
        /*01b8*/ 	.word	0x000008f0
        /*01bc*/ 	.word	0x000000ff
        /*01c0*/ 	.word	0x00000050
        /*01c4*/ 	.short	0x0100
        /*01c6*/ 	.byte	0x06
	.zero		1


	//   ....[11]....
        /*01c8*/ 	.word	0x00000900
        /*01cc*/ 	.word	0x000000ff
        /*01d0*/ 	.word	0x00000058
        /*01d4*/ 	.short	0x0100
        /*01d6*/ 	.byte	0x06
	.zero		1


	//   ....[12]....
        /*01d8*/ 	.word	0x00000a40
        /*01dc*/ 	.word	0x000000ff
        /*01e0*/ 	.word	0x00000060
        /*01e4*/ 	.short	0x0100
        /*01e6*/ 	.byte	0x06
	.zero		1


	//   ....[13]....
        /*01e8*/ 	.word	0x00000a50
        /*01ec*/ 	.word	0x000000ff
        /*01f0*/ 	.word	0x00000070
        /*01f4*/ 	.short	0x0100
        /*01f6*/ 	.byte	0x06
	.zero		1


	//   ....[14]....
        /*01f8*/ 	.word	0x00000a60
        /*01fc*/ 	.word	0x000000ff
        /*0200*/ 	.word	0x00000068
        /*0204*/ 	.short	0x0100
        /*0206*/ 	.byte	0x06
	.zero		1


	//   ....[15]....
        /*0208*/ 	.word	0x00000a70
        /*020c*/ 	.word	0x000000ff
        /*0210*/ 	.word	0x00000078
        /*0214*/ 	.short	0x0100
        /*0216*/ 	.byte	0x06
	.zero		1


	//   ....[16]....
        /*0218*/ 	.word	0x00000ba0
        /*021c*/ 	.word	0x000000ff
        /*0220*/ 	.word	0x00000080
        /*0224*/ 	.short	0x0100
        /*0226*/ 	.byte	0x04
	.zero		1


	//   ....[17]....
        /*0228*/ 	.word	0x00000bb0
        /*022c*/ 	.word	0x000000ff
        /*0230*/ 	.word	0x00000088
        /*0234*/ 	.short	0x0100
        /*0236*/ 	.byte	0x04
	.zero		1


	//   ....[18]....
        /*0238*/ 	.word	0x00000cc0
        /*023c*/ 	.word	0x000000ff
        /*0240*/ 	.word	0x00000090
        /*0244*/ 	.short	0x0100
        /*0246*/ 	.byte	0x04
	.zero		1


	//   ....[19]....
        /*0248*/ 	.word	0x00000cd0
        /*024c*/ 	.word	0x000000ff
        /*0250*/ 	.word	0x000000a0
        /*0254*/ 	.short	0x0100
        /*0256*/ 	.byte	0x04
	.zero		1


	//   ....[20]....
        /*0258*/ 	.word	0x00000ce0
        /*025c*/ 	.word	0x000000ff
        /*0260*/ 	.word	0x00000098
        /*0264*/ 	.short	0x0100
        /*0266*/ 	.byte	0x04
	.zero		1


	//   ....[21]....
        /*0268*/ 	.word	0x00000cf0
        /*026c*/ 	.word	0x000000ff
        /*0270*/ 	.word	0x000000a8
        /*0274*/ 	.short	0x0100
        /*0276*/ 	.byte	0x04
	.zero		1


	//   ....[22]....
        /*0278*/ 	.word	0x00000df0
        /*027c*/ 	.word	0x000000ff
        /*0280*/ 	.word	0x000000b0
        /*0284*/ 	.short	0x0100
        /*0286*/ 	.byte	0x06
	.zero		1


	//   ....[23]....
        /*0288*/ 	.word	0x00001860
        /*028c*/ 	.word	0x00000002
        /*0290*/ 	.word	0x000000a0
        /*0294*/ 	.short	0x010a
        /*0296*/ 	.byte	0xff
	.zero		1


	//   ....[24]....
        /*0298*/ 	.word	0x00001880
        /*029c*/ 	.word	0x00000002
        /*02a0*/ 	.word	0x00000090
        /*02a4*/ 	.short	0x0101
        /*02a6*/ 	.byte	0xff
	.zero		1


	//   ....[25]....
        /*02a8*/ 	.word	0x000018e0
        /*02ac*/ 	.word	0x000000ff
        /*02b0*/ 	.word	0x00000008
        /*02b4*/ 	.short	0x010a
        /*02b6*/ 	.byte	0x31
	.zero		1


	//   ....[26]....
        /*02b8*/ 	.word	0x00001990
        /*02bc*/ 	.word	0x000000ff
        /*02c0*/ 	.word	0x00000008
        /*02c4*/ 	.short	0x010a
        /*02c6*/ 	.byte	0x31
	.zero		1


	//   ....[27]....
        /*02c8*/ 	.word	0x00001a90
        /*02cc*/ 	.word	0x000000ff
        /*02d0*/ 	.word	0x00000008
        /*02d4*/ 	.short	0x010a
        /*02d6*/ 	.byte	0x31
	.zero		1


	//   ....[28]....
        /*02d8*/ 	.word	0x00001d70
        /*02dc*/ 	.word	0x000000ff
        /*02e0*/ 	.word	0x00000058
        /*02e4*/ 	.short	0x0101
        /*02e6*/ 	.byte	0x31
	.zero		1


	//   ....[29]....
        /*02e8*/ 	.word	0x00001d90
        /*02ec*/ 	.word	0x000000ff
        /*02f0*/ 	.word	0x00000008
        /*02f4*/ 	.short	0x010a
        /*02f6*/ 	.byte	0x31
	.zero		1


	//   ....[30]....
        /*02f8*/ 	.word	0x00001df0
        /*02fc*/ 	.word	0x000000ff
        /*0300*/ 	.word	0x00000008
        /*0304*/ 	.short	0x010a
        /*0306*/ 	.byte	0x31
	.zero		1


	//   ....[31]....
        /*0308*/ 	.word	0x00001ee0
        /*030c*/ 	.word	0x000000ff
        /*0310*/ 	.word	0x00000008
        /*0314*/ 	.short	0x010a
        /*0316*/ 	.byte	0x31
	.zero		1


	//   ....[32]....
        /*0318*/ 	.word	0x00002250
        /*031c*/ 	.word	0x00000002
        /*0320*/ 	.word	0x00000060
        /*0324*/ 	.short	0x010a
        /*0326*/ 	.byte	0xff
	.zero		1


	//   ....[33]....
        /*0328*/ 	.word	0x00002310
        /*032c*/ 	.word	0x00000002
        /*0330*/ 	.word	0x00000000
        /*0334*/ 	.short	0x0101
        /*0336*/ 	.byte	0xff
	.zero		1


	//   ....[34]....
        /*0338*/ 	.word	0x00002870
        /*033c*/ 	.word	0x00000000
        /*0340*/ 	.word	0x00000008
        /*0344*/ 	.short	0x010a
        /*0346*/ 	.byte	0xff
	.zero		1


	//   ....[35]....
        /*0348*/ 	.word	0x000029a0
        /*034c*/ 	.word	0x00000000
        /*0350*/ 	.word	0x00000090
        /*0354*/ 	.short	0x010a
        /*0356*/ 	.byte	0xff
	.zero		1


	//   ....[36]....
        /*0358*/ 	.word	0x00002a10
        /*035c*/ 	.word	0x00000004
        /*0360*/ 	.word	0x00000000
        /*0364*/ 	.short	0x0101
        /*0366*/ 	.byte	0xff
	.zero		1


	//   ....[37]....
        /*0368*/ 	.word	0x00002a30
        /*036c*/ 	.word	0x000000ff
        /*0370*/ 	.word	0x00000070
        /*0374*/ 	.short	0x010a
        /*0376*/ 	.byte	0x04
	.zero		1


	//   ....[38]....
        /*0378*/ 	.word	0x00002b50
        /*037c*/ 	.word	0x00000000
        /*0380*/ 	.word	0x00000060
        /*0384*/ 	.short	0x010a
        /*0386*/ 	.byte	0xff
	.zero		1


	//   ....[39]....
        /*0388*/ 	.word	0x00002c50
        /*038c*/ 	.word	0x00000000
        /*0390*/ 	.word	0x00000000
        /*0394*/ 	.short	0x0101
        /*0396*/ 	.byte	0xff
	.zero		1


	//   ....[40]....
        /*0398*/ 	.word	0x00002ce0
        /*039c*/ 	.word	0x000000ff
        /*03a0*/ 	.word	0x00000070
        /*03a4*/ 	.short	0x0106
        /*03a6*/ 	.byte	0x04
	.zero		1


	//   ....[41]....
        /*03a8*/ 	.word	0x00002d00
        /*03ac*/ 	.word	0x000000ff
        /*03b0*/ 	.word	0x00000070
        /*03b4*/ 	.short	0x010a
        /*03b6*/ 	.byte	0x04
	.zero		1


	//   ....[42]....
        /*03b8*/ 	.word	0x00002d90
        /*03bc*/ 	.word	0x000000ff
        /*03c0*/ 	.word	0x00000070
        /*03c4*/ 	.short	0x0106
        /*03c6*/ 	.byte	0x07
	.zero		1


	//   ....[43]....
        /*03c8*/ 	.word	0x00002dd0
        /*03cc*/ 	.word	0x00000000
        /*03d0*/ 	.word	0x00000070
        /*03d4*/ 	.short	0x010a
        /*03d6*/ 	.byte	0xff
	.zero		1


	//   ....[44]....
        /*03d8*/ 	.word	0x00003c20
        /*03dc*/ 	.word	0x00000002
        /*03e0*/ 	.word	0x00000060
        /*03e4*/ 	.short	0x010a
        /*03e6*/ 	.byte	0xff
	.zero		1


	//   ....[45]....
        /*03e8*/ 	.word	0x00003d30
        /*03ec*/ 	.word	0x00000003
        /*03f0*/ 	.word	0x00000000
        /*03f4*/ 	.short	0x0101
        /*03f6*/ 	.byte	0xff
	.zero		1


	//   ....[46]....
        /*03f8*/ 	.word	0x00003dc0
        /*03fc*/ 	.word	0x000000ff
        /*0400*/ 	.word	0x00000000
        /*0404*/ 	.short	0x010a
        /*0406*/ 	.byte	0x06
	.zero		1


	//   ....[47]....
        /*0408*/ 	.word	0x00003e10
        /*040c*/ 	.word	0x000000ff
        /*0410*/ 	.word	0x00000000
        /*0414*/ 	.short	0x010a
        /*0416*/ 	.byte	0x06
	.zero		1


	//   ....[48]....
        /*0418*/ 	.word	0x00003e30
        /*041c*/ 	.word	0x000000ff
        /*0420*/ 	.word	0x00000000
        /*0424*/ 	.short	0x010a
        /*0426*/ 	.byte	0x06
	.zero		1


	//   ....[49]....
        /*0428*/ 	.word	0x00003ea0
        /*042c*/ 	.word	0x000000ff
        /*0430*/ 	.word	0x00000088
        /*0434*/ 	.short	0x010a
        /*0436*/ 	.byte	0x06
	.zero		1


	//   ....[50]....
        /*0438*/ 	.word	0x00004430
        /*043c*/ 	.word	0x000000ff
        /*0440*/ 	.word	0x00000000
        /*0444*/ 	.short	0x010a
        /*0446*/ 	.byte	0x06
	.zero		1


	//   ....[51]....
        /*0448*/ 	.word	0x000044c0
        /*044c*/ 	.word	0x000000ff
        /*0450*/ 	.word	0x00000000
        /*0454*/ 	.short	0x010a
        /*0456*/ 	.byte	0x06
	.zero		1


	//   ....[52]....
        /*0458*/ 	.word	0x000048a0
        /*045c*/ 	.word	0x000000ff
        /*0460*/ 	.word	0x000000b0
        /*0464*/ 	.short	0x010a
        /*0466*/ 	.byte	0x06
	.zero		1


	//   ....[53]....
        /*0468*/ 	.word	0x00004d10
        /*046c*/ 	.word	0x00000000
        /*0470*/ 	.word	0x00000060
        /*0474*/ 	.short	0x010a
        /*0476*/ 	.byte	0xff
	.zero		1


	//   ....[54]....
        /*0478*/ 	.word	0x00004e30
        /*047c*/ 	.word	0x00000000
        /*0480*/ 	.word	0x00000000
        /*0484*/ 	.short	0x0101
        /*0486*/ 	.byte	0xff
	.zero		1


	//   ....[55]....
        /*0488*/ 	.word	0x00005150
        /*048c*/ 	.word	0x000000ff
        /*0490*/ 	.word	0x00000058
        /*0494*/ 	.short	0x010a
        /*0496*/ 	.byte	0x04
	.zero		1


	//   ....[56]....
        /*0498*/ 	.word	0x000052c0
        /*049c*/ 	.word	0x000000ff
        /*04a0*/ 	.word	0x00000030
        /*04a4*/ 	.short	0x010a
        /*04a6*/ 	.byte	0x04
	.zero		1


	//   ....[57]....
        /*04a8*/ 	.word	0x00005490
        /*04ac*/ 	.word	0x000000ff
        /*04b0*/ 	.word	0x00000010
        /*04b4*/ 	.short	0x010b
        /*04b6*/ 	.byte	0x04
	.zero		1


	//   ....[58]....
        /*04b8*/ 	.word	0x000054a0
        /*04bc*/ 	.word	0x000000ff
        /*04c0*/ 	.word	0x00000000
        /*04c4*/ 	.short	0x0101
        /*04c6*/ 	.byte	0x15
	.zero		1


	//   ....[59]....
        /*04c8*/ 	.word	0x000054c0
        /*04cc*/ 	.word	0x000000ff
        /*04d0*/ 	.word	0x00000038
        /*04d4*/ 	.short	0x010a
        /*04d6*/ 	.byte	0x04
	.zero		1


	//   ....[60]....
        /*04d8*/ 	.word	0x00005610
        /*04dc*/ 	.word	0x000000ff
        /*04e0*/ 	.word	0x00000018
        /*04e4*/ 	.short	0x010b
        /*04e6*/ 	.byte	0x04
	.zero		1


	//   ....[61]....
        /*04e8*/ 	.word	0x00005620
        /*04ec*/ 	.word	0x000000ff
        /*04f0*/ 	.word	0x00000000
        /*04f4*/ 	.short	0x0101
        /*04f6*/ 	.byte	0x0f
	.zero		1


	//   ....[62]....
        /*04f8*/ 	.word	0x00005640
        /*04fc*/ 	.word	0x000000ff
        /*0500*/ 	.word	0x00000040
        /*0504*/ 	.short	0x010a
        /*0506*/ 	.byte	0x04
	.zero		1


	//   ....[63]....
        /*0508*/ 	.word	0x000057a0
        /*050c*/ 	.word	0x000000ff
        /*0510*/ 	.word	0x00000020
        /*0514*/ 	.short	0x010b
        /*0516*/ 	.byte	0x04
	.zero		1


	//   ....[64]....
        /*0518*/ 	.word	0x000057b0
        /*051c*/ 	.word	0x000000ff
        /*0520*/ 	.word	0x00000000
        /*0524*/ 	.short	0x0101
        /*0526*/ 	.byte	0x0e
	.zero		1


	//   ....[65]....
        /*0528*/ 	.word	0x000057c0
        /*052c*/ 	.word	0x000000ff
        /*0530*/ 	.word	0x00000048
        /*0534*/ 	.short	0x010a
        /*0536*/ 	.byte	0x04
	.zero		1


	//   ....[66]....
        /*0538*/ 	.word	0x000059b0
        /*053c*/ 	.word	0x000000ff
        /*0540*/ 	.word	0x00000028
        /*0544*/ 	.short	0x010b
        /*0546*/ 	.byte	0x04
	.zero		1


	//   ....[67]....
        /*0548*/ 	.word	0x00005a50
        /*054c*/ 	.word	0x000000ff
        /*0550*/ 	.word	0x00000000
        /*0554*/ 	.short	0x0101
        /*0556*/ 	.byte	0x0d
	.zero		1


	//   ....[68]....
        /*0558*/ 	.word	0x00005b30
        /*055c*/ 	.word	0x000000ff
        /*0560*/ 	.word	0x00000030
        /*0564*/ 	.short	0x010a
        /*0566*/ 	.byte	0x04
	.zero		1


	//   ....[69]....
        /*0568*/ 	.word	0x00005b50
        /*056c*/ 	.word	0x000000ff
        /*0570*/ 	.word	0x00000038
        /*0574*/ 	.short	0x010a
        /*0576*/ 	.byte	0x04
	.zero		1


	//   ....[70]....
        /*0578*/ 	.word	0x00005b70
        /*057c*/ 	.word	0x000000ff
        /*0580*/ 	.word	0x00000040
        /*0584*/ 	.short	0x010a
        /*0586*/ 	.byte	0x04
	.zero		1


	//   ....[71]....
        /*0588*/ 	.word	0x00005bb0
        /*058c*/ 	.word	0x00000000
        /*0590*/ 	.word	0x00000048
        /*0594*/ 	.short	0x010a
        /*0596*/ 	.byte	0xff
	.zero		1


	//   ....[72]....
        /*0598*/ 	.word	0x00005f00
        /*059c*/ 	.word	0x00000000
        /*05a0*/ 	.word	0x00000060
        /*05a4*/ 	.short	0x010a
        /*05a6*/ 	.byte	0xff
	.zero		1


	//   ....[73]....
        /*05a8*/ 	.word	0x00006010
        /*05ac*/ 	.word	0x00000000
        /*05b0*/ 	.word	0x00000000
        /*05b4*/ 	.short	0x0101
        /*05b6*/ 	.byte	0xff
	.zero		1


	//   ....[74]....
        /*05b8*/ 	.word	0x00006aa0
        /*05bc*/ 	.word	0x000000ff
        /*05c0*/ 	.word	0x00000010
        /*05c4*/ 	.short	0x010a
        /*05c6*/ 	.byte	0x24
	.zero		1


	//   ....[75]....
        /*05c8*/ 	.word	0x00006ba0
        /*05cc*/ 	.word	0x000000ff
        /*05d0*/ 	.word	0x00000080
        /*05d4*/ 	.short	0x010a
        /*05d6*/ 	.byte	0x24
	.zero		1


	//   ....[76]....
        /*05d8*/ 	.word	0x00006d50
        /*05dc*/ 	.word	0x000000ff
        /*05e0*/ 	.word	0x00000010
        /*05e4*/ 	.short	0x010a
        /*05e6*/ 	.byte	0x24
	.zero		1


	//   ....[77]....
        /*05e8*/ 	.word	0x00006e90
        /*05ec*/ 	.word	0x000000ff
        /*05f0*/ 	.word	0x00000080
        /*05f4*/ 	.short	0x010a
        /*05f6*/ 	.byte	0x24
	.zero		1


	//   ....[78]....
        /*05f8*/ 	.word	0x00007090
        /*05fc*/ 	.word	0x000000ff
        /*0600*/ 	.word	0x00000000
        /*0604*/ 	.short	0x0101
        /*0606*/ 	.byte	0x04
	.zero		1


	//   ....[79]....
        /*0608*/ 	.word	0x00008100
        /*060c*/ 	.word	0x00000000
        /*0610*/ 	.word	0x00000000
        /*0614*/ 	.short	0x0101
        /*0616*/ 	.byte	0xff
	.zero		1


	//   ....[80]....
        /*0618*/ 	.word	0x00008110
        /*061c*/ 	.word	0x00000003
        /*0620*/ 	.word	0x00000010
        /*0624*/ 	.short	0x010a
        /*0626*/ 	.byte	0xff
	.zero		1


	//   ....[81]....
        /*0628*/ 	.word	0x00008220
        /*062c*/ 	.word	0x00000003
        /*0630*/ 	.word	0x00000010
        /*0634*/ 	.short	0x010a
        /*0636*/ 	.byte	0xff
	.zero		1


	//   ....[82]....
        /*0638*/ 	.word	0x00009580
        /*063c*/ 	.word	0x00000000
        /*0640*/ 	.word	0x00000000
        /*0644*/ 	.short	0x0101
        /*0646*/ 	.byte	0xff
	.zero		1


	//   ....[83]....
        /*0648*/ 	.word	0x000095a0
        /*064c*/ 	.word	0x00000003
        /*0650*/ 	.word	0x00000010
        /*0654*/ 	.short	0x010a
        /*0656*/ 	.byte	0xff
	.zero		1


	//   ....[84]....
        /*0658*/ 	.word	0x00009690
        /*065c*/ 	.word	0x00000003
        /*0660*/ 	.word	0x00000010
        /*0664*/ 	.short	0x010a
        /*0666*/ 	.byte	0xff
	.zero		1


	//   ....[85]....
        /*0668*/ 	.word	0x0000a9f0
        /*066c*/ 	.word	0x00000000
        /*0670*/ 	.word	0x00000000
        /*0674*/ 	.short	0x0101
        /*0676*/ 	.byte	0xff
	.zero		1


	//   ....[86]....
        /*0678*/ 	.word	0x0000aa10
        /*067c*/ 	.word	0x00000003
        /*0680*/ 	.word	0x00000010
        /*0684*/ 	.short	0x010a
        /*0686*/ 	.byte	0xff
	.zero		1


	//   ....[87]....
        /*0688*/ 	.word	0x0000aae0
        /*068c*/ 	.word	0x00000003
        /*0690*/ 	.word	0x00000010
        /*0694*/ 	.short	0x010a
        /*0696*/ 	.byte	0xff
	.zero		1


	//   ....[88]....
        /*0698*/ 	.word	0x0000be30
        /*069c*/ 	.word	0x00000000
        /*06a0*/ 	.word	0x00000000
        /*06a4*/ 	.short	0x0101
        /*06a6*/ 	.byte	0xff
	.zero		1


	//   ....[89]....
        /*06a8*/ 	.word	0x0000bf10
        /*06ac*/ 	.word	0x000000ff
        /*06b0*/ 	.word	0x000000b0
        /*06b4*/ 	.short	0x0101
        /*06b6*/ 	.byte	0x24
	.zero		1


	//   ....[90]....
        /*06b8*/ 	.word	0x0000c0a0
        /*06bc*/ 	.word	0x000000ff
        /*06c0*/ 	.word	0x00000000
        /*06c4*/ 	.short	0x0101
        /*06c6*/ 	.byte	0x04
	.zero		1


	//   ....[91]....
        /*06c8*/ 	.word	0x0000c0c0
        /*06cc*/ 	.word	0x00000002
        /*06d0*/ 	.word	0x000000a0
        /*06d4*/ 	.short	0x010a
        /*06d6*/ 	.byte	0xff
	.zero		1


	//   ....[92]....
        /*06d8*/ 	.word	0x0000c120
        /*06dc*/ 	.word	0x00000002
        /*06e0*/ 	.word	0x00000008
        /*06e4*/ 	.short	0x010a
        /*06e6*/ 	.byte	0xff
	.zero		1


	//   ....[93]....
        /*06e8*/ 	.word	0x0000c180
        /*06ec*/ 	.word	0x00000002
        /*06f0*/ 	.word	0x00000008
        /*06f4*/ 	.short	0x010a
        /*06f6*/ 	.byte	0xff
	.zero		1


	//   ....[94]....
        /*06f8*/ 	.word	0x0000c1d0
        /*06fc*/ 	.word	0x00000002
        /*0700*/ 	.word	0x00000060
        /*0704*/ 	.short	0x010a
        /*0706*/ 	.byte	0xff
	.zero		1


	//   ....[95]....
        /*0708*/ 	.word	0x0000c220
        /*070c*/ 	.word	0x00000000
        /*0710*/ 	.word	0x00000090
        /*0714*/ 	.short	0x010a
        /*0716*/ 	.byte	0xff
	.zero		1


	//   ....[96]....
        /*0718*/ 	.word	0x0000c280
        /*071c*/ 	.word	0x00000000
        /*0720*/ 	.word	0x00000070
        /*0724*/ 	.short	0x010a
        /*0726*/ 	.byte	0xff
	.zero		1


	//   ....[97]....
        /*0728*/ 	.word	0x0000c2d0
        /*072c*/ 	.word	0x00000000
        /*0730*/ 	.word	0x00000060
        /*0734*/ 	.short	0x010a
        /*0736*/ 	.byte	0xff
	.zero		1


	//   ....[98]....
        /*0738*/ 	.word	0x0000c330
        /*073c*/ 	.word	0x00000000
        /*0740*/ 	.word	0x00000070
        /*0744*/ 	.short	0x010a
        /*0746*/ 	.byte	0xff
	.zero		1


	//   ....[99]....
        /*0748*/ 	.word	0x0000c380
        /*074c*/ 	.word	0x00000002
        /*0750*/ 	.word	0x00000060
        /*0754*/ 	.short	0x010a
        /*0756*/ 	.byte	0xff
	.zero		1


	//   ....[100]....
        /*0758*/ 	.word	0x0000c3e0
        /*075c*/ 	.word	0x00000011
        /*0760*/ 	.word	0x00000000
        /*0764*/ 	.short	0x010a
        /*0766*/ 	.byte	0xff
	.zero		1


	//   ....[101]....
        /*0768*/ 	.word	0x0000c440
        /*076c*/ 	.word	0x00000010
        /*0770*/ 	.word	0x00000088
        /*0774*/ 	.short	0x010a
        /*0776*/ 	.byte	0xff
	.zero		1


	//   ....[102]....
        /*0778*/ 	.word	0x0000c4a0
        /*077c*/ 	.word	0x00000011
        /*0780*/ 	.word	0x00000000
        /*0784*/ 	.short	0x010a
        /*0786*/ 	.byte	0xff
	.zero		1


	//   ....[103]....
        /*0788*/ 	.word	0x0000c500
        /*078c*/ 	.word	0x00000000
        /*0790*/ 	.word	0x000000b0
        /*0794*/ 	.short	0x010a
        /*0796*/ 	.byte	0xff
	.zero		1


	//   ....[104]....
        /*0798*/ 	.word	0x0000c550
        /*079c*/ 	.word	0x00000000
        /*07a0*/ 	.word	0x00000060
        /*07a4*/ 	.short	0x010a
        /*07a6*/ 	.byte	0xff
	.zero		1


	//   ....[105]....
        /*07a8*/ 	.word	0x0000c5b0
        /*07ac*/ 	.word	0x00000000
        /*07b0*/ 	.word	0x00000058
        /*07b4*/ 	.short	0x010a
        /*07b6*/ 	.byte	0xff
	.zero		1


	//   ....[106]....
        /*07b8*/ 	.word	0x0000c610
        /*07bc*/ 	.word	0x00000003
        /*07c0*/ 	.word	0x00000030
        /*07c4*/ 	.short	0x010a
        /*07c6*/ 	.byte	0xff
	.zero		1


	//   ....[107]....
        /*07c8*/ 	.word	0x0000c670
        /*07cc*/ 	.word	0x00000003
        /*07d0*/ 	.word	0x00000038
        /*07d4*/ 	.short	0x010a
        /*07d6*/ 	.byte	0xff
	.zero		1


	//   ....[108]....
        /*07d8*/ 	.word	0x0000c6d0
        /*07dc*/ 	.word	0x00000003
        /*07e0*/ 	.word	0x00000040
        /*07e4*/ 	.short	0x010a
        /*07e6*/ 	.byte	0xff
	.zero		1


	//   ....[109]....
        /*07e8*/ 	.word	0x0000c730
        /*07ec*/ 	.word	0x00000003
        /*07f0*/ 	.word	0x00000048
        /*07f4*/ 	.short	0x010a
        /*07f6*/ 	.byte	0xff
	.zero		1


	//   ....[110]....
        /*07f8*/ 	.word	0x0000c790
        /*07fc*/ 	.word	0x00000000
        /*0800*/ 	.word	0x00000030
        /*0804*/ 	.short	0x010a
        /*0806*/ 	.byte	0xff
	.zero		1


	//   ....[111]....
        /*0808*/ 	.word	0x0000c7f0
        /*080c*/ 	.word	0x00000000
        /*0810*/ 	.word	0x00000038
        /*0814*/ 	.short	0x010a
        /*0816*/ 	.byte	0xff
	.zero		1


	//   ....[112]....
        /*0818*/ 	.word	0x0000c850
        /*081c*/ 	.word	0x00000000
        /*0820*/ 	.word	0x00000040
        /*0824*/ 	.short	0x010a
        /*0826*/ 	.byte	0xff
	.zero		1


	//   ....[113]....
        /*0828*/ 	.word	0x0000c8a0
        /*082c*/ 	.word	0x00000000
        /*0830*/ 	.word	0x00000060
        /*0834*/ 	.short	0x010a
        /*0836*/ 	.byte	0xff
	.zero		1


	//   ....[114]....
        /*0838*/ 	.word	0x0000c900
        /*083c*/ 	.word	0x00000000
        /*0840*/ 	.word	0x00000010
        /*0844*/ 	.short	0x010a
        /*0846*/ 	.byte	0xff
	.zero		1


	//   ....[115]....
        /*0848*/ 	.word	0x0000c960
        /*084c*/ 	.word	0x00000000
        /*0850*/ 	.word	0x00000080
        /*0854*/ 	.short	0x010a
        /*0856*/ 	.byte	0xff
	.zero		1


	//   ....[116]....
        /*0858*/ 	.word	0x0000c9b0
        /*085c*/ 	.word	0x00000003
        /*0860*/ 	.word	0x00000010
        /*0864*/ 	.short	0x010a
        /*0866*/ 	.byte	0xff
	.zero		1


	//   ....[117]....
        /*0868*/ 	.word	0x0000ca00
        /*086c*/ 	.word	0x00000003
        /*0870*/ 	.word	0x00000010
        /*0874*/ 	.short	0x010a
        /*0876*/ 	.byte	0xff
	.zero		1


	//   ....[118]....
        /*0878*/ 	.word	0x0000ca50
        /*087c*/ 	.word	0x00000003
        /*0880*/ 	.word	0x00000010
        /*0884*/ 	.short	0x010a
        /*0886*/ 	.byte	0xff
	.zero		1


	//----- nvinfo : EIATTR_NUM_MBARRIERS
	.align		4
.L_47:
        /*0888*/ 	.byte	0x03, 0x38
        /*088a*/ 	.short	0x0017


	//----- nvinfo : EIATTR_EXIT_INSTR_OFFSETS
	.align		4
        /*088c*/ 	.byte	0x04, 0x1c
        /*088e*/ 	.short	(.L_49 - .L_48)


	//   ....[0]....
.L_48:
        /*0890*/ 	.word	0x000028a0


	//   ....[1]....
        /*0894*/ 	.word	0x00002da0


	//   ....[2]....
        /*0898*/ 	.word	0x00002e00


	//   ....[3]....
        /*089c*/ 	.word	0x00004b00


	//   ....[4]....
        /*08a0*/ 	.word	0x00005be0


	//   ....[5]....
        /*08a4*/ 	.word	0x00005c20


	//   ....[6]....
        /*08a8*/ 	.word	0x0000bf90


	//   ....[7]....
        /*08ac*/ 	.word	0x0000c010


	//   ....[8]....
        /*08b0*/ 	.word	0x0000c040


	//   ....[9]....
        /*08b4*/ 	.word	0x0000c0b0


	//----- nvinfo : EIATTR_MAX_THREADS
	.align		4
.L_49:
        /*08b8*/ 	.byte	0x04, 0x05
        /*08ba*/ 	.short	(.L_51 - .L_50)
.L_50:
        /*08bc*/ 	.word	0x00000100
        /*08c0*/ 	.word	0x00000001
        /*08c4*/ 	.word	0x00000001


	//----- nvinfo : EIATTR_CRS_STACK_SIZE
	.align		4
.L_51:
        /*08c8*/ 	.byte	0x04, 0x1e
        /*08ca*/ 	.short	(.L_53 - .L_52)
.L_52:
        /*08cc*/ 	.word	0x00000000


	//----- nvinfo : EIATTR_CBANK_PARAM_SIZE
	.align		4
.L_53:
        /*08d0*/ 	.byte	0x03, 0x19
        /*08d2*/ 	.short	0x0c00


	//----- nvinfo : EIATTR_PARAM_CBANK
	.align		4
        /*08d4*/ 	.byte	0x04, 0x0a
        /*08d6*/ 	.short	(.L_55 - .L_54)
	.align		4
.L_54:
        /*08d8*/ 	.word	index@(.nv.constant0._ZN7cutlass13device_kernelINS_4gemm6kernel13GemmUniversalIN4cute5tupleIJiiiiEEENS1_10collective13CollectiveMmaINS1_46MainloopSm100TmaUmmaWarpSpecializedBlockScaledILi1ELi2ELi1ENS5_IJNS4_1CILi1EEENSA_ILi4EEESB_EEEEENS5_IJNSA_ILi128EEENSA_ILi256EEESG_EEENS5_IJNS_12float_e5m2_tENS_13float_ue8m0_tEEEENS5_IJNS5_IJlSB_lEEENS4_6LayoutINS5_IJNS5_IJNS5_IJNSA_ILi32EEESC_EEEiEEESP_NS5_IJSB_iEEEEEENS5_IJNS5_IJNS5_IJNSA_ILi16EEESC_EEEiEEENS5_IJNS5_IJNSA_ILi0EEESB_EEENSA_ILi512EEEEEENS5_IJSV_iEEEEEEEEEEESK_S12_NS4_8TiledMMAINS4_8MMA_AtomIJNS4_21SM100_MMA_MXF8F6F4_SSISI_SI_fSJ_Li128ELi256ELNS4_4UMMA5MajorE0ELS17_0ELNS16_7ScaleInE0ELS18_0EEEEEENSM_INS5_IJSB_SB_SB_EEENS5_IJSV_SV_SV_EEEEENS5_IJNS4_10UnderscoreES1E_S1E_EEEEENS5_IJNS4_23SM90_TMA_LOAD_MULTICASTES1H_EEENS5_IJNS4_14ComposedLayoutINS4_7SwizzleILi3ELi4ELi3EEENS4_18smem_ptr_flag_bitsILi8EEENSM_INS5_IJNSA_ILi8EEESF_EEENS5_IJSF_SB_EEEEEEENSM_INS5_IJNS5_IJNS5_IJSO_SB_EEENS5_IJSN_SB_EEEEEESB_NS5_IJSC_NSA_ILi2EEEEEEEEENS5_IJNS5_IJNS5_IJST_SX_EEESW_EEESV_NS5_IJSB_SX_EEEEEEEEEEEvNS4_8identityENS5_IJNS4_13SM90_TMA_LOADES26_EEENS5_IJS1S_NSM_INS5_IJNS5_IJNS5_IJSO_S1W_EEES1U_EEESB_S1X_EEENS5_IJS20_SV_NS5_IJSB_NSA_ILi1024EEEEEEEEEEEEEEvS25_EENS_8epilogue10collective18CollectiveEpilogueINS2H_23Sm100TmaWarpSpecializedILi4ELi2ELi64ELb1ELb0EEEJSH_NS5_IJNSM_ISF_SB_EENSM_INSA_ILi64EEESB_EEEEENS_10bfloat16_tESL_S2Q_SL_NS2H_6fusion15FusionCallbacksIS2L_NS2R_17LinearCombinationIS2Q_fS2Q_fLNS_15FloatRoundStyleE2EEESH_S2P_JEEENS4_5SM1004TMEM4LOAD26SM100_TMEM_LOAD_32dp32b64xES26_NS1J_IS1L_NS1M_ILi16EEENSM_INS5_IJS1O_S2N_EEENS5_IJS2N_SB_EEEEEEENS4_39AutoVectorizingCopyWithAssumedAlignmentILi128EEENS4_14SM90_TMA_STOREES35_S37_S37_EEEvvEEEEvNT_6ParamsE)
        /*08dc*/ 	.short	0x0380
        /*08de*/ 	.short	0x0c00


	//----- nvinfo : EIATTR_SW_WAR
	.align		4
.L_55:
        /*08e0*/ 	.byte	0x04, 0x36
        /*08e2*/ 	.short	(.L_57 - .L_56)
.L_56:
        /*08e4*/ 	.word	0x00000008
.L_57:


//--------------------- .nv.callgraph             --------------------------
	.section	.nv.callgraph,"",@"SHT_CUDA_CALLGRAPH"
	.align	4
	.sectionentsize	8
	.align		4
        /*0000*/ 	.word	0x00000000
	.align		4
        /*0004*/ 	.word	0xffffffff
	.align		4
        /*0008*/ 	.word	index@(_ZN7cutlass13device_kernelINS_4gemm6kernel13GemmUniversalIN4cute5tupleIJiiiiEEENS1_10collective13CollectiveMmaINS1_46MainloopSm100TmaUmmaWarpSpecializedBlockScaledILi1ELi2ELi1ENS5_IJNS4_1CILi1EEENSA_ILi4EEESB_EEEEENS5_IJNSA_ILi128EEENSA_ILi256EEESG_EEENS5_IJNS_12float_e5m2_tENS_13float_ue8m0_tEEEENS5_IJNS5_IJlSB_lEEENS4_6LayoutINS5_IJNS5_IJNS5_IJNSA_ILi32EEESC_EEEiEEESP_NS5_IJSB_iEEEEEENS5_IJNS5_IJNS5_IJNSA_ILi16EEESC_EEEiEEENS5_IJNS5_IJNSA_ILi0EEESB_EEENSA_ILi512EEEEEENS5_IJSV_iEEEEEEEEEEESK_S12_NS4_8TiledMMAINS4_8MMA_AtomIJNS4_21SM100_MMA_MXF8F6F4_SSISI_SI_fSJ_Li128ELi256ELNS4_4UMMA5MajorE0ELS17_0ELNS16_7ScaleInE0ELS18_0EEEEEENSM_INS5_IJSB_SB_SB_EEENS5_IJSV_SV_SV_EEEEENS5_IJNS4_10UnderscoreES1E_S1E_EEEEENS5_IJNS4_23SM90_TMA_LOAD_MULTICASTES1H_EEENS5_IJNS4_14ComposedLayoutINS4_7SwizzleILi3ELi4ELi3EEENS4_18smem_ptr_flag_bitsILi8EEENSM_INS5_IJNSA_ILi8EEESF_EEENS5_IJSF_SB_EEEEEEENSM_INS5_IJNS5_IJNS5_IJSO_SB_EEENS5_IJSN_SB_EEEEEESB_NS5_IJSC_NSA_ILi2EEEEEEEEENS5_IJNS5_IJNS5_IJST_SX_EEESW_EEESV_NS5_IJSB_SX_EEEEEEEEEEEvNS4_8identityENS5_IJNS4_13SM90_TMA_LOADES26_EEENS5_IJS1S_NSM_INS5_IJNS5_IJNS5_IJSO_S1W_EEES1U_EEESB_S1X_EEENS5_IJS20_SV_NS5_IJSB_NSA_ILi1024EEEEEEEEEEEEEEvS25_EENS_8epilogue10collective18CollectiveEpilogueINS2H_23Sm100TmaWarpSpecializedILi4ELi2ELi64ELb1ELb0EEEJSH_NS5_IJNSM_ISF_SB_EENSM_INSA_ILi64EEESB_EEEEENS_10bfloat16_tESL_S2Q_SL_NS2H_6fusion15FusionCallbacksIS2L_NS2R_17LinearCombinationIS2Q_fS2Q_fLNS_15FloatRoundStyleE2EEESH_S2P_JEEENS4_5SM1004TMEM4LOAD26SM100_TMEM_LOAD_32dp32b64xES26_NS1J_IS1L_NS1M_ILi16EEENSM_INS5_IJS1O_S2N_EEENS5_IJS2N_SB_EEEEEEENS4_39AutoVectorizingCopyWithAssumedAlignmentILi128EEENS4_14SM90_TMA_STOREES35_S37_S37_EEEvvEEEEvNT_6ParamsE)
	.align		4
        /*000c*/ 	.word	index@(__assertfail)
	.align		4
        /*0010*/ 	.word	0x00000000
	.align		4
        /*0014*/ 	.word	0xfffffffe
	.align		4
        /*0018*/ 	.word	0x00000000
	.align		4
        /*001c*/ 	.word	0xfffffffd
	.align		4
        /*0020*/ 	.word	0x00000000
	.align		4
        /*0024*/ 	.word	0xfffffffc


//--------------------- .nv.constant4             --------------------------
	.section	.nv.constant4,"a",@progbits
	.align	8
	.align		8
.nv.constant4:
        /*0000*/ 	.dword	__assertfail
	.align		8
        /*0008*/ 	.dword	__unnamed_1
	.align		8
        /*0010*/ 	.dword	__unnamed_2
	.align		8
        /*0018*/ 	.dword	_ZN40_INTERNAL_75ead45d_4_k_cu_09622fcb_363774cuda3std3__45__cpo5beginE
	.align		8
        /*0020*/ 	.dword	_ZN40_INTERNAL_75ead45d_4_k_cu_09622fcb_363774cuda3std3__45__cpo3endE
	.align		8
        /*0028*/ 	.dword	_ZN40_INTERNAL_75ead45d_4_k_cu_09622fcb_363774cuda3std3__45__cpo6cbeginE
	.align		8
        /*0030*/ 	.dword	_ZN40_INTERNAL_75ead45d_4_k_cu_09622fcb_363774cuda3std3__45__cpo4cendE
	.align		8
        /*0038*/ 	.dword	_ZN40_INTERNAL_75ead45d_4_k_cu_09622fcb_363774cuda3std3__442_GLOBAL__N__75ead45d_4_k_cu_09622fcb_363776ignoreE
	.align		8
        /*0040*/ 	.dword	_ZN40_INTERNAL_75ead45d_4_k_cu_09622fcb_363774cuda3std3__419piecewise_constructE
	.align		8
        /*0048*/ 	.dword	_ZN40_INTERNAL_75ead45d_4_k_cu_09622fcb_363774cuda3std3__48in_placeE
	.align		8
        /*0050*/ 	.dword	_ZN40_INTERNAL_75ead45d_4_k_cu_09622fcb_363774cuda3std6ranges3__45__cpo4swapE
	.align		8
        /*0058*/ 	.dword	_ZN40_INTERNAL_75ead45d_4_k_cu_09622fcb_363774cuda3std6ranges3__45__cpo9iter_moveE
	.align		8
        /*0060*/ 	.dword	_ZN40_INTERNAL_75ead45d_4_k_cu_09622fcb_363774cute7productE
	.align		8
        /*0068*/ 	.dword	_ZN40_INTERNAL_75ead45d_4_k_cu_09622fcb_363774cute1_E
	.align		8
        /*0070*/ 	.dword	$str$25
	.align		8
        /*0078*/ 	.dword	$str$26
	.align		8
        /*0080*/ 	.dword	$str$27
	.align		8
        /*0088*/ 	.dword	$str$28


//--------------------- .text._ZN7cutlass13device_kernelINS_4gemm6kernel13GemmUniversalIN4cute5tupleIJiiiiEEENS1_10collective13CollectiveMmaINS1_46MainloopSm100TmaUmmaWarpSpecializedBlockScaledILi1ELi2ELi1ENS5_IJNS4_1CILi1EEENSA_ILi4EEESB_EEEEENS5_IJNSA_ILi128EEENSA_ILi256EEESG_EEENS5_IJNS_12float_e5m2_tENS_13float_ue8m0_tEEEENS5_IJNS5_IJlSB_lEEENS4_6LayoutINS5_IJNS5_IJNS5_IJNSA_ILi32EEESC_EEEiEEESP_NS5_IJSB_iEEEEEENS5_IJNS5_IJNS5_IJNSA_ILi16EEESC_EEEiEEENS5_IJNS5_IJNSA_ILi0EEESB_EEENSA_ILi512EEEEEENS5_IJSV_iEEEEEEEEEEESK_S12_NS4_8TiledMMAINS4_8MMA_AtomIJNS4_21SM100_MMA_MXF8F6F4_SSISI_SI_fSJ_Li128ELi256ELNS4_4UMMA5MajorE0ELS17_0ELNS16_7ScaleInE0ELS18_0EEEEEENSM_INS5_IJSB_SB_SB_EEENS5_IJSV_SV_SV_EEEEENS5_IJNS4_10UnderscoreES1E_S1E_EEEEENS5_IJNS4_23SM90_TMA_LOAD_MULTICASTES1H_EEENS5_IJNS4_14ComposedLayoutINS4_7SwizzleILi3ELi4ELi3EEENS4_18smem_ptr_flag_bitsILi8EEENSM_INS5_IJNSA_ILi8EEESF_EEENS5_IJSF_SB_EEEEEEENSM_INS5_IJNS5_IJNS5_IJSO_SB_EEENS5_IJSN_SB_EEEEEESB_NS5_IJSC_NSA_ILi2EEEEEEEEENS5_IJNS5_IJNS5_IJST_SX_EEESW_EEESV_NS5_IJSB_SX_EEEEEEEEEEEvNS4_8identityENS5_IJNS4_13SM90_TMA_LOADES26_EEENS5_IJS1S_NSM_INS5_IJNS5_IJNS5_IJSO_S1W_EEES1U_EEESB_S1X_EEENS5_IJS20_SV_NS5_IJSB_NSA_ILi1024EEEEEEEEEEEEEEvS25_EENS_8epilogue10collective18CollectiveEpilogueINS2H_23Sm100TmaWarpSpecializedILi4ELi2ELi64ELb1ELb0EEEJSH_NS5_IJNSM_ISF_SB_EENSM_INSA_ILi64EEESB_EEEEENS_10bfloat16_tESL_S2Q_SL_NS2H_6fusion15FusionCallbacksIS2L_NS2R_17LinearCombinationIS2Q_fS2Q_fLNS_15FloatRoundStyleE2EEESH_S2P_JEEENS4_5SM1004TMEM4LOAD26SM100_TMEM_LOAD_32dp32b64xES26_NS1J_IS1L_NS1M_ILi16EEENSM_INS5_IJS1O_S2N_EEENS5_IJS2N_SB_EEEEEEENS4_39AutoVectorizingCopyWithAssumedAlignmentILi128EEENS4_14SM90_TMA_STOREES35_S37_S37_EEEvvEEEEvNT_6ParamsE --------------------------
	.section	.text._ZN7cutlass13device_kernelINS_4gemm6kernel13GemmUniversalIN4cute5tupleIJiiiiEEENS1_10collective13CollectiveMmaINS1_46MainloopSm100TmaUmmaWarpSpecializedBlockScaledILi1ELi2ELi1ENS5_IJNS4_1CILi1EEENSA_ILi4EEESB_EEEEENS5_IJNSA_ILi128EEENSA_ILi256EEESG_EEENS5_IJNS_12float_e5m2_tENS_13float_ue8m0_tEEEENS5_IJNS5_IJlSB_lEEENS4_6LayoutINS5_IJNS5_IJNS5_IJNSA_ILi32EEESC_EEEiEEESP_NS5_IJSB_iEEEEEENS5_IJNS5_IJNS5_IJNSA_ILi16EEESC_EEEiEEENS5_IJNS5_IJNSA_ILi0EEESB_EEENSA_ILi512EEEEEENS5_IJSV_iEEEEEEEEEEESK_S12_NS4_8TiledMMAINS4_8MMA_AtomIJNS4_21SM100_MMA_MXF8F6F4_SSISI_SI_fSJ_Li128ELi256ELNS4_4UMMA5MajorE0ELS17_0ELNS16_7ScaleInE0ELS18_0EEEEEENSM_INS5_IJSB_SB_SB_EEENS5_IJSV_SV_SV_EEEEENS5_IJNS4_10UnderscoreES1E_S1E_EEEEENS5_IJNS4_23SM90_TMA_LOAD_MULTICASTES1H_EEENS5_IJNS4_14ComposedLayoutINS4_7SwizzleILi3ELi4ELi3EEENS4_18smem_ptr_flag_bitsILi8EEENSM_INS5_IJNSA_ILi8EEESF_EEENS5_IJSF_SB_EEEEEEENSM_INS5_IJNS5_IJNS5_IJSO_SB_EEENS5_IJSN_SB_EEEEEESB_NS5_IJSC_NSA_ILi2EEEEEEEEENS5_IJNS5_IJNS5_IJST_SX_EEESW_EEESV_NS5_IJSB_SX_EEEEEEEEEEEvNS4_8identityENS5_IJNS4_13SM90_TMA_LOADES26_EEENS5_IJS1S_NSM_INS5_IJNS5_IJNS5_IJSO_S1W_EEES1U_EEESB_S1X_EEENS5_IJS20_SV_NS5_IJSB_NSA_ILi1024EEEEEEEEEEEEEEvS25_EENS_8epilogue10collective18CollectiveEpilogueINS2H_23Sm100TmaWarpSpecializedILi4ELi2ELi64ELb1ELb0EEEJSH_NS5_IJNSM_ISF_SB_EENSM_INSA_ILi64EEESB_EEEEENS_10bfloat16_tESL_S2Q_SL_NS2H_6fusion15FusionCallbacksIS2L_NS2R_17LinearCombinationIS2Q_fS2Q_fLNS_15FloatRoundStyleE2EEESH_S2P_JEEENS4_5SM1004TMEM4LOAD26SM100_TMEM_LOAD_32dp32b64xES26_NS1J_IS1L_NS1M_ILi16EEENSM_INS5_IJS1O_S2N_EEENS5_IJS2N_SB_EEEEEEENS4_39AutoVectorizingCopyWithAssumedAlignmentILi128EEENS4_14SM90_TMA_STOREES35_S37_S37_EEEvvEEEEvNT_6ParamsE,"ax",@progbits
	.align	128
.text._ZN7cutlass13device_kernelINS_4gemm6kernel13GemmUniversalIN4cute5tupleIJiiiiEEENS1_10collective13CollectiveMmaINS1_46MainloopSm100TmaUmmaWarpSpecializedBlockScaledILi1ELi2ELi1ENS5_IJNS4_1CILi1EEENSA_ILi4EEESB_EEEEENS5_IJNSA_ILi128EEENSA_ILi256EEESG_EEENS5_IJNS_12float_e5m2_tENS_13float_ue8m0_tEEEENS5_IJNS5_IJlSB_lEEENS4_6LayoutINS5_IJNS5_IJNS5_IJNSA_ILi32EEESC_EEEiEEESP_NS5_IJSB_iEEEEEENS5_IJNS5_IJNS5_IJNSA_ILi16EEESC_EEEiEEENS5_IJNS5_IJNSA_ILi0EEESB_EEENSA_ILi512EEEEEENS5_IJSV_iEEEEEEEEEEESK_S12_NS4_8TiledMMAINS4_8MMA_AtomIJNS4_21SM100_MMA_MXF8F6F4_SSISI_SI_fSJ_Li128ELi256ELNS4_4UMMA5MajorE0ELS17_0ELNS16_7ScaleInE0ELS18_0EEEEEENSM_INS5_IJSB_SB_SB_EEENS5_IJSV_SV_SV_EEEEENS5_IJNS4_10UnderscoreES1E_S1E_EEEEENS5_IJNS4_23SM90_TMA_LOAD_MULTICASTES1H_EEENS5_IJNS4_14ComposedLayoutINS4_7SwizzleILi3ELi4ELi3EEENS4_18smem_ptr_flag_bitsILi8EEENSM_INS5_IJNSA_ILi8EEESF_EEENS5_IJSF_SB_EEEEEEENSM_INS5_IJNS5_IJNS5_IJSO_SB_EEENS5_IJSN_SB_EEEEEESB_NS5_IJSC_NSA_ILi2EEEEEEEEENS5_IJNS5_IJNS5_IJST_SX_EEESW_EEESV_NS5_IJSB_SX_EEEEEEEEEEEvNS4_8identityENS5_IJNS4_13SM90_TMA_LOADES26_EEENS5_IJS1S_NSM_INS5_IJNS5_IJNS5_IJSO_S1W_EEES1U_EEESB_S1X_EEENS5_IJS20_SV_NS5_IJSB_NSA_ILi1024EEEEEEEEEEEEEEvS25_EENS_8epilogue10collective18CollectiveEpilogueINS2H_23Sm100TmaWarpSpecializedILi4ELi2ELi64ELb1ELb0EEEJSH_NS5_IJNSM_ISF_SB_EENSM_INSA_ILi64EEESB_EEEEENS_10bfloat16_tESL_S2Q_SL_NS2H_6fusion15FusionCallbacksIS2L_NS2R_17LinearCombinationIS2Q_fS2Q_fLNS_15FloatRoundStyleE2EEESH_S2P_JEEENS4_5SM1004TMEM4LOAD26SM100_TMEM_LOAD_32dp32b64xES26_NS1J_IS1L_NS1M_ILi16EEENSM_INS5_IJS1O_S2N_EEENS5_IJS2N_SB_EEEEEEENS4_39AutoVectorizingCopyWithAssumedAlignmentILi128EEENS4_14SM90_TMA_STOREES35_S37_S37_EEEvvEEEEvNT_6ParamsE:
        .type           _ZN7cutlass13device_kernelINS_4gemm6kernel13GemmUniversalIN4cute5tupleIJiiiiEEENS1_10collective13CollectiveMmaINS1_46MainloopSm100TmaUmmaWarpSpecializedBlockScaledILi1ELi2ELi1ENS5_IJNS4_1CILi1EEENSA_ILi4EEESB_EEEEENS5_IJNSA_ILi128EEENSA_ILi256EEESG_EEENS5_IJNS_12float_e5m2_tENS_13float_ue8m0_tEEEENS5_IJNS5_IJlSB_lEEENS4_6LayoutINS5_IJNS5_IJNS5_IJNSA_ILi32EEESC_EEEiEEESP_NS5_IJSB_iEEEEEENS5_IJNS5_IJNS5_IJNSA_ILi16EEESC_EEEiEEENS5_IJNS5_IJNSA_ILi0EEESB_EEENSA_ILi512EEEEEENS5_IJSV_iEEEEEEEEEEESK_S12_NS4_8TiledMMAINS4_8MMA_AtomIJNS4_21SM100_MMA_MXF8F6F4_SSISI_SI_fSJ_Li128ELi256ELNS4_4UMMA5MajorE0ELS17_0ELNS16_7ScaleInE0ELS18_0EEEEEENSM_INS5_IJSB_SB_SB_EEENS5_IJSV_SV_SV_EEEEENS5_IJNS4_10UnderscoreES1E_S1E_EEEEENS5_IJNS4_23SM90_TMA_LOAD_MULTICASTES1H_EEENS5_IJNS4_14ComposedLayoutINS4_7SwizzleILi3ELi4ELi3EEENS4_18smem_ptr_flag_bitsILi8EEENSM_INS5_IJNSA_ILi8EEESF_EEENS5_IJSF_SB_EEEEEEENSM_INS5_IJNS5_IJNS5_IJSO_SB_EEENS5_IJSN_SB_EEEEEESB_NS5_IJSC_NSA_ILi2EEEEEEEEENS5_IJNS5_IJNS5_IJST_SX_EEESW_EEESV_NS5_IJSB_SX_EEEEEEEEEEEvNS4_8identityENS5_IJNS4_13SM90_TMA_LOADES26_EEENS5_IJS1S_NSM_INS5_IJNS5_IJNS5_IJSO_S1W_EEES1U_EEESB_S1X_EEENS5_IJS20_SV_NS5_IJSB_NSA_ILi1024EEEEEEEEEEEEEEvS25_EENS_8epilogue10collective18CollectiveEpilogueINS2H_23Sm100TmaWarpSpecializedILi4ELi2ELi64ELb1ELb0EEEJSH_NS5_IJNSM_ISF_SB_EENSM_INSA_ILi64EEESB_EEEEENS_10bfloat16_tESL_S2Q_SL_NS2H_6fusion15FusionCallbacksIS2L_NS2R_17LinearCombinationIS2Q_fS2Q_fLNS_15FloatRoundStyleE2EEESH_S2P_JEEENS4_5SM1004TMEM4LOAD26SM100_TMEM_LOAD_32dp32b64xES26_NS1J_IS1L_NS1M_ILi16EEENSM_INS5_IJS1O_S2N_EEENS5_IJS2N_SB_EEEEEEENS4_39AutoVectorizingCopyWithAssumedAlignmentILi128EEENS4_14SM90_TMA_STOREES35_S37_S37_EEEvvEEEEvNT_6ParamsE,@function
        .size           _ZN7cutlass13device_kernelINS_4gemm6kernel13GemmUniversalIN4cute5tupleIJiiiiEEENS1_10collective13CollectiveMmaINS1_46MainloopSm100TmaUmmaWarpSpecializedBlockScaledILi1ELi2ELi1ENS5_IJNS4_1CILi1EEENSA_ILi4EEESB_EEEEENS5_IJNSA_ILi128EEENSA_ILi256EEESG_EEENS5_IJNS_12float_e5m2_tENS_13float_ue8m0_tEEEENS5_IJNS5_IJlSB_lEEENS4_6LayoutINS5_IJNS5_IJNS5_IJNSA_ILi32EEESC_EEEiEEESP_NS5_IJSB_iEEEEEENS5_IJNS5_IJNS5_IJNSA_ILi16EEESC_EEEiEEENS5_IJNS5_IJNSA_ILi0EEESB_EEENSA_ILi512EEEEEENS5_IJSV_iEEEEEEEEEEESK_S12_NS4_8TiledMMAINS4_8MMA_AtomIJNS4_21SM100_MMA_MXF8F6F4_SSISI_SI_fSJ_Li128ELi256ELNS4_4UMMA5MajorE0ELS17_0ELNS16_7ScaleInE0ELS18_0EEEEEENSM_INS5_IJSB_SB_SB_EEENS5_IJSV_SV_SV_EEEEENS5_IJNS4_10UnderscoreES1E_S1E_EEEEENS5_IJNS4_23SM90_TMA_LOAD_MULTICASTES1H_EEENS5_IJNS4_14ComposedLayoutINS4_7SwizzleILi3ELi4ELi3EEENS4_18smem_ptr_flag_bitsILi8EEENSM_INS5_IJNSA_ILi8EEESF_EEENS5_IJSF_SB_EEEEEEENSM_INS5_IJNS5_IJNS5_IJSO_SB_EEENS5_IJSN_SB_EEEEEESB_NS5_IJSC_NSA_ILi2EEEEEEEEENS5_IJNS5_IJNS5_IJST_SX_EEESW_EEESV_NS5_IJSB_SX_EEEEEEEEEEEvNS4_8identityENS5_IJNS4_13SM90_TMA_LOADES26_EEENS5_IJS1S_NSM_INS5_IJNS5_IJNS5_IJSO_S1W_EEES1U_EEESB_S1X_EEENS5_IJS20_SV_NS5_IJSB_NSA_ILi1024EEEEEEEEEEEEEEvS25_EENS_8epilogue10collective18CollectiveEpilogueINS2H_23Sm100TmaWarpSpecializedILi4ELi2ELi64ELb1ELb0EEEJSH_NS5_IJNSM_ISF_SB_EENSM_INSA_ILi64EEESB_EEEEENS_10bfloat16_tESL_S2Q_SL_NS2H_6fusion15FusionCallbacksIS2L_NS2R_17LinearCombinationIS2Q_fS2Q_fLNS_15FloatRoundStyleE2EEESH_S2P_JEEENS4_5SM1004TMEM4LOAD26SM100_TMEM_LOAD_32dp32b64xES26_NS1J_IS1L_NS1M_ILi16EEENSM_INS5_IJS1O_S2N_EEENS5_IJS2N_SB_EEEEEEENS4_39AutoVectorizingCopyWithAssumedAlignmentILi128EEENS4_14SM90_TMA_STOREES35_S37_S37_EEEvvEEEEvNT_6ParamsE,(.L_x_172 - _ZN7cutlass13device_kernelINS_4gemm6kernel13GemmUniversalIN4cute5tupleIJiiiiEEENS1_10collective13CollectiveMmaINS1_46MainloopSm100TmaUmmaWarpSpecializedBlockScaledILi1ELi2ELi1ENS5_IJNS4_1CILi1EEENSA_ILi4EEESB_EEEEENS5_IJNSA_ILi128EEENSA_ILi256EEESG_EEENS5_IJNS_12float_e5m2_tENS_13float_ue8m0_tEEEENS5_IJNS5_IJlSB_lEEENS4_6LayoutINS5_IJNS5_IJNS5_IJNSA_ILi32EEESC_EEEiEEESP_NS5_IJSB_iEEEEEENS5_IJNS5_IJNS5_IJNSA_ILi16EEESC_EEEiEEENS5_IJNS5_IJNSA_ILi0EEESB_EEENSA_ILi512EEEEEENS5_IJSV_iEEEEEEEEEEESK_S12_NS4_8TiledMMAINS4_8MMA_AtomIJNS4_21SM100_MMA_MXF8F6F4_SSISI_SI_fSJ_Li128ELi256ELNS4_4UMMA5MajorE0ELS17_0ELNS16_7ScaleInE0ELS18_0EEEEEENSM_INS5_IJSB_SB_SB_EEENS5_IJSV_SV_SV_EEEEENS5_IJNS4_10UnderscoreES1E_S1E_EEEEENS5_IJNS4_23SM90_TMA_LOAD_MULTICASTES1H_EEENS5_IJNS4_14ComposedLayoutINS4_7SwizzleILi3ELi4ELi3EEENS4_18smem_ptr_flag_bitsILi8EEENSM_INS5_IJNSA_ILi8EEESF_EEENS5_IJSF_SB_EEEEEEENSM_INS5_IJNS5_IJNS5_IJSO_SB_EEENS5_IJSN_SB_EEEEEESB_NS5_IJSC_NSA_ILi2EEEEEEEEENS5_IJNS5_IJNS5_IJST_SX_EEESW_EEESV_NS5_IJSB_SX_EEEEEEEEEEEvNS4_8identityENS5_IJNS4_13SM90_TMA_LOADES26_EEENS5_IJS1S_NSM_INS5_IJNS5_IJNS5_IJSO_S1W_EEES1U_EEESB_S1X_EEENS5_IJS20_SV_NS5_IJSB_NSA_ILi1024EEEEEEEEEEEEEEvS25_EENS_8epilogue10collective18CollectiveEpilogueINS2H_23Sm100TmaWarpSpecializedILi4ELi2ELi64ELb1ELb0EEEJSH_NS5_IJNSM_ISF_SB_EENSM_INSA_ILi64EEESB_EEEEENS_10bfloat16_tESL_S2Q_SL_NS2H_6fusion15FusionCallbacksIS2L_NS2R_17LinearCombinationIS2Q_fS2Q_fLNS_15FloatRoundStyleE2EEESH_S2P_JEEENS4_5SM1004TMEM4LOAD26SM100_TMEM_LOAD_32dp32b64xES26_NS1J_IS1L_NS1M_ILi16EEENSM_INS5_IJS1O_S2N_EEENS5_IJS2N_SB_EEEEEEENS4_39AutoVectorizingCopyWithAssumedAlignmentILi128EEENS4_14SM90_TMA_STOREES35_S37_S37_EEEvvEEEEvNT_6ParamsE)
        .other          _ZN7cutlass13device_kernelINS_4gemm6kernel13GemmUniversalIN4cute5tupleIJiiiiEEENS1_10collective13CollectiveMmaINS1_46MainloopSm100TmaUmmaWarpSpecializedBlockScaledILi1ELi2ELi1ENS5_IJNS4_1CILi1EEENSA_ILi4EEESB_EEEEENS5_IJNSA_ILi128EEENSA_ILi256EEESG_EEENS5_IJNS_12float_e5m2_tENS_13float_ue8m0_tEEEENS5_IJNS5_IJlSB_lEEENS4_6LayoutINS5_IJNS5_IJNS5_IJNSA_ILi32EEESC_EEEiEEESP_NS5_IJSB_iEEEEEENS5_IJNS5_IJNS5_IJNSA_ILi16EEESC_EEEiEEENS5_IJNS5_IJNSA_ILi0EEESB_EEENSA_ILi512EEEEEENS5_IJSV_iEEEEEEEEEEESK_S12_NS4_8TiledMMAINS4_8MMA_AtomIJNS4_21SM100_MMA_MXF8F6F4_SSISI_SI_fSJ_Li128ELi256ELNS4_4UMMA5MajorE0ELS17_0ELNS16_7ScaleInE0ELS18_0EEEEEENSM_INS5_IJSB_SB_SB_EEENS5_IJSV_SV_SV_EEEEENS5_IJNS4_10UnderscoreES1E_S1E_EEEEENS5_IJNS4_23SM90_TMA_LOAD_MULTICASTES1H_EEENS5_IJNS4_14ComposedLayoutINS4_7SwizzleILi3ELi4ELi3EEENS4_18smem_ptr_flag_bitsILi8EEENSM_INS5_IJNSA_ILi8EEESF_EEENS5_IJSF_SB_EEEEEEENSM_INS5_IJNS5_IJNS5_IJSO_SB_EEENS5_IJSN_SB_EEEEEESB_NS5_IJSC_NSA_ILi2EEEEEEEEENS5_IJNS5_IJNS5_IJST_SX_EEESW_EEESV_NS5_IJSB_SX_EEEEEEEEEEEvNS4_8identityENS5_IJNS4_13SM90_TMA_LOADES26_EEENS5_IJS1S_NSM_INS5_IJNS5_IJNS5_IJSO_S1W_EEES1U_EEESB_S1X_EEENS5_IJS20_SV_NS5_IJSB_NSA_ILi1024EEEEEEEEEEEEEEvS25_EENS_8epilogue10collective18CollectiveEpilogueINS2H_23Sm100TmaWarpSpecializedILi4ELi2ELi64ELb1ELb0EEEJSH_NS5_IJNSM_ISF_SB_EENSM_INSA_ILi64EEESB_EEEEENS_10bfloat16_tESL_S2Q_SL_NS2H_6fusion15FusionCallbacksIS2L_NS2R_17LinearCombinationIS2Q_fS2Q_fLNS_15FloatRoundStyleE2EEESH_S2P_JEEENS4_5SM1004TMEM4LOAD26SM100_TMEM_LOAD_32dp32b64xES26_NS1J_IS1L_NS1M_ILi16EEENSM_INS5_IJS1O_S2N_EEENS5_IJS2N_SB_EEEEEEENS4_39AutoVectorizingCopyWithAssumedAlignmentILi128EEENS4_14SM90_TMA_STOREES35_S37_S37_EEEvvEEEEvNT_6ParamsE,@"STO_CUDA_ENTRY STV_DEFAULT"
_ZN7cutlass13device_kernelINS_4gemm6kernel13GemmUniversalIN4cute5tupleIJiiiiEEENS1_10collective13CollectiveMmaINS1_46MainloopSm100TmaUmmaWarpSpecializedBlockScaledILi1ELi2ELi1ENS5_IJNS4_1CILi1EEENSA_ILi4EEESB_EEEEENS5_IJNSA_ILi128EEENSA_ILi256EEESG_EEENS5_IJNS_12float_e5m2_tENS_13float_ue8m0_tEEEENS5_IJNS5_IJlSB_lEEENS4_6LayoutINS5_IJNS5_IJNS5_IJNSA_ILi32EEESC_EEEiEEESP_NS5_IJSB_iEEEEEENS5_IJNS5_IJNS5_IJNSA_ILi16EEESC_EEEiEEENS5_IJNS5_IJNSA_ILi0EEESB_EEENSA_ILi512EEEEEENS5_IJSV_iEEEEEEEEEEESK_S12_NS4_8TiledMMAINS4_8MMA_AtomIJNS4_21SM100_MMA_MXF8F6F4_SSISI_SI_fSJ_Li128ELi256ELNS4_4UMMA5MajorE0ELS17_0ELNS16_7ScaleInE0ELS18_0EEEEEENSM_INS5_IJSB_SB_SB_EEENS5_IJSV_SV_SV_EEEEENS5_IJNS4_10UnderscoreES1E_S1E_EEEEENS5_IJNS4_23SM90_TMA_LOAD_MULTICASTES1H_EEENS5_IJNS4_14ComposedLayoutINS4_7SwizzleILi3ELi4ELi3EEENS4_18smem_ptr_flag_bitsILi8EEENSM_INS5_IJNSA_ILi8EEESF_EEENS5_IJSF_SB_EEEEEEENSM_INS5_IJNS5_IJNS5_IJSO_SB_EEENS5_IJSN_SB_EEEEEESB_NS5_IJSC_NSA_ILi2EEEEEEEEENS5_IJNS5_IJNS5_IJST_SX_EEESW_EEESV_NS5_IJSB_SX_EEEEEEEEEEEvNS4_8identityENS5_IJNS4_13SM90_TMA_LOADES26_EEENS5_IJS1S_NSM_INS5_IJNS5_IJNS5_IJSO_S1W_EEES1U_EEESB_S1X_EEENS5_IJS20_SV_NS5_IJSB_NSA_ILi1024EEEEEEEEEEEEEEvS25_EENS_8epilogue10collective18CollectiveEpilogueINS2H_23Sm100TmaWarpSpecializedILi4ELi2ELi64ELb1ELb0EEEJSH_NS5_IJNSM_ISF_SB_EENSM_INSA_ILi64EEESB_EEEEENS_10bfloat16_tESL_S2Q_SL_NS2H_6fusion15FusionCallbacksIS2L_NS2R_17LinearCombinationIS2Q_fS2Q_fLNS_15FloatRoundStyleE2EEESH_S2P_JEEENS4_5SM1004TMEM4LOAD26SM100_TMEM_LOAD_32dp32b64xES26_NS1J_IS1L_NS1M_ILi16EEENSM_INS5_IJS1O_S2N_EEENS5_IJS2N_SB_EEEEEEENS4_39AutoVectorizingCopyWithAssumedAlignmentILi128EEENS4_14SM90_TMA_STOREES35_S37_S37_EEEvvEEEEvNT_6ParamsE:
[----:B------:R-:W1:Y:S01]  /*0000*/  LDC R1, c[0x0][0x37c] ;  /* 0x0000df00ff017b82 */ /* 0x000e620000000800 */
[----:B------:R-:W2:Y:S01]  /*0010*/  S2R R165, SR_TID.X ;  /* 0x0000000000a57919 */ /* 0x000ea20000002100 */
[----:B------:R-:W3:Y:S01]  /*0020*/  LDCU.64 UR12, c[0x0][0xc90] ;  /* 0x00019200ff0c77ac */ /* 0x000ee20008000a00 */
[----:B------:R-:W-:Y:S02]  /*0030*/  PRMT R151, RZ, 0x7610, R151 ;  /* 0x00007610ff977816 */ /* 0x000fe40000000097 */
[----:B------:R-:W-:Y:S01]  /*0040*/  ELECT P6, URZ, PT ;  /* 0x0000000000ff782f */ /* 0x000fe200038c0000 */
[----:B------:R-:W4:Y:S01]  /*0050*/  LDCU.64 UR54, c[0x0][0x358] ;  /* 0x00006b00ff3677ac */ /* 0x000f220008000a00 */
[----:B---3--:R-:W-:-:S04]  /*0060*/  UISETP.NE.U32.AND UP0, UPT, UR12, URZ, UPT ;  /* 0x000000ff0c00728c */ /* 0x008fc8000bf05070 */
[----:B------:R-:W-:Y:S01]  /*0070*/  UISETP.NE.AND.EX UP0, UPT, UR13, URZ, UPT, UP0 ;  /* 0x000000ff0d00728c */ /* 0x000fe2000bf05300 */
[----:B--2---:R-:W-:-:S05]  /*0080*/  SHF.R.U32.HI R158, RZ, 0x5, R165 ;  /* 0x00000005ff9e7819 */ /* 0x004fca00000116a5 */
[----:B------:R-:W2:Y:S02]  /*0090*/  SHFL.IDX PT, R0, R158, RZ, 0x1f ;  /* 0x00001fff9e007589 */ /* 0x000ea400000e0000 */
[----:B--2---:R-:W-:Y:S01]  /*00a0*/  R2UR UR14, R0 ;  /* 0x00000000000e72ca */ /* 0x004fe200000e0000 */
[----:B-1--4-:R-:W-:-:S14]  /*00b0*/  BRA.U UP0, `(.L_x_0) ;  /* 0x00000001002c7547 */ /* 0x012fdc000b800000 */
[----:B------:R-:W1:Y:S02]  /*00c0*/  LDCU.64 UR4, c[0x0][0xc88] ;  /* 0x00019100ff0477ac */ /* 0x000e640008000a00 */
[----:B-1----:R-:W-:-:S04]  /*00d0*/  UISETP.NE.U32.AND UP0, UPT, UR4, URZ, UPT ;  /* 0x000000ff0400728c */ /* 0x002fc8000bf05070 */
[----:B------:R-:W-:-:S09]  /*00e0*/  UISETP.NE.AND.EX UP0, UPT, UR5, URZ, UPT, UP0 ;  /* 0x000000ff0500728c */ /* 0x000fd2000bf05300 */
[----:B------:R-:W-:Y:S05]  /*00f0*/  BRA.U !UP0, `(.L_x_1) ;  /* 0x0000000108107547 */ /* 0x000fea000b800000 */
[----:B------:R-:W1:Y:S02]  /*0100*/  LDC.64 R2, c[0x0][0xc88] ;  /* 0x00032200ff027b82 */ /* 0x000e640000000a00 */
[----:B-1----:R1:W5:Y:S01]  /*0110*/  LDG.E R83, desc[UR54][R2.64] ;  /* 0x0000003602537981 */ /* 0x002362000c1e1900 */
[----:B------:R-:W-:Y:S01]  /*0120*/  HFMA2 R151, -RZ, RZ, 0, 5.9604644775390625e-08 ;  /* 0x00000001ff977431 */ /* 0x000fe200000001ff */
[----:B------:R-:W-:Y:S05]  /*0130*/  BRA `(.L_x_0) ;  /* 0x00000000000c7947 */ /* 0x000fea0003800000 */
.L_x_1:
[----:B------:R-:W1:Y:S01]  /*0140*/  LDCU UR4, c[0x0][0xc80] ;  /* 0x00019000ff0477ac */ /* 0x000e620008000800 */
[----:B------:R-:W-:Y:S01]  /*0150*/  HFMA2 R151, -RZ, RZ, 0, 5.9604644775390625e-08 ;  /* 0x00000001ff977431 */ /* 0x000fe200000001ff */
[----:B-1----:R-:W-:-:S07]  /*0160*/  MOV R83, UR4 ;  /* 0x0000000400537c02 */ /* 0x002fce0008000f00 */
.L_x_0:
[----:B------:R-:W2:Y:S02]  /*0170*/  LDCU.64 UR4, c[0x0][0xcb0] ;  /* 0x00019600ff0477ac */ /* 0x000ea40008000a00 */
[----:B--2---:R-:W-:-:S04]  /*0180*/  UISETP.NE.U32.AND UP0, UPT, UR4, URZ, UPT ;  /* 0x000000ff0400728c */ /* 0x004fc8000bf05070 */
[----:B------:R-:W-:-:S09]  /*0190*/  UISETP.NE.AND.EX UP0, UPT, UR5, URZ, UPT, UP0 ;  /* 0x000000ff0500728c */ /* 0x000fd2000bf05300 */
[----:B------:R-:W-:Y:S05]  /*01a0*/  BRA.U UP0, `(.L_x_2) ;  /* 0x0000000100247547 */ /* 0x000fea000b800000 */
[----:B------:R-:W2:Y:S02]  /*01b0*/  LDCU.64 UR4, c[0x0][0xca8] ;  /* 0x00019500ff0477ac */ /* 0x000ea40008000a00 */
[----:B--2---:R-:W-:-:S04]  /*01c0*/  UISETP.NE.U32.AND UP0, UPT, UR4, URZ, UPT ;  /* 0x000000ff0400728c */ /* 0x004fc8000bf05070 */
[----:B------:R-:W-:-:S09]  /*01d0*/  UISETP.NE.AND.EX UP0, UPT, UR5, URZ, UPT, UP0 ;  /* 0x000000ff0500728c */ /* 0x000fd2000bf05300 */
[----:B------:R-:W-:Y:S05]  /*01e0*/  BRA.U !UP0, `(.L_x_3) ;  /* 0x00000001080c7547 */ /* 0x000fea000b800000 */
[----:B------:R-:W2:Y:S02]  /*01f0*/  LDC.64 R76, c[0x0][0xca8] ;  /* 0x00032a00ff4c7b82 */ /* 0x000ea40000000a00 */
[----:B--2---:R2:W5:Y:S01]  /*0200*/  LDG.E R76, desc[UR54][R76.64] ;  /* 0x000000364c4c7981 */ /* 0x004562000c1e1900 */
[----:B------:R-:W-:Y:S05]  /*0210*/  BRA `(.L_x_2) ;  /* 0x0000000000087947 */ /* 0x000fea0003800000 */
.L_x_3:
[----:B------:R-:W2:Y:S02]  /*0220*/  LDCU UR4, c[0x0][0xca0] ;  /* 0x00019400ff0477ac */ /* 0x000ea40008000800 */
[----:B--2---:R-:W-:Y:S02]  /*0230*/  MOV R76, UR4 ;  /* 0x00000004004c7c02 */ /* 0x004fe40008000f00 */
.L_x_2:
[----:B------:R-:W-:Y:S01]  /*0240*/  IMAD.U32 R0, RZ, RZ, UR14 ;  /* 0x0000000eff007e24 */ /* 0x000fe2000f8e00ff */
[----:B------:R-:W-:Y:S04]  /*0250*/  BSSY.RECONVERGENT B0, `(.L_x_4) ;  /* 0x0000012000007945 */ /* 0x000fe80003800200 */
[C---:B------:R-:W-:Y:S02]  /*0260*/  ISETP.NE.OR P1, PT, R0.reuse, 0x1, !P6 ;  /* 0x000000010000780c */ /* 0x040fe40007725670 */
[----:B------:R-:W-:-:S11]  /*0270*/  ISETP.NE.OR P0, PT, R0, 0x3, !P6 ;  /* 0x000000030000780c */ /* 0x000fd60007705670 */
[----:B------:R-:W-:Y:S05]  /*0280*/  @P1 BRA `(.L_x_5) ;  /* 0x0000000000381947 */ /* 0x000fea0003800000 */
[----:B------:R-:W3:Y:S02]  /*0290*/  LDCU.64 UR4, c[0x0][0x348] ;  /* 0x00006900ff0477ac */ /* 0x000ee40008000a00 */
[----:B---3--:R-:W-:Y:S02]  /*02a0*/  UIADD3 UR10, UP3, UPT, UR4, 0x80, URZ ;  /* 0x00000080040a7890 */ /* 0x008fe4000ff7e0ff */
[----:B------:R-:W-:Y:S02]  /*02b0*/  UIADD3 UR8, UP2, UPT, UR4, 0x180, URZ ;  /* 0x0000018004087890 */ /* 0x000fe4000ff5e0ff */
[----:B------:R-:W-:Y:S02]  /*02c0*/  UIADD3 UR6, UP1, UPT, UR4, 0x280, URZ ;  /* 0x0000028004067890 */ /* 0x000fe4000ff3e0ff */
[----:B------:R-:W-:Y:S02]  /*02d0*/  UIADD3 UR4, UP0, UPT, UR4, 0x380, URZ ;  /* 0x0000038004047890 */ /* 0x000fe4000ff1e0ff */
[----:B------:R-:W-:-:S02]  /*02e0*/  UIADD3.X UR11, UPT, UPT, URZ, UR5, URZ, UP3, !UPT ;  /* 0x00000005ff0b7290 */ /* 0x000fc40009ffe4ff */
[----:B------:R-:W-:Y:S02]  /*02f0*/  UIADD3.X UR9, UPT, UPT, URZ, UR5, URZ, UP2, !UPT ;  /* 0x00000005ff097290 */ /* 0x000fe400097fe4ff */
[----:B------:R-:W-:Y:S02]  /*0300*/  UIADD3.X UR7, UPT, UPT, URZ, UR5, URZ, UP1, !UPT ;  /* 0x00000005ff077290 */ /* 0x000fe40008ffe4ff */
[----:B------:R-:W-:-:S03]  /*0310*/  UIADD3.X UR5, UPT, UPT, URZ, UR5, URZ, UP0, !UPT ;  /* 0x00000005ff057290 */ /* 0x000fc600087fe4ff */
[----:B------:R3:W-:Y:S02]  /*0320*/  UTMACCTL.PF [UR10] ;  /* 0x000000000a0079b9 */ /* 0x0007e40008040000 */
[----:B------:R3:W-:Y:S02]  /*0330*/  UTMACCTL.PF [UR8] ;  /* 0x00000000080079b9 */ /* 0x0007e40008040000 */
[----:B------:R3:W-:Y:S02]  /*0340*/  UTMACCTL.PF [UR6] ;  /* 0x00000000060079b9 */ /* 0x0007e40008040000 */
[----:B------:R3:W-:Y:S02]  /*0350*/  UTMACCTL.PF [UR4] ;  /* 0x00000000040079b9 */ /* 0x0007e40008040000 */
[----:B---3--:R-:W-:Y:S01]  /*0360*/  NOP ;  /* 0x0000000000007918 */ /* 0x008fe20000000000 */
.L_x_5:
[----:B------:R-:W-:Y:S05]  /*0370*/  BSYNC.RECONVERGENT B0 ;  /* 0x0000000000007941 */ /* 0x000fea0003800200 */
.L_x_4:
[----:B------:R-:W-:Y:S04]  /*0380*/  BSSY.RECONVERGENT B0, `(.L_x_6) ;  /* 0x000000a000007945 */ /* 0x000fe80003800200 */
[----:B------:R-:W-:Y:S05]  /*0390*/  @P0 BRA `(.L_x_7) ;  /* 0x0000000000200947 */ /* 0x000fea0003800000 */
[----:B------:R-:W3:Y:S02]  /*03a0*/  LDCU.64 UR4, c[0x0][0x348] ;  /* 0x00006900ff0477ac */ /* 0x000ee40008000a00 */
[----:B---3--:R-:W-:Y:S02]  /*03b0*/  UIADD3 UR6, UP1, UPT, UR4, 0x980, URZ ;  /* 0x0000098004067890 */ /* 0x008fe4000ff3e0ff */
[----:B------:R-:W-:Y:S02]  /*03c0*/  UIADD3 UR4, UP0, UPT, UR4, 0xa80, URZ ;  /* 0x00000a8004047890 */ /* 0x000fe4000ff1e0ff */
[----:B------:R-:W-:Y:S02]  /*03d0*/  UIADD3.X UR7, UPT, UPT, URZ, UR5, URZ, UP1, !UPT ;  /* 0x00000005ff077290 */ /* 0x000fe40008ffe4ff */
[----:B------:R-:W-:-:S07]  /*03e0*/  UIADD3.X UR5, UPT, UPT, URZ, UR5, URZ, UP0, !UPT ;  /* 0x00000005ff057290 */ /* 0x000fce00087fe4ff */
[----:B------:R3:W-:Y:S02]  /*03f0*/  UTMACCTL.PF [UR6] ;  /* 0x00000000060079b9 */ /* 0x0007e40008040000 */
[----:B------:R3:W-:Y:S02]  /*0400*/  UTMACCTL.PF [UR4] ;  /* 0x00000000040079b9 */ /* 0x0007e40008040000 */
[----:B---3--:R-:W-:Y:S01]  /*0410*/  NOP ;  /* 0x0000000000007918 */ /* 0x008fe20000000000 */
.L_x_7:
[----:B------:R-:W-:Y:S05]  /*0420*/  BSYNC.RECONVERGENT B0 ;  /* 0x0000000000007941 */ /* 0x000fea0003800200 */
.L_x_6:
[----:B------:R-:W3:Y:S01]  /*0430*/  LDCU.64 UR4, c[0x0][0xc88] ;  /* 0x00019100ff0477ac */ /* 0x000ee20008000a00 */
[----:B------:R-:W-:Y:S02]  /*0440*/  UISETP.EQ.U32.AND UP1, UPT, UR12, URZ, UPT ;  /* 0x000000ff0c00728c */ /* 0x000fe4000bf22070 */
[----:B------:R-:W-:Y:S02]  /*0450*/  UPLOP3.LUT UP4, UPT, UPT, UPT, UPT, 0x80, 0x8 ;  /* 0x000000000008789c */ /* 0x000fe40003f8f070 */
[----:B---3--:R-:W-:-:S04]  /*0460*/  UISETP.NE.U32.AND UP0, UPT, UR4, URZ, UPT ;  /* 0x000000ff0400728c */ /* 0x008fc8000bf05070 */
[----:B------:R-:W-:-:S04]  /*0470*/  UISETP.NE.AND.EX UP0, UPT, UR5, URZ, UPT, UP0 ;  /* 0x000000ff0500728c */ /* 0x000fc8000bf05300 */
[----:B------:R-:W-:-:S04]  /*0480*/  UISETP.EQ.OR.EX UP2, UPT, UR13, URZ, !UP0, UP1 ;  /* 0x000000ff0d00728c */ /* 0x000fc8000c742710 */
[----:B------:R-:W-:-:S05]  /*0490*/  UP2UR UR50, UPR, URZ, 0x4 ;  /* 0x00000004ff327883 */ /* 0x000fca0008000000 */
[----:B------:R-:W-:Y:S07]  /*04a0*/  BRA.U !UP2, `(.L_x_8) ;  /* 0x000000010a207547 */ /* 0x000fee000b800000 */
[----:B------:R-:W-:Y:S01]  /*04b0*/  UISETP.NE.U32.AND UP1, UPT, UR12, URZ, UPT ;  /* 0x000000ff0c00728c */ /* 0x000fe2000bf25070 */
[----:B-----5:R-:W-:Y:S01]  /*04c0*/  FSETP.NEU.AND P0, PT, R83, RZ, PT ;  /* 0x000000ff5300720b */ /* 0x020fe20003f0d000 */
[----:B------:R-:W-:Y:S02]  /*04d0*/  USEL UR4, URZ, 0xffffffff, UP0 ;  /* 0xffffffffff047887 */ /* 0x000fe40008000000 */
[----:B------:R-:W-:-:S10]  /*04e0*/  UISETP.NE.AND.EX UP1, UPT, UR13, URZ, UPT, UP1 ;  /* 0x000000ff0d00728c */ /* 0x000fd4000bf25310 */
[----:B------:R-:W-:Y:S01]  /*04f0*/  VOTEU.ANY UP0, P0 ;  /* 0x0000000000ff7886 */ /* 0x000fe20000000100 */
[----:B------:R-:W-:-:S04]  /*0500*/  @!UP1 USEL UR4, URZ, 0xffffffff, UP0 ;  /* 0xffffffffff049887 */ /* 0x000fc80008000000 */
[----:B------:R-:W-:-:S04]  /*0510*/  ULOP3.LUT UR4, UR4, 0x1, URZ, 0xc0, !UPT ;  /* 0x0000000104047892 */ /* 0x000fc8000f8ec0ff */
[----:B------:R-:W-:-:S11]  /*0520*/  UISETP.NE.U32.AND UP4, UPT, UR4, 0x1, UPT ;  /* 0x000000010400788c */ /* 0x000fd6000bf85070 */
.L_x_8:
[----:B-1----:R-:W1:Y:S01]  /*0530*/  SHFL.IDX PT, R2, R158, RZ, 0x1f ;  /* 0x00001fff9e027589 */ /* 0x002e6200000e0000 */
[----:B------:R-:W-:-:S04]  /*0540*/  UISETP.NE.AND UP0, UPT, UR14, 0x2, UPT ;  /* 0x000000020e00788c */ /* 0x000fc8000bf05270 */
[----:B------:R-:W-:Y:S01]  /*0550*/  USEL UR37, URZ, 0x1, UP0 ;  /* 0x00000001ff257887 */ /* 0x000fe20008000000 */
[----:B-1----:R-:W-:-:S13]  /*0560*/  ISETP.NE.AND P0, PT, R2, RZ, PT ;  /* 0x000000ff0200720c */ /* 0x002fda0003f05270 */
[----:B------:R-:W-:Y:S05]  /*0570*/  @P0 BRA `(.L_x_9) ;  /* 0x0000000000400947 */ /* 0x000fea0003800000 */
[----:B------:R-:W1:Y:S01]  /*0580*/  S2UR UR4, SR_CgaCtaId ;  /* 0x00000000000479c3 */ /* 0x000e620000008800 */
[----:B------:R-:W-:Y:S01]  /*0590*/  UMOV UR5, 0x400 ;  /* 0x0000040000057882 */ /* 0x000fe20000000000 */
[----:B------:R-:W-:Y:S01]  /*05a0*/  UMOV UR8, 0x1 ;  /* 0x0000000100087882 */ /* 0x000fe20000000000 */
[----:B------:R-:W-:Y:S01]  /*05b0*/  UMOV UR6, 0x4 ;  /* 0x0000000400067882 */ /* 0x000fe20000000000 */
[----:B------:R-:W-:-:S04]  /*05c0*/  UIADD3 UR8, UPT, UPT, -UR8, 0x100000, URZ ;  /* 0x0010000008087890 */ /* 0x000fc8000fffe1ff */
[----:B------:R-:W-:Y:S02]  /*05d0*/  USHF.L.U32 UR9, UR8, 0xb, URZ ;  /* 0x0000000b08097899 */ /* 0x000fe400080006ff */
[----:B------:R-:W-:Y:S02]  /*05e0*/  USHF.L.U32 UR8, UR8, 0x1, URZ ;  /* 0x0000000108087899 */ /* 0x000fe400080006ff */
[----:B------:R-:W-:-:S04]  /*05f0*/  UIADD3 UR6, UPT, UPT, -UR6, 0x100000, URZ ;  /* 0x0010000006067890 */ /* 0x000fc8000fffe1ff */
[----:B------:R-:W-:Y:S02]  /*0600*/  USHF.L.U32 UR7, UR6, 0xb, URZ ;  /* 0x0000000b06077899 */ /* 0x000fe400080006ff */
[----:B------:R-:W-:Y:S01]  /*0610*/  USHF.L.U32 UR6, UR6, 0x1, URZ ;  /* 0x0000000106067899 */ /* 0x000fe200080006ff */
[----:B------:R-:W-:Y:S01]  /*0620*/  ELECT P0, URZ, PT ;  /* 0x0000000000ff782f */ /* 0x000fe20003800000 */
[----:B-1----:R-:W-:Y:S01]  /*0630*/  ULEA UR4, UR4, UR5, 0x18 ;  /* 0x0000000504047291 */ /* 0x002fe2000f8ec0ff */
[----:B------:R-:W1:Y:S11]  /*0640*/  FENCE.VIEW.ASYNC.S ;  /* 0x00000000000073c6 */ /* 0x000e760000000000 */
[----:B-1----:R1:W3:Y:S01]  /*0650*/  SYNCS.EXCH.64 URZ, [UR4], UR8 ;  /* 0x0000000804ff75b2 */ /* 0x0022e20008000100 */
[----:B------:R1:W4:Y:S01]  /*0660*/  SYNCS.EXCH.64 URZ, [UR4+0x8], UR6 ;  /* 0x0000080604ff75b2 */ /* 0x0003220008000100 */
[----:B------:R-:W-:Y:S01]  /*0670*/  NOP ;  /* 0x0000000000007918 */ /* 0x000fe20000000000 */
.L_x_9:
[----:B------:R-:W2:Y:S01]  /*0680*/  SHFL.IDX PT, R2, R158, RZ, 0x1f ;  /* 0x00001fff9e027589 */ /* 0x000ea200000e0000 */
[----:B------:R-:W-:Y:S01]  /*0690*/  NOP ;  /* 0x0000000000007918 */ /* 0x000fe20000000000 */
[----:B--2---:R-:W-:-:S13]  /*06a0*/  ISETP.NE.AND P0, PT, R2, 0x1, PT ;  /* 0x000000010200780c */ /* 0x004fda0003f05270 */
[----:B------:R-:W-:Y:S05]  /*06b0*/  @P0 BRA `(.L_x_10) ;  /* 0x0000000000580947 */ /* 0x000fea0003800000 */
[----:B-1----:R-:W1:Y:S01]  /*06c0*/  S2UR UR4, SR_CgaCtaId ;  /* 0x00000000000479c3 */ /* 0x002e620000008800 */
        /* <DEDUP_REMOVED lines=12> */
[----:B-1----:R2:W1:Y:S01]  /*0790*/  SYNCS.EXCH.64 URZ, [UR4+0x10], UR8 ;  /* 0x0000100804ff75b2 */ /* 0x0024620008000100 */
[----:B------:R2:W1:Y:S01]  /*07a0*/  SYNCS.EXCH.64 URZ, [UR4+0x30], UR6 ;  /* 0x0000300604ff75b2 */ /* 0x0004620008000100 */
[----:B------:R2:W1:Y:S01]  /*07b0*/  SYNCS.EXCH.64 URZ, [UR4+0x18], UR8 ;  /* 0x0000180804ff75b2 */ /* 0x0004620008000100 */
[----:B------:R2:W1:Y:S01]  /*07c0*/  SYNCS.EXCH.64 URZ, [UR4+0x38], UR6 ;  /* 0x0000380604ff75b2 */ /* 0x0004620008000100 */
[----:B------:R2:W1:Y:S01]  /*07d0*/  SYNCS.EXCH.64 URZ, [UR4+0x20], UR8 ;  /* 0x0000200804ff75b2 */ /* 0x0004620008000100 */
[----:B------:R2:W1:Y:S01]  /*07e0*/  SYNCS.EXCH.64 URZ, [UR4+0x40], UR6 ;  /* 0x0000400604ff75b2 */ /* 0x0004620008000100 */
[----:B------:R2:W1:Y:S01]  /*07f0*/  SYNCS.EXCH.64 URZ, [UR4+0x28], UR8 ;  /* 0x0000280804ff75b2 */ /* 0x0004620008000100 */
[----:B------:R2:W1:Y:S02]  /*0800*/  SYNCS.EXCH.64 URZ, [UR4+0x48], UR6 ;  /* 0x0000480604ff75b2 */ /* 0x0004640008000100 */
[----:B--2---:R-:W-:Y:S01]  /*0810*/  NOP ;  /* 0x0000000000007918 */ /* 0x004fe20000000000 */
.L_x_10:
[----:B------:R-:W2:Y:S01]  /*0820*/  SHFL.IDX PT, R2, R158, RZ, 0x1f ;  /* 0x00001fff9e027589 */ /* 0x000ea200000e0000 */
[----:B------:R-:W-:Y:S01]  /*0830*/  NOP ;  /* 0x0000000000007918 */ /* 0x000fe20000000000 */
[----:B--2---:R-:W-:-:S13]  /*0840*/  ISETP.NE.AND P0, PT, R2, 0x3, PT ;  /* 0x000000030200780c */ /* 0x004fda0003f05270 */
[----:B------:R-:W-:Y:S05]  /*0850*/  @P0 BRA `(.L_x_11) ;  /* 0x0000000000300947 */ /* 0x000fea0003800000 */
[----:B-1----:R-:W1:Y:S01]  /*0860*/  S2UR UR6, SR_CgaCtaId ;  /* 0x00000000000679c3 */ /* 0x002e620000008800 */
[----:B------:R-:W-:Y:S01]  /*0870*/  UMOV UR4, 0x400 ;  /* 0x0000040000047882 */ /* 0x000fe20000000000 */
[----:B------:R-:W-:Y:S01]  /*0880*/  UMOV UR5, 0x20 ;  /* 0x0000002000057882 */ /* 0x000fe20000000000 */
[----:B------:R-:W-:Y:S01]  /*0890*/  ELECT P0, URZ, PT ;  /* 0x0000000000ff782f */ /* 0x000fe20003800000 */
[----:B-1----:R-:W-:Y:S02]  /*08a0*/  ULEA UR6, UR6, UR4, 0x18 ;  /* 0x0000000406067291 */ /* 0x002fe4000f8ec0ff */
[----:B------:R-:W-:-:S04]  /*08b0*/  UIADD3 UR4, UPT, UPT, -UR5, 0x100000, URZ ;  /* 0x0010000005047890 */ /* 0x000fc8000fffe1ff */
[----:B------:R-:W-:Y:S02]  /*08c0*/  USHF.L.U32 UR5, UR4, 0xb, URZ ;  /* 0x0000000b04057899 */ /* 0x000fe400080006ff */
[----:B------:R-:W-:Y:S01]  /*08d0*/  USHF.L.U32 UR4, UR4, 0x1, URZ ;  /* 0x0000000104047899 */ /* 0x000fe200080006ff */
[----:B------:R-:W1:Y:S11]  /*08e0*/  FENCE.VIEW.ASYNC.S ;  /* 0x00000000000073c6 */ /* 0x000e760000000000 */
[----:B-1----:R2:W1:Y:S01]  /*08f0*/  SYNCS.EXCH.64 URZ, [UR6+0x50], UR4 ;  /* 0x0000500406ff75b2 */ /* 0x0024620008000100 */
[----:B------:R2:W1:Y:S02]  /*0900*/  SYNCS.EXCH.64 URZ, [UR6+0x58], UR4 ;  /* 0x0000580406ff75b2 */ /* 0x0004640008000100 */
[----:B--2---:R-:W-:Y:S01]  /*0910*/  NOP ;  /* 0x0000000000007918 */ /* 0x004fe20000000000 */
.L_x_11:
[----:B------:R-:W2:Y:S01]  /*0920*/  SHFL.IDX PT, R2, R158, RZ, 0x1f ;  /* 0x00001fff9e027589 */ /* 0x000ea200000e0000 */
[----:B------:R-:W-:Y:S01]  /*0930*/  NOP ;  /* 0x0000000000007918 */ /* 0x000fe20000000000 */
[----:B--2---:R-:W-:-:S13]  /*0940*/  ISETP.NE.AND P0, PT, R2, 0x4, PT ;  /* 0x000000040200780c */ /* 0x004fda0003f05270 */
[----:B------:R-:W-:Y:S05]  /*0950*/  @P0 BRA `(.L_x_12) ;  /* 0x00000000004c0947 */ /* 0x000fea0003800000 */
[----:B-1----:R-:W1:Y:S01]  /*0960*/  S2UR UR6, SR_CgaCtaId ;  /* 0x00000000000679c3 */ /* 0x002e620000008800 */
[----:B------:R-:W-:Y:S01]  /*0970*/  UMOV UR4, 0x3a0 ;  /* 0x000003a000047882 */ /* 0x000fe20000000000 */
[----:B------:R-:W-:Y:S01]  /*0980*/  UMOV UR5, 0x400 ;  /* 0x0000040000057882 */ /* 0x000fe20000000000 */
[----:B------:R-:W-:Y:S01]  /*0990*/  USEL UR4, UR4, 0x320, UP4 ;  /* 0x0000032004047887 */ /* 0x000fe2000a000000 */
[----:B------:R-:W-:Y:S01]  /*09a0*/  UMOV UR8, 0x1 ;  /* 0x0000000100087882 */ /* 0x000fe20000000000 */
[----:B------:R-:W-:Y:S01]  /*09b0*/  ELECT P0, URZ, PT ;  /* 0x0000000000ff782f */ /* 0x000fe20003800000 */
[----:B------:R-:W-:-:S04]  /*09c0*/  UIADD3 UR8, UPT, UPT, -UR8, 0x100000, URZ ;  /* 0x0010000008087890 */ /* 0x000fc8000fffe1ff */
[----:B------:R-:W-:Y:S02]  /*09d0*/  USHF.L.U32 UR9, UR8, 0xb, URZ ;  /* 0x0000000b08097899 */ /* 0x000fe400080006ff */
[----:B------:R-:W-:Y:S02]  /*09e0*/  USHF.L.U32 UR8, UR8, 0x1, URZ ;  /* 0x0000000108087899 */ /* 0x000fe400080006ff */
[----:B-1----:R-:W-:Y:S02]  /*09f0*/  ULEA UR6, UR6, UR5, 0x18 ;  /* 0x0000000506067291 */ /* 0x002fe4000f8ec0ff */
[----:B------:R-:W-:-:S04]  /*0a00*/  UIADD3 UR4, UPT, UPT, -UR4, 0x100000, URZ ;  /* 0x0010000004047890 */ /* 0x000fc8000fffe1ff */
[----:B------:R-:W-:Y:S02]  /*0a10*/  USHF.L.U32 UR5, UR4, 0xb, URZ ;  /* 0x0000000b04057899 */ /* 0x000fe400080006ff */
[----:B------:R-:W-:Y:S01]  /*0a20*/  USHF.L.U32 UR4, UR4, 0x1, URZ ;  /* 0x0000000104047899 */ /* 0x000fe200080006ff */
[----:B------:R-:W1:Y:S03]  /*0a30*/  FENCE.VIEW.ASYNC.S ;  /* 0x00000000000073c6 */ /* 0x000e660000000000 */
[----:B-1----:R2:W1:Y:S08]  /*0a40*/  SYNCS.EXCH.64 URZ, [UR6+0x60], UR8 ;  /* 0x0000600806ff75b2 */ /* 0x0024700008000100 */
[----:B------:R2:W1:Y:S01]  /*0a50*/  SYNCS.EXCH.64 URZ, [UR6+0x70], UR4 ;  /* 0x0000700406ff75b2 */ /* 0x0004620008000100 */
[----:B------:R2:W1:Y:S01]  /*0a60*/  SYNCS.EXCH.64 URZ, [UR6+0x68], UR8 ;  /* 0x0000680806ff75b2 */ /* 0x0004620008000100 */
[----:B------:R2:W1:Y:S02]  /*0a70*/  SYNCS.EXCH.64 URZ, [UR6+0x78], UR4 ;  /* 0x0000780406ff75b2 */ /* 0x0004640008000100 */
[----:B--2---:R-:W-:Y:S01]  /*0a80*/  NOP ;  /* 0x0000000000007918 */ /* 0x004fe20000000000 */
.L_x_12:
        /* <DEDUP_REMOVED lines=18> */
[----:B------:R2:W1:Y:S02]  /*0bb0*/  SYNCS.EXCH.64 URZ, [UR4+0x88], UR6 ;  /* 0x0000880604ff75b2 */ /* 0x0004640008000100 */
[----:B--2---:R-:W-:Y:S01]  /*0bc0*/  NOP ;  /* 0x0000000000007918 */ /* 0x004fe20000000000 */
.L_x_13:
[----:B------:R-:W2:Y:S01]  /*0bd0*/  SHFL.IDX PT, R2, R158, RZ, 0x1f ;  /* 0x00001fff9e027589 */ /* 0x000ea200000e0000 */
[----:B------:R-:W1:Y:S01]  /*0be0*/  S2UR UR61, SR_CgaCtaId ;  /* 0x00000000003d79c3 */ /* 0x000e620000008800 */
[----:B------:R-:W-:Y:S01]  /*0bf0*/  ISETP.NE.OR P1, PT, RZ, UR14, !P6 ;  /* 0x0000000eff007c0c */ /* 0x000fe2000f725670 */
[----:B------:R-:W-:Y:S01]  /*0c00*/  NOP ;  /* 0x0000000000007918 */ /* 0x000fe20000000000 */
[----:B--2---:R-:W-:-:S13]  /*0c10*/  ISETP.NE.AND P0, PT, R2, 0x3, PT ;  /* 0x000000030200780c */ /* 0x004fda0003f05270 */
[----:B-1----:R-:W-:Y:S05]  /*0c20*/  @P0 BRA `(.L_x_14) ;  /* 0x0000000000380947 */ /* 0x002fea0003800000 */
[----:B------:R-:W1:Y:S01]  /*0c30*/  S2UR UR4, SR_CgaCtaId ;  /* 0x00000000000479c3 */ /* 0x000e620000008800 */
[----:B------:R-:W-:Y:S01]  /*0c40*/  UMOV UR5, 0x400 ;  /* 0x0000040000057882 */ /* 0x000fe20000000000 */
[----:B------:R-:W-:Y:S01]  /*0c50*/  UMOV UR6, 0x20 ;  /* 0x0000002000067882 */ /* 0x000fe20000000000 */
[----:B------:R-:W-:Y:S01]  /*0c60*/  ELECT P0, URZ, PT ;  /* 0x0000000000ff782f */ /* 0x000fe20003800000 */
[----:B------:R-:W-:-:S04]  /*0c70*/  UIADD3 UR6, UPT, UPT, -UR6, 0x100000, URZ ;  /* 0x0010000006067890 */ /* 0x000fc8000fffe1ff */
[----:B------:R-:W-:Y:S02]  /*0c80*/  USHF.L.U32 UR7, UR6, 0xb, URZ ;  /* 0x0000000b06077899 */ /* 0x000fe400080006ff */
[----:B------:R-:W-:Y:S02]  /*0c90*/  USHF.L.U32 UR6, UR6, 0x1, URZ ;  /* 0x0000000106067899 */ /* 0x000fe400080006ff */
[----:B-1----:R-:W-:Y:S01]  /*0ca0*/  ULEA UR4, UR4, UR5, 0x18 ;  /* 0x0000000504047291 */ /* 0x002fe2000f8ec0ff */
[----:B------:R-:W1:Y:S11]  /*0cb0*/  FENCE.VIEW.ASYNC.S ;  /* 0x00000000000073c6 */ /* 0x000e760000000000 */
[----:B-1----:R1:W2:Y:S01]  /*0cc0*/  SYNCS.EXCH.64 URZ, [UR4+0x90], UR6 ;  /* 0x0000900604ff75b2 */ /* 0x0022a20008000100 */
[----:B------:R1:W1:Y:S01]  /*0cd0*/  SYNCS.EXCH.64 URZ, [UR4+0xa0], UR6 ;  /* 0x0000a00604ff75b2 */ /* 0x0002620008000100 */
[----:B------:R1:W1:Y:S01]  /*0ce0*/  SYNCS.EXCH.64 URZ, [UR4+0x98], UR6 ;  /* 0x0000980604ff75b2 */ /* 0x0002620008000100 */
[----:B------:R1:W1:Y:S01]  /*0cf0*/  SYNCS.EXCH.64 URZ, [UR4+0xa8], UR6 ;  /* 0x0000a80604ff75b2 */ /* 0x0002620008000100 */
[----:B------:R-:W-:Y:S01]  /*0d00*/  NOP ;  /* 0x0000000000007918 */ /* 0x000fe20000000000 */
.L_x_14:
[----:B------:R-:W-:Y:S01]  /*0d10*/  VOTEU.ALL UP0, P1 ;  /* 0x0000000000ff7886 */ /* 0x000fe20000800000 */
[----:B-1----:R-:W1:Y:S01]  /*0d20*/  LDCU UR7, c[0x0][0x36c] ;  /* 0x00006d80ff0777ac */ /* 0x002e620008000800 */
[----:B------:R-:W-:Y:S01]  /*0d30*/  NOP ;  /* 0x0000000000007918 */ /* 0x000fe20000000000 */
[----:B------:R-:W-:Y:S01]  /*0d40*/  ISETP.NE.OR P6, PT, R0, 0x2, !P6 ;  /* 0x000000020000780c */ /* 0x000fe200077c5670 */
[----:B------:R-:W-:Y:S01]  /*0d50*/  UMOV UR4, 0x80 ;  /* 0x0000008000047882 */ /* 0x000fe20000000000 */
[----:B------:R-:W-:Y:S01]  /*0d60*/  @!UP0 UMOV UR6, 0x400 ;  /* 0x0000040000068882 */ /* 0x000fe20000000000 */
[----:B------:R-:W-:-:S04]  /*0d70*/  @!UP0 UIADD3 UR4, UPT, UPT, -UR4, 0x100000, URZ ;  /* 0x0010000004048890 */ /* 0x000fc8000fffe1ff */
[----:B------:R-:W-:Y:S02]  /*0d80*/  @!UP0 USHF.L.U32 UR5, UR4, 0xb, URZ ;  /* 0x0000000b04058899 */ /* 0x000fe400080006ff */
[----:B------:R-:W-:Y:S01]  /*0d90*/  @!UP0 USHF.L.U32 UR4, UR4, 0x1, URZ ;  /* 0x0000000104048899 */ /* 0x000fe200080006ff */
[----:B------:R-:W-:Y:S01]  /*0da0*/  LOP3.LUT R8, R165, 0x1f, RZ, 0xc0, !PT ;  /* 0x0000001fa5087812 */ /* 0x000fe200078ec0ff */
[----:B------:R-:W-:Y:S01]  /*0db0*/  @!UP0 ULEA UR6, UR61, UR6, 0x18 ;  /* 0x000000063d068291 */ /* 0x000fe2000f8ec0ff */
[----:B------:R-:W-:Y:S01]  /*0dc0*/  VOTEU.ALL UP0, P1 ;  /* 0x0000000000ff7886 */ /* 0x000fe20000800000 */
[----:B------:R-:W-:Y:S01]  /*0dd0*/  UISETP.NE.AND UP3, UPT, UR14, URZ, UPT ;  /* 0x000000ff0e00728c */ /* 0x000fe2000bf65270 */
[----:B------:R-:W3:Y:S09]  /*0de0*/  FENCE.VIEW.ASYNC.S ;  /* 0x00000000000073c6 */ /* 0x000ef20000000000 */
[----:B---3--:R3:W2:Y:S01]  /*0df0*/  @!UP0 SYNCS.EXCH.64 URZ, [UR6+0xb0], UR4 ;  /* 0x0000b00406ff85b2 */ /* 0x0086a20008000100 */
[----:B-1----:R-:W-:-:S09]  /*0e00*/  UISETP.EQ.U32.AND UP0, UPT, UR7, 0x1, UPT ;  /* 0x000000010700788c */ /* 0x002fd2000bf02070 */
[----:B------:R-:W-:Y:S05]  /*0e10*/  BRA.U !UP0, `(.L_x_15) ;  /* 0x0000000108087547 */ /* 0x000fea000b800000 */
[----:B--2-4-:R-:W-:Y:S01]  /*0e20*/  UCGABAR_ARV ;  /* 0x00000000000079c7 */ /* 0x014fe20008000000 */
[----:B------:R-:W-:Y:S05]  /*0e30*/  BRA `(.L_x_16) ;  /* 0x0000000000047947 */ /* 0x000fea0003800000 */
.L_x_15:
[----:B--2-4-:R-:W-:Y:S01]  /*0e40*/  NOP ;  /* 0x0000000000007918 */ /* 0x014fe20000000000 */
.L_x_16:
[----:B------:R-:W1:Y:S01]  /*0e50*/  S2UR UR28, SR_CTAID.X ;  /* 0x00000000001c79c3 */ /* 0x000e620000002500 */
[----:B------:R-:W-:-:S05]  /*0e60*/  CS2R.32 R152, SR_CgaSize ;  /* 0x0000000000987805 */ /* 0x000fca0000008a00 */
[----:B------:R-:W-:-:S05]  /*0e70*/  IMAD R152, R152, -0xa0, RZ ;  /* 0xffffff6098987824 */ /* 0x000fca00078e02ff */
[----:B---3--:R-:W-:-:S14]  /*0e80*/  R2UR UR6, R152 ;  /* 0x00000000980672ca */ /* 0x008fdc00000e0000 */
[----:B------:R-:W2:Y:S01]  /*0e90*/  LDCU UR6, c[0x0][UR6+0x2b0] ;  /* 0x00005600060677ac */ /* 0x000ea20008000800 */
[----:B------:R-:W-:-:S05]  /*0ea0*/  CS2R.32 R152, SR_CgaSize ;  /* 0x0000000000987805 */ /* 0x000fca0000008a00 */
[----:B------:R-:W-:-:S05]  /*0eb0*/  IMAD R152, R152, -0xa0, RZ ;  /* 0xffffff6098987824 */ /* 0x000fca00078e02ff */
[----:B------:R-:W-:-:S14]  /*0ec0*/  R2UR UR5, R152 ;  /* 0x00000000980572ca */ /* 0x000fdc00000e0000 */
[----:B------:R-:W3:Y:S01]  /*0ed0*/  LDCU UR5, c[0x0][UR5+0x2b4] ;  /* 0x00005680050577ac */ /* 0x000ee20008000800 */
[----:B------:R-:W4:Y:S01]  /*0ee0*/  S2UR UR4, SR_CTAID.Y ;  /* 0x00000000000479c3 */ /* 0x000f220000002600 */
[----:B------:R-:W-:Y:S02]  /*0ef0*/  ULOP3.LUT UR63, UR61, 0x3, URZ, 0xc0, !UPT ;  /* 0x000000033d3f7892 */ /* 0x000fe4000f8ec0ff */
[----:B------:R-:W-:Y:S02]  /*0f00*/  USHF.L.U32 UR26, UR61, 0x7, URZ ;  /* 0x000000073d1a7899 */ /* 0x000fe400080006ff */
[----:B------:R-:W-:Y:S02]  /*0f10*/  UISETP.NE.AND UP1, UPT, UR14, 0x2, UPT ;  /* 0x000000020e00788c */ /* 0x000fe4000bf25270 */
[----:B------:R-:W-:Y:S01]  /*0f20*/  USHF.R.U32.HI UR27, URZ, 0x1, UR63 ;  /* 0x00000001ff1b7899 */ /* 0x000fe2000801163f */
[----:B------:R-:W3:Y:S01]  /*0f30*/  LDC R11, c[0x0][0xf24] ;  /* 0x0003c900ff0b7b82 */ /* 0x000ee20000000800 */
[----:B------:R-:W-:Y:S01]  /*0f40*/  ULOP3.LUT UR26, UR26, 0x80, URZ, 0xc0, !UPT ;  /* 0x000000801a1a7892 */ /* 0x000fe2000f8ec0ff */
[----:B-1----:R-:W-:-:S02]  /*0f50*/  I2FP.F32.U32 R152, UR28 ;  /* 0x0000001c00987c45 */ /* 0x002fc40008201000 */
[----:B------:R-:W-:-:S05]  /*0f60*/  CS2R.32 R5, SR_CgaSize ;  /* 0x0000000000057805 */ /* 0x000fca0000008a00 */
[----:B------:R-:W-:-:S06]  /*0f70*/  IMAD R5, R5, -0xa0, RZ ;  /* 0xffffff6005057824 */ /* 0x000fcc00078e02ff */
[----:B------:R-:W1:Y:S01]  /*0f80*/  LDC R5, c[0x0][R5+0x2a0] ;  /* 0x0000a80005057b82 */ /* 0x000e620000000800 */
[----:B--2---:R-:W-:Y:S01]  /*0f90*/  FMUL R152, R152, UR6 ;  /* 0x0000000698987c20 */ /* 0x004fe20008400000 */
[----:B----4-:R-:W-:Y:S02]  /*0fa0*/  I2FP.F32.U32 R0, UR4 ;  /* 0x0000000400007c45 */ /* 0x010fe40008201000 */
[----:B------:R-:W-:-:S05]  /*0fb0*/  CS2R.32 R3, SR_CgaSize ;  /* 0x0000000000037805 */ /* 0x000fca0000008a00 */
[----:B------:R-:W-:-:S06]  /*0fc0*/  IMAD R3, R3, -0xa0, RZ ;  /* 0xffffff6003037824 */ /* 0x000fcc00078e02ff */
[----:B------:R-:W2:Y:S01]  /*0fd0*/  LDC R3, c[0x0][R3+0x2a4] ;  /* 0x0000a90003037b82 */ /* 0x000ea20000000800 */
[----:B------:R-:W-:Y:S01]  /*0fe0*/  MOV R20, UR4 ;  /* 0x0000000400147c02 */ /* 0x000fe20008000f00 */
[----:B------:R-:W4:Y:S01]  /*0ff0*/  F2I.U32.TRUNC.NTZ R152, R152 ;  /* 0x0000009800987305 */ /* 0x000f22000020f000 */
[----:B---3--:R-:W-:Y:S01]  /*1000*/  FMUL R0, R0, UR5 ;  /* 0x0000000500007c20 */ /* 0x008fe20008400000 */
[----:B------:R-:W3:Y:S01]  /*1010*/  LDCU UR5, c[0x0][0xf30] ;  /* 0x0001e600ff0577ac */ /* 0x000ee20008000800 */
[----:B------:R-:W-:-:S03]  /*1020*/  ISETP.GE.AND P0, PT, R11, 0x1, PT ;  /* 0x000000010b00780c */ /* 0x000fc60003f06270 */
[----:B------:R-:W2:Y:S02]  /*1030*/  LDC R72, c[0x0][0xf24] ;  /* 0x0003c900ff487b82 */ /* 0x000ea40000000800 */
[----:B------:R-:W3:Y:S06]  /*1040*/  F2I.U32.TRUNC.NTZ R150, R0 ;  /* 0x0000000000967305 */ /* 0x000eec000020f000 */
[----:B------:R-:W2:Y:S01]  /*1050*/  S2UR UR52, SR_CTAID.Z ;  /* 0x00000000003479c3 */ /* 0x000ea20000002700 */
[----:B----4-:R-:W-:-:S05]  /*1060*/  IADD3 R152, PT, PT, -R152, RZ, RZ ;  /* 0x000000ff98987210 */ /* 0x010fca0007ffe1ff */
[----:B-1----:R-:W-:Y:S01]  /*1070*/  IMAD R152, R5, R152, UR28 ;  /* 0x0000001c05987e24 */ /* 0x002fe2000f8e0298 */
[----:B---3--:R-:W-:Y:S01]  /*1080*/  UISETP.NE.AND UP2, UPT, UR5, 0x1, UPT ;  /* 0x000000010500788c */ /* 0x008fe2000bf45270 */
[----:B------:R-:W-:Y:S02]  /*1090*/  IADD3 R150, PT, PT, -R150, RZ, RZ ;  /* 0x000000ff96967210 */ /* 0x000fe40007ffe1ff */
[----:B------:R-:W-:-:S03]  /*10a0*/  PRMT R0, RZ, 0x7610, R0 ;  /* 0x00007610ff007816 */ /* 0x000fc60000000000 */
[----:B--2---:R-:W-:Y:S01]  /*10b0*/  IMAD R150, R3, R150, UR4 ;  /* 0x0000000403967e24 */ /* 0x004fe2000f8e0296 */
[----:B------:R-:W-:Y:S06]  /*10c0*/  BRA.U UP3, `(.L_x_17) ;  /* 0x00000001033c7547 */ /* 0x000fec000b800000 */
[C---:B------:R-:W-:Y:S02]  /*10d0*/  ISETP.NE.AND P4, PT, R150.reuse, 0x1, PT ;  /* 0x000000019600780c */ /* 0x040fe40003f85270 */
[C---:B------:R-:W-:Y:S02]  /*10e0*/  ISETP.NE.AND P3, PT, R150.reuse, 0x2, PT ;  /* 0x000000029600780c */ /* 0x040fe40003f65270 */
[----:B------:R-:W-:Y:S02]  /*10f0*/  ISETP.NE.AND P1, PT, R150, RZ, PT ;  /* 0x000000ff9600720c */ /* 0x000fe40003f25270 */
[----:B------:R-:W-:Y:S02]  /*1100*/  ISETP.NE.AND P5, PT, R152, RZ, PT ;  /* 0x000000ff9800720c */ /* 0x000fe40003fa5270 */
[----:B------:R-:W-:Y:S02]  /*1110*/  ISETP.NE.AND P2, PT, R150, 0x3, PT ;  /* 0x000000039600780c */ /* 0x000fe40003f45270 */
[----:B------:R-:W-:-:S02]  /*1120*/  SEL R3, RZ, 0x2, P4 ;  /* 0x00000002ff037807 */ /* 0x000fc40002000000 */
[----:B------:R-:W-:Y:S02]  /*1130*/  SEL R2, RZ, 0x4, P3 ;  /* 0x00000004ff027807 */ /* 0x000fe40001800000 */
[----:B------:R-:W-:Y:S02]  /*1140*/  ISETP.EQ.OR P1, PT, R152, RZ, !P1 ;  /* 0x000000ff9800720c */ /* 0x000fe40004f22670 */
[----:B------:R-:W-:Y:S02]  /*1150*/  SEL R0, RZ, 0x8, P2 ;  /* 0x00000008ff007807 */ /* 0x000fe40001000000 */
[----:B------:R-:W-:Y:S02]  /*1160*/  SEL R3, R3, 0x2, P5 ;  /* 0x0000000203037807 */ /* 0x000fe40002800000 */
[----:B------:R-:W-:Y:S02]  /*1170*/  SEL R2, R2, 0x4, P5 ;  /* 0x0000000402027807 */ /* 0x000fe40002800000 */
[----:B------:R-:W-:-:S02]  /*1180*/  SEL R4, RZ, 0x1, !P1 ;  /* 0x00000001ff047807 */ /* 0x000fc40004800000 */
[----:B------:R-:W-:Y:S02]  /*1190*/  SEL R0, R0, 0x8, P5 ;  /* 0x0000000800007807 */ /* 0x000fe40002800000 */
[----:B------:R-:W-:-:S05]  /*11a0*/  IADD3 R3, PT, PT, R2, R3, R4 ;  /* 0x0000000302037210 */ /* 0x000fca0007ffe004 */
[----:B------:R-:W-:Y:S02]  /*11b0*/  IMAD.IADD R0, R3, 0x1, R0 ;  /* 0x0000000103007824 */ /* 0x000fe400078e0200 */
.L_x_17:
[----:B------:R-:W-:Y:S05]  /*11c0*/  @!P0 BRA `(.L_x_18) ;  /* 0x0000000000c08947 */ /* 0x000fea0003800000 */
[----:B------:R-:W1:Y:S01]  /*11d0*/  LDC.64 R4, c[0x0][0xf18] ;  /* 0x0003c600ff047b82 */ /* 0x000e620000000a00 */
[----:B------:R-:W-:-:S07]  /*11e0*/  ISETP.NE.AND P0, PT, R11, 0x1, PT ;  /* 0x000000010b00780c */ /* 0x000fce0003f05270 */
[----:B------:R-:W2:Y:S08]  /*11f0*/  LDC R10, c[0x0][0xf0c] ;  /* 0x0003c300ff0a7b82 */ /* 0x000eb00000000800 */
[----:B------:R-:W3:Y:S08]  /*1200*/  LDC R13, c[0x0][0x370] ;  /* 0x0000dc00ff0d7b82 */ /* 0x000ef00000000800 */
[----:B------:R-:W4:Y:S01]  /*1210*/  LDC R12, c[0x0][0x374] ;  /* 0x0000dd00ff0c7b82 */ /* 0x000f220000000800 */
[----:B-1----:R-:W-:Y:S01]  /*1220*/  ISETP.NE.AND P1, PT, R4, 0x1, PT ;  /* 0x000000010400780c */ /* 0x002fe20003f25270 */
[----:B------:R-:W-:-:S06]  /*1230*/  IMAD.HI.U32 R18, R20, R5, RZ ;  /* 0x0000000514127227 */ /* 0x000fcc00078e00ff */
[----:B------:R-:W3:Y:S01]  /*1240*/  LDC.64 R6, c[0x0][0xf10] ;  /* 0x0003c400ff067b82 */ /* 0x000ee20000000a00 */
[----:B--2---:R-:W-:-:S07]  /*1250*/  ISETP.NE.AND P2, PT, R10, 0x1, PT ;  /* 0x000000010a00780c */ /* 0x004fce0003f45270 */
[----:B------:R-:W1:Y:S08]  /*1260*/  LDC R9, c[0x0][0xf20] ;  /* 0x0003c800ff097b82 */ /* 0x000e700000000800 */
[----:B------:R-:W2:Y:S01]  /*1270*/  LDC.64 R2, c[0x0][0xf28] ;  /* 0x0003ca00ff027b82 */ /* 0x000ea20000000a00 */
[----:B----4-:R-:W-:-:S04]  /*1280*/  IMAD.HI.U32 R14, R12, R5, RZ ;  /* 0x000000050c0e7227 */ /* 0x010fc800078e00ff */
[----:B------:R-:W-:Y:S02]  /*1290*/  IMAD.U32 R5, RZ, RZ, UR28 ;  /* 0x0000001cff057e24 */ /* 0x000fe4000f8e00ff */
[----:B---3--:R-:W-:-:S04]  /*12a0*/  IMAD.HI.U32 R16, R13, R6, RZ ;  /* 0x000000060d107227 */ /* 0x008fc800078e00ff */
[----:B------:R-:W-:Y:S01]  /*12b0*/  IMAD.HI.U32 R6, R6, UR28, RZ ;  /* 0x0000001c06067c27 */ /* 0x000fe2000f8e00ff */
[----:B------:R-:W-:Y:S02]  /*12c0*/  @P2 SHF.R.U32.HI R13, RZ, R7, R16 ;  /* 0x00000007ff0d2219 */ /* 0x000fe40000011610 */
[-C--:B-1----:R-:W-:Y:S02]  /*12d0*/  @P1 SHF.R.U32.HI R12, RZ, R9.reuse, R14 ;  /* 0x00000009ff0c1219 */ /* 0x082fe4000001160e */
[----:B------:R-:W-:Y:S02]  /*12e0*/  SHF.R.U32.HI R9, RZ, R9, R18 ;  /* 0x00000009ff097219 */ /* 0x000fe40000011612 */
[----:B------:R-:W-:Y:S02]  /*12f0*/  SHF.R.U32.HI R6, RZ, R7, R6 ;  /* 0x00000007ff067219 */ /* 0x000fe40000011606 */
[----:B------:R-:W-:Y:S01]  /*1300*/  SEL R9, R20, R9, !P1 ;  /* 0x0000000914097207 */ /* 0x000fe20004800000 */
[----:B--2---:R-:W-:Y:S01]  /*1310*/  IMAD.HI.U32 R14, R12, R2, RZ ;  /* 0x000000020c0e7227 */ /* 0x004fe200078e00ff */
[----:B------:R-:W-:-:S03]  /*1320*/  SEL R5, R5, R6, !P2 ;  /* 0x0000000605057207 */ /* 0x000fc60005000000 */
[----:B------:R-:W-:Y:S01]  /*1330*/  IMAD.HI.U32 R16, R13, R2, RZ ;  /* 0x000000020d107227 */ /* 0x000fe200078e00ff */
[----:B------:R-:W-:-:S03]  /*1340*/  @P0 SHF.R.U32.HI R12, RZ, R3, R14 ;  /* 0x00000003ff0c0219 */ /* 0x000fc6000001160e */
[----:B------:R-:W-:Y:S01]  /*1350*/  IMAD.MOV R7, RZ, RZ, -R5 ;  /* 0x000000ffff077224 */ /* 0x000fe200078e0a05 */
[----:B------:R-:W-:Y:S01]  /*1360*/  @P0 SHF.R.U32.HI R13, RZ, R3, R16 ;  /* 0x00000003ff0d0219 */ /* 0x000fe20000011610 */
[----:B------:R-:W-:Y:S02]  /*1370*/  IMAD R12, R12, R11, RZ ;  /* 0x0000000b0c0c7224 */ /* 0x000fe400078e02ff */
[----:B------:R-:W-:Y:S02]  /*1380*/  IMAD R7, R10, R7, UR28 ;  /* 0x0000001c0a077e24 */ /* 0x000fe4000f8e0207 */
[----:B------:R-:W-:Y:S01]  /*1390*/  IMAD R6, R13, R11, RZ ;  /* 0x0000000b0d067224 */ /* 0x000fe200078e02ff */
[----:B------:R-:W-:-:S04]  /*13a0*/  ISETP.GE.AND P1, PT, R9, R12, PT ;  /* 0x0000000c0900720c */ /* 0x000fc80003f26270 */
[----:B------:R-:W-:Y:S01]  /*13b0*/  ISETP.GE.OR P1, PT, R5, R6, P1 ;  /* 0x000000060500720c */ /* 0x000fe20000f26670 */
[----:B------:R-:W-:-:S05]  /*13c0*/  IMAD.HI.U32 R6, R9, R2, RZ ;  /* 0x0000000209067227 */ /* 0x000fca00078e00ff */
[----:B------:R-:W-:-:S04]  /*13d0*/  SHF.R.U32.HI R6, RZ, R3, R6 ;  /* 0x00000003ff067219 */ /* 0x000fc80000011606 */
[----:B------:R-:W-:-:S03]  /*13e0*/  SEL R6, R9, R6, !P0 ;  /* 0x0000000609067207 */ /* 0x000fc60004000000 */
[----:B------:R-:W-:-:S04]  /*13f0*/  @!P1 IMAD.HI.U32 R12, R5, R2, RZ ;  /* 0x00000002050c9227 */ /* 0x000fc800078e00ff */
[----:B------:R-:W-:Y:S01]  /*1400*/  IMAD.MOV R2, RZ, RZ, -R6 ;  /* 0x000000ffff027224 */ /* 0x000fe200078e0a06 */
[----:B------:R-:W-:-:S03]  /*1410*/  @!P1 SHF.R.U32.HI R12, RZ, R3, R12 ;  /* 0x00000003ff0c9219 */ /* 0x000fc6000001160c */
[----:B------:R-:W-:Y:S01]  /*1420*/  IMAD R2, R11, R2, R9 ;  /* 0x000000020b027224 */ /* 0x000fe200078e0209 */
[----:B------:R-:W-:-:S04]  /*1430*/  @!P1 SEL R3, R5, R12, !P0 ;  /* 0x0000000c05039207 */ /* 0x000fc80004000000 */
[----:B------:R-:W-:Y:S01]  /*1440*/  @!P1 IADD3 R6, PT, PT, R6, -R3, RZ ;  /* 0x8000000306069210 */ /* 0x000fe20007ffe0ff */
[----:B------:R-:W-:Y:S01]  /*1450*/  @!P1 IMAD R2, R2, R13, R3 ;  /* 0x0000000d02029224 */ /* 0x000fe200078e0203 */
[----:B------:R-:W-:-:S03]  /*1460*/  IADD3 R3, PT, PT, -R9, RZ, RZ ;  /* 0x000000ff09037210 */ /* 0x000fc60007ffe1ff */
[----:B------:R-:W-:Y:S01]  /*1470*/  @!P1 IMAD R9, R6, R11, R5 ;  /* 0x0000000b06099224 */ /* 0x000fe200078e0205 */
[----:B------:R-:W-:Y:S01]  /*1480*/  @!P1 MOV R5, R2 ;  /* 0x0000000200059202 */ /* 0x000fe20000000f00 */
[----:B------:R-:W-:-:S04]  /*1490*/  IMAD R3, R4, R3, R20 ;  /* 0x0000000304037224 */ /* 0x000fc800078e0214 */
[----:B------:R-:W-:Y:S02]  /*14a0*/  IMAD R7, R5, R10, R7 ;  /* 0x0000000a05077224 */ /* 0x000fe400078e0207 */
[----:B------:R-:W-:-:S03]  /*14b0*/  IMAD R20, R9, R4, R3 ;  /* 0x0000000409147224 */ /* 0x000fc600078e0203 */
[----:B------:R-:W-:-:S15]  /*14c0*/  R2UR UR28, R7 ;  /* 0x00000000071c72ca */ /* 0x000fde00000e0000 */
.L_x_18:
[----:B------:R-:W-:Y:S05]  /*14d0*/  BRA.U UP2, `(.L_x_19) ;  /* 0x0000000102487547 */ /* 0x000fea000b800000 */
[----:B------:R-:W1:Y:S08]  /*14e0*/  LDC.64 R4, c[0x0][0xf10] ;  /* 0x0003c400ff047b82 */ /* 0x000e700000000a00 */
[----:B------:R-:W2:Y:S08]  /*14f0*/  LDC.64 R2, c[0x0][0xf18] ;  /* 0x0003c600ff027b82 */ /* 0x000eb00000000a00 */
[----:B------:R-:W3:Y:S08]  /*1500*/  LDC R6, c[0x0][0xf20] ;  /* 0x0003c800ff067b82 */ /* 0x000ef00000000800 */
[----:B------:R-:W4:Y:S01]  /*1510*/  LDC R7, c[0x0][0xf0c] ;  /* 0x0003c300ff077b82 */ /* 0x000f220000000800 */
[----:B-1----:R-:W-:-:S05]  /*1520*/  IMAD.HI.U32 R4, R4, UR28, RZ ;  /* 0x0000001c04047c27 */ /* 0x002fca000f8e00ff */
[----:B------:R-:W-:Y:S01]  /*1530*/  SHF.R.U32.HI R4, RZ, R5, R4 ;  /* 0x00000005ff047219 */ /* 0x000fe20000011604 */
[----:B--2---:R-:W-:Y:S01]  /*1540*/  IMAD.HI.U32 R3, R20, R3, RZ ;  /* 0x0000000314037227 */ /* 0x004fe200078e00ff */
[----:B------:R-:W-:-:S04]  /*1550*/  ISETP.NE.AND P0, PT, R2, 0x1, PT ;  /* 0x000000010200780c */ /* 0x000fc80003f05270 */
[----:B---3--:R-:W-:Y:S01]  /*1560*/  SHF.R.U32.HI R5, RZ, R6, R3 ;  /* 0x00000006ff057219 */ /* 0x008fe20000011603 */
[----:B------:R-:W-:Y:S01]  /*1570*/  IMAD.U32 R3, RZ, RZ, UR28 ;  /* 0x0000001cff037e24 */ /* 0x000fe2000f8e00ff */
[----:B----4-:R-:W-:-:S04]  /*1580*/  ISETP.NE.AND P1, PT, R7, 0x1, PT ;  /* 0x000000010700780c */ /* 0x010fc80003f25270 */
[----:B------:R-:W-:Y:S02]  /*1590*/  SEL R3, R3, R4, !P1 ;  /* 0x0000000403037207 */ /* 0x000fe40004800000 */
[----:B------:R-:W-:-:S05]  /*15a0*/  SEL R4, R20, R5, !P0 ;  /* 0x0000000514047207 */ /* 0x000fca0004000000 */
[----:B------:R-:W-:Y:S02]  /*15b0*/  IMAD.IADD R6, R4, 0x1, -R3 ;  /* 0x0000000104067824 */ /* 0x000fe400078e0a03 */
[----:B------:R-:W-:Y:S02]  /*15c0*/  IMAD.IADD R3, R3, 0x1, -R4 ;  /* 0x0000000103037824 */ /* 0x000fe400078e0a04 */
[----:B------:R-:W-:Y:S02]  /*15d0*/  IMAD R6, R6, R7, UR28 ;  /* 0x0000001c06067e24 */ /* 0x000fe4000f8e0207 */
[----:B------:R-:W-:-:S03]  /*15e0*/  IMAD R20, R3, R2, R20 ;  /* 0x0000000203147224 */ /* 0x000fc600078e0214 */
[----:B------:R-:W-:-:S15]  /*15f0*/  R2UR UR28, R6 ;  /* 0x00000000061c72ca */ /* 0x000fde00000e0000 */
.L_x_19:
[----:B------:R-:W-:Y:S05]  /*1600*/  BRA.U !UP0, `(.L_x_20) ;  /* 0x00000001080c7547 */ /* 0x000fea000b800000 */
[----:B------:R-:W-:Y:S01]  /*1610*/  UCGABAR_WAIT ;  /* 0x0000000000007dc7 */ /* 0x000fe20008000000 */
[----:B------:R-:W-:Y:S01]  /*1620*/  CCTL.IVALL ;  /* 0x00000000ff00798f */ /* 0x000fe20002000000 */
[----:B------:R-:W-:Y:S05]  /*1630*/  BRA `(.L_x_21) ;  /* 0x0000000000047947 */ /* 0x000fea0003800000 */
.L_x_20:
[----:B------:R-:W-:Y:S06]  /*1640*/  BAR.SYNC.DEFER_BLOCKING 0x0 ;  /* 0x0000000000007b1d */ /* 0x000fec0000010000 */
.L_x_21:
[----:B------:R-:W-:Y:S05]  /*1650*/  BRA.U UP1, `(.L_x_22) ;  /* 0x0000001101987547 */ /* 0x000fea000b800000 */
[----:B------:R-:W1:Y:S01]  /*1660*/  LDCU UR62, c[0x0][0x38c] ;  /* 0x00007180ff3e77ac */ /* 0x000e620008000800 */
[----:B------:R-:W2:Y:S01]  /*1670*/  LDC R9, c[0x0][0x370] ;  /* 0x0000dc00ff097b82 */ /* 0x000ea20000000800 */
[----:B------:R-:W-:Y:S01]  /*1680*/  PLOP3.LUT P1, PT, PT, PT, UP4, 0x80, 0x8 ;  /* 0x000000000008781c */ /* 0x000fe20003f2f048 */
[----:B------:R-:W-:Y:S01]  /*1690*/  HFMA2 R12, -RZ, RZ, 0, 0 ;  /* 0x00000000ff0c7431 */ /* 0x000fe200000001ff */
[----:B------:R-:W-:Y:S01]  /*16a0*/  UISETP.NE.AND UP0, UPT, UR14, URZ, UPT ;  /* 0x000000ff0e00728c */ /* 0x000fe2000bf05270 */
[----:B------:R-:W-:Y:S01]  /*16b0*/  ISETP.EQ.OR P4, PT, R8, RZ, P6 ;  /* 0x000000ff0800720c */ /* 0x000fe20003782670 */
[----:B------:R-:W-:Y:S01]  /*16c0*/  UMOV UR49, 0x400 ;  /* 0x0000040000317882 */ /* 0x000fe20000000000 */
[----:B------:R-:W-:Y:S01]  /*16d0*/  PLOP3.LUT P1, PT, P1, PT, PT, 0x8, 0x80 ;  /* 0x000000000080781c */ /* 0x000fe20000f2e170 */
[----:B------:R-:W-:Y:S01]  /*16e0*/  USEL UR37, UR37, 0x2, UP0 ;  /* 0x0000000225257887 */ /* 0x000fe20008000000 */
[----:B------:R-:W3:Y:S01]  /*16f0*/  LDC R0, c[0x0][0x374] ;  /* 0x0000dd00ff007b82 */ /* 0x000ee20000000800 */
[----:B------:R-:W-:Y:S01]  /*1700*/  ULEA UR49, UR61, UR49, 0x18 ;  /* 0x000000313d317291 */ /* 0x000fe2000f8ec0ff */
[----:B------:R-:W-:Y:S01]  /*1710*/  IMAD.MOV.U32 R15, RZ, RZ, 0x1 ;  /* 0x00000001ff0f7424 */ /* 0x000fe200078e00ff */
[----:B------:R-:W-:Y:S01]  /*1720*/  MOV R8, 0x1 ;  /* 0x0000000100087802 */ /* 0x000fe20000000f00 */
[----:B------:R-:W-:Y:S01]  /*1730*/  IMAD.MOV.U32 R14, RZ, RZ, RZ ;  /* 0x000000ffff0e7224 */ /* 0x000fe200078e00ff */
[----:B------:R-:W4:Y:S01]  /*1740*/  LDCU.64 UR38, c[0x0][0x348] ;  /* 0x00006900ff2677ac */ /* 0x000f220008000a00 */
[----:B------:R-:W-:Y:S01]  /*1750*/  IMAD.MOV.U32 R10, RZ, RZ, RZ ;  /* 0x000000ffff0a7224 */ /* 0x000fe200078e00ff */
[----:B-1----:R-:W-:-:S02]  /*1760*/  UIADD3 UR5, UPT, UPT, UR62, 0xff, URZ ;  /* 0x000000ff3e057890 */ /* 0x002fc4000fffe0ff */
[----:B------:R-:W-:Y:S02]  /*1770*/  UIADD3 UR62, UPT, UPT, UR62, -0x1, URZ ;  /* 0xffffffff3e3e7890 */ /* 0x000fe4000fffe0ff */
[----:B------:R-:W-:Y:S02]  /*1780*/  USHF.R.S32.HI UR4, URZ, 0x1f, UR5 ;  /* 0x0000001fff047899 */ /* 0x000fe40008011405 */
[----:B------:R-:W-:Y:S02]  /*1790*/  UISETP.GE.U32.AND UP0, UPT, UR62, -0x1ff, UPT ;  /* 0xfffffe013e00788c */ /* 0x000fe4000bf06070 */
[----:B------:R-:W-:Y:S02]  /*17a0*/  ULEA.HI UR4, UR4, UR5, URZ, 0x8 ;  /* 0x0000000504047291 */ /* 0x000fe4000f8f40ff */
[----:B------:R-:W-:Y:S02]  /*17b0*/  ULEA UR45, UR63, UR49, 0x8 ;  /* 0x000000313f2d7291 */ /* 0x000fe4000f8e40ff */
[----:B------:R-:W-:-:S02]  /*17c0*/  USHF.R.S32.HI UR53, URZ, 0x8, UR4 ;  /* 0x00000008ff357899 */ /* 0x000fc40008011404 */
[----:B------:R-:W-:Y:S02]  /*17d0*/  ULEA UR15, UR63, UR49, 0xc ;  /* 0x000000313f0f7291 */ /* 0x000fe4000f8e60ff */
[----:B------:R-:W-:Y:S02]  /*17e0*/  UIADD3 UR54, UPT, UPT, UR53, -0x1, URZ ;  /* 0xffffffff35367890 */ /* 0x000fe4000fffe0ff */
[----:B------:R-:W-:Y:S02]  /*17f0*/  USEL UR55, URZ, 0x1, UP0 ;  /* 0x00000001ff377887 */ /* 0x000fe40008000000 */
[----:B----4-:R-:W-:-:S12]  /*1800*/  @UP0 UIADD3 UR54, UPT, UPT, UR53, URZ, URZ ;  /* 0x000000ff35360290 */ /* 0x010fd8000fffe0ff */
.L_x_44:
[----:B------:R-:W-:Y:S01]  /*1810*/  UISETP.NE.AND UP0, UPT, UR61, URZ, UPT ;  /* 0x000000ff3d00728c */ /* 0x000fe2000bf05270 */
[----:B------:R-:W-:-:S08]  /*1820*/  SHF.L.U32 R3, R15, 0x1f, RZ ;  /* 0x0000001f0f037819 */ /* 0x000fd000000006ff */
[----:B------:R-:W-:Y:S05]  /*1830*/  BRA.U UP0, `(.L_x_23) ;  /* 0x0000000100287547 */ /* 0x000fea000b800000 */
[----:B------:R-:W-:Y:S02]  /*1840*/  LEA R2, R10, UR49, 0x3 ;  /* 0x000000310a027c11 */ /* 0x000fe4000f8e18ff */
[----:B------:R-:W-:-:S04]  /*1850*/  SHF.L.U32 R5, R8, 0x1f, RZ ;  /* 0x0000001f08057819 */ /* 0x000fc800000006ff */
[----:B------:R-:W1:Y:S02]  /*1860*/  SYNCS.PHASECHK.TRANS64.TRYWAIT P0, [R2+URZ+0xa0], R5 ;  /* 0x0000a005020075a7 */ /* 0x000e6400080011ff */
[----:B-1----:R-:W-:Y:S05]  /*1870*/  @!P0 BRA `(.L_x_24) ;  /* 0x000000a800108947 */ /* 0x002fea0003800000 */
.L_x_138:
[----:B------:R4:W-:Y:S01]  /*1880*/  SYNCS.ARRIVE.TRANS64.A1T0 RZ, [R2+URZ+0x90], RZ ;  /* 0x000090ff02ff79a7 */ /* 0x0009e200081000ff */
[----:B------:R-:W-:-:S05]  /*1890*/  VIADD R10, R10, 0x1 ;  /* 0x000000010a0a7836 */ /* 0x000fca0000000000 */
[----:B------:R-:W-:-:S04]  /*18a0*/  ISETP.NE.AND P0, PT, R10, 0x2, PT ;  /* 0x000000020a00780c */ /* 0x000fc80003f05270 */
[----:B-1----:R-:W-:Y:S02]  /*18b0*/  SEL R5, RZ, 0x1, P0 ;  /* 0x00000001ff057807 */ /* 0x002fe40000000000 */
[----:B------:R-:W-:Y:S02]  /*18c0*/  SEL R10, R10, RZ, P0 ;  /* 0x000000ff0a0a7207 */ /* 0x000fe40000000000 */
[----:B------:R-:W-:-:S07]  /*18d0*/  LOP3.LUT R8, R8, R5, RZ, 0x3c, !PT ;  /* 0x0000000508087212 */ /* 0x000fce00078e3cff */
.L_x_23:
[----:B------:R1:W1:Y:S01]  /*18e0*/  SYNCS.PHASECHK.TRANS64.TRYWAIT P0, [UR49+0x8], R3 ;  /* 0x00000803ff0075a7 */ /* 0x0002620008001131 */
[----:B------:R-:W-:Y:S01]  /*18f0*/  R2UR UR11, R20 ;  /* 0x00000000140b72ca */ /* 0x000fe200000e0000 */
[----:B------:R-:W-:Y:S02]  /*1900*/  UISETP.GT.U32.AND UP0, UPT, UR62, -0x200, UPT ;  /* 0xfffffe003e00788c */ /* 0x000fe4000bf04070 */
[----:B------:R-:W-:Y:S01]  /*1910*/  ULEA UR51, UR28, UR63, 0x2 ;  /* 0x0000003f1c337291 */ /* 0x000fe2000f8e10ff */
[----:B------:R-:W-:-:S03]  /*1920*/  UMOV UR14, URZ ;  /* 0x000000ff000e7c82 */ /* 0x000fc60008000000 */
[----:B------:R-:W-:-:S06]  /*1930*/  USHF.L.U32 UR51, UR51, 0x5, URZ ;  /* 0x0000000533337899 */ /* 0x000fcc00080006ff */
[----:B------:R-:W-:Y:S02]  /*1940*/  USHF.L.U32 UR35, UR11, 0x8, URZ ;  /* 0x000000080b237899 */ /* 0x000fe400080006ff */
[----:B------:R-:W-:Y:S01]  /*1950*/  USHF.L.U32 UR11, UR11, 0x1, URZ ;  /* 0x000000010b0b7899 */ /* 0x000fe200080006ff */
[----:B------:R-:W-:Y:S11]  /*1960*/  BRA.U UP0, `(.L_x_25) ;  /* 0x0000000100fc7547 */ /* 0x000ff6000b800000 */
[----:B------:R-:W-:Y:S01]  /*1970*/  @!P6 MOV R4, 0x18c00 ;  /* 0x00018c000004e802 */ /* 0x000fe20000000f00 */
[----:B-1----:R-:W-:Y:S06]  /*1980*/  @P0 BRA `(.L_x_26) ;  /* 0x0000000000080947 */ /* 0x002fec0003800000 */
[----:B------:R-:W1:Y:S02]  /*1990*/  SYNCS.PHASECHK.TRANS64.TRYWAIT P0, [UR49+0x8], R3 ;  /* 0x00000803ff0075a7 */ /* 0x000e640008001131 */
[----:B-1----:R-:W-:Y:S05]  /*19a0*/  @!P0 BRA `(.L_x_27) ;  /* 0x000000a400d88947 */ /* 0x002fea0003800000 */
.L_x_26:
[----:B------:R1:W-:Y:S01]  /*19b0*/  @!P6 SYNCS.ARRIVE.TRANS64 RZ, [UR49], R4 ;  /* 0x00000004ffffe9a7 */ /* 0x0003e20008000031 */
[----:B------:R-:W-:Y:S01]  /*19c0*/  ULOP3.LUT UR4, UR37, 0x2, URZ, 0xfc, !UPT ;  /* 0x0000000225047892 */ /* 0x000fe2000f8efcff */
[----:B------:R-:W-:-:S03]  /*19d0*/  LOP3.LUT R15, R15, 0x1, RZ, 0x3c, !PT ;  /* 0x000000010f0f7812 */ /* 0x000fc600078e3cff */
[----:B------:R-:W-:-:S09]  /*19e0*/  UISETP.NE.AND UP0, UPT, UR4, 0x2, UPT ;  /* 0x000000020400788c */ /* 0x000fd2000bf05270 */
[----:B------:R-:W-:Y:S05]  /*19f0*/  BRA.U UP0, `(.L_x_28) ;  /* 0x0000000100047547 */ /* 0x000fea000b800000 */
[----:B------:R-:W-:Y:S05]  /*1a00*/  BPT.TRAP 0x1 ;  /* 0x000000040000795c */ /* 0x000fea0000300000 */
.L_x_28:
[----:B------:R-:W-:Y:S04]  /*1a10*/  BSSY.RECONVERGENT B0, `(.L_x_29) ;  /* 0x0000003000007945 */ /* 0x000fe80003800200 */
[----:B------:R-:W-:Y:S05]  /*1a20*/  @P4 BRA `(.L_x_30) ;  /* 0x0000000000044947 */ /* 0x000fea0003800000 */
[----:B------:R-:W-:Y:S05]  /*1a30*/  BPT.TRAP 0x1 ;  /* 0x000000040000795c */ /* 0x000fea0000300000 */
.L_x_30:
[----:B------:R-:W-:Y:S05]  /*1a40*/  BSYNC.RECONVERGENT B0 ;  /* 0x0000000000007941 */ /* 0x000fea0003800200 */
.L_x_29:
[----:B------:R-:W-:Y:S02]  /*1a50*/  ELECT P0, URZ, PT ;  /* 0x0000000000ff782f */ /* 0x000fe40003800000 */
[----:B-1--4-:R-:W-:Y:S01]  /*1a60*/  SHF.L.U32 R2, R15, 0x1f, RZ ;  /* 0x0000001f0f027819 */ /* 0x012fe200000006ff */
[----:B------:R-:W-:Y:S01]  /*1a70*/  UMOV UR14, 0x1 ;  /* 0x00000001000e7882 */ /* 0x000fe20000000000 */
[----:B------:R-:W-:Y:S02]  /*1a80*/  BSSY.RECONVERGENT B0, `(.L_x_25) ;  /* 0x000002d000007945 */ /* 0x000fe40003800200 */
[----:B------:R1:W-:Y:S07]  /*1a90*/  SYNCS.PHASECHK.TRANS64.TRYWAIT PT, [UR49+0x8], R2 ;  /* 0x00000802ff0075a7 */ /* 0x0003ee00080e1131 */
[----:B------:R-:W-:Y:S05]  /*1aa0*/  @!P0 BRA `(.L_x_31) ;  /* 0x0000000000a88947 */ /* 0x000fea0003800000 */
[----:B------:R-:W-:Y:S02]  /*1ab0*/  UIADD3 UR4, UP3, UPT, UR38, 0x80, URZ ;  /* 0x0000008026047890 */ /* 0x000fe4000ff7e0ff */
[----:B------:R-:W-:Y:S02]  /*1ac0*/  UIADD3 UR6, UP2, UPT, UR38, 0x180, URZ ;  /* 0x0000018026067890 */ /* 0x000fe4000ff5e0ff */
[----:B------:R-:W-:Y:S02]  /*1ad0*/  UIADD3 UR30, UP1, UPT, UR38, 0x280, URZ ;  /* 0x00000280261e7890 */ /* 0x000fe4000ff3e0ff */
[----:B------:R-:W-:Y:S02]  /*1ae0*/  UIADD3 UR48, UPT, UPT, UR15, 0x10800, URZ ;  /* 0x000108000f307890 */ /* 0x000fe4000fffe0ff */
[----:B------:R-:W-:Y:S02]  /*1af0*/  UIADD3.X UR5, UPT, UPT, URZ, UR39, URZ, UP3, !UPT ;  /* 0x00000027ff057290 */ /* 0x000fe40009ffe4ff */
[----:B------:R-:W-:-:S02]  /*1b00*/  UIADD3 UR22, UP0, UPT, UR38, 0x380, URZ ;  /* 0x0000038026167890 */ /* 0x000fc4000ff1e0ff */
[----:B------:R-:W-:Y:S02]  /*1b10*/  UIADD3 UR40, UPT, UPT, UR15, 0x14800, URZ ;  /* 0x000148000f287890 */ /* 0x000fe4000fffe0ff */
[----:B------:R-:W-:Y:S02]  /*1b20*/  UIADD3 UR32, UPT, UPT, UR49, 0x18800, URZ ;  /* 0x0001880031207890 */ /* 0x000fe4000fffe0ff */
[----:B------:R-:W-:Y:S02]  /*1b30*/  UIADD3.X UR7, UPT, UPT, URZ, UR39, URZ, UP2, !UPT ;  /* 0x00000027ff077290 */ /* 0x000fe400097fe4ff */
[----:B------:R-:W-:Y:S02]  /*1b40*/  UIADD3 UR16, UPT, UPT, UR49, 0x20800, URZ ;  /* 0x0002080031107890 */ /* 0x000fe4000fffe0ff */
[----:B------:R-:W-:Y:S02]  /*1b50*/  UIADD3 UR24, UPT, UPT, UR45, 0x28800, URZ ;  /* 0x000288002d187890 */ /* 0x000fe4000fffe0ff */
[----:B------:R-:W-:-:S02]  /*1b60*/  UIADD3.X UR31, UPT, UPT, URZ, UR39, URZ, UP1, !UPT ;  /* 0x00000027ff1f7290 */ /* 0x000fc40008ffe4ff */
[----:B------:R-:W-:Y:S02]  /*1b70*/  UIADD3 UR8, UPT, UPT, UR49, 0x28c00, URZ ;  /* 0x00028c0031087890 */ /* 0x000fe4000fffe0ff */
[----:B------:R-:W-:Y:S01]  /*1b80*/  UIADD3.X UR23, UPT, UPT, URZ, UR39, URZ, UP0, !UPT ;  /* 0x00000027ff177290 */ /* 0x000fe200087fe4ff */
[----:B------:R-:W-:Y:S01]  /*1b90*/  UMOV UR21, 0xf0000 ;  /* 0x000f000000157882 */ /* 0x000fe20000000000 */
[----:B------:R-:W-:Y:S01]  /*1ba0*/  UMOV UR46, 0x0 ;  /* 0x00000000002e7882 */ /* 0x000fe20000000000 */
[----:B------:R-:W-:Y:S01]  /*1bb0*/  UMOV UR47, 0x10000000 ;  /* 0x10000000002f7882 */ /* 0x000fe20000000000 */
[----:B------:R-:W-:Y:S01]  /*1bc0*/  UMOV UR50, URZ ;  /* 0x000000ff00327c82 */ /* 0x000fe20008000000 */
[----:B------:R-:W-:Y:S01]  /*1bd0*/  UMOV UR42, 0x80 ;  /* 0x00000080002a7882 */ /* 0x000fe20000000000 */
[----:B------:R-:W-:Y:S01]  /*1be0*/  UMOV UR41, UR49 ;  /* 0x0000003100297c82 */ /* 0x000fe20008000000 */
[----:B------:R-:W-:Y:S01]  /*1bf0*/  UMOV UR43, UR51 ;  /* 0x00000033002b7c82 */ /* 0x000fe20008000000 */
[----:B------:R-:W-:Y:S01]  /*1c00*/  UMOV UR44, UR52 ;  /* 0x00000034002c7c82 */ /* 0x000fe20008000000 */
[----:B------:R-:W-:Y:S01]  /*1c10*/  UMOV UR33, UR49 ;  /* 0x0000003100217c82 */ /* 0x000fe20008000000 */
[----:B------:R-:W-:Y:S01]  /*1c20*/  UMOV UR36, UR52 ;  /* 0x0000003400247c82 */ /* 0x000fe20008000000 */
[----:B------:R4:W-:Y:S01]  /*1c30*/  UTMALDG.3D.MULTICAST [UR48], [UR4], UR21, desc[UR46] ;  /* 0x00002e30040073b4 */ /* 0x0009e20008011815 */
[----:B------:R-:W-:Y:S01]  /*1c40*/  UMOV UR34, UR50 ;  /* 0x0000003200227c82 */ /* 0x000fe20008000000 */
[----:B------:R-:W-:Y:S01]  /*1c50*/  UMOV UR17, UR49 ;  /* 0x0000003100117c82 */ /* 0x000fe20008000000 */
[----:B------:R-:W-:Y:S01]  /*1c60*/  UMOV UR18, 0x80 ;  /* 0x0000008000127882 */ /* 0x000fe20000000000 */
[----:B------:R-:W-:Y:S01]  /*1c70*/  UMOV UR19, UR35 ;  /* 0x0000002300137c82 */ /* 0x000fe20008000000 */
[----:B------:R-:W-:Y:S01]  /*1c80*/  UMOV UR20, UR52 ;  /* 0x0000003400147c82 */ /* 0x000fe20008000000 */
[----:B------:R-:W-:Y:S01]  /*1c90*/  UMOV UR25, UR49 ;  /* 0x0000003100197c82 */ /* 0x000fe20008000000 */
[----:B------:R-:W-:Y:S01]  /*1ca0*/  UMOV UR29, UR52 ;  /* 0x00000034001d7c82 */ /* 0x000fe20008000000 */
[----:B------:R4:W-:Y:S01]  /*1cb0*/  UTMALDG.3D.MULTICAST [UR40], [UR4], UR21, desc[UR46] ;  /* 0x00002e28040073b4 */ /* 0x0009e20008011815 */
[----:B------:R-:W-:Y:S01]  /*1cc0*/  UMOV UR10, URZ ;  /* 0x000000ff000a7c82 */ /* 0x000fe20008000000 */
[----:B------:R-:W-:Y:S01]  /*1cd0*/  UMOV UR12, URZ ;  /* 0x000000ff000c7c82 */ /* 0x000fe20008000000 */
[----:B------:R-:W-:Y:S01]  /*1ce0*/  UMOV UR9, UR49 ;  /* 0x0000003100097c82 */ /* 0x000fe20008000000 */
[----:B------:R-:W-:Y:S01]  /*1cf0*/  UMOV UR13, UR52 ;  /* 0x00000034000d7c82 */ /* 0x000fe20008000000 */
[----:B------:R4:W-:Y:S01]  /*1d00*/  UTMALDG.3D [UR32], [UR6], desc[UR46] ;  /* 0x00002e20060075b4 */ /* 0x0009e20008011000 */
[----:B------:R4:W-:Y:S01]  /*1d10*/  UTMALDG.3D [UR16], [UR6], desc[UR46] ;  /* 0x00002e10060075b4 */ /* 0x0009e20008011000 */
[----:B------:R4:W-:Y:S01]  /*1d20*/  UTMALDG.4D.MULTICAST [UR24], [UR30], UR21, desc[UR46] ;  /* 0x00002e181e0073b4 */ /* 0x0009e20008019815 */
[----:B------:R4:W-:Y:S02]  /*1d30*/  UTMALDG.4D [UR8], [UR22], desc[UR46] ;  /* 0x00002e08160075b4 */ /* 0x0009e40008019000 */
[----:B----4-:R-:W-:Y:S01]  /*1d40*/  NOP ;  /* 0x0000000000007918 */ /* 0x010fe20000000000 */
.L_x_31:
[----:B------:R-:W-:Y:S05]  /*1d50*/  BSYNC.RECONVERGENT B0 ;  /* 0x0000000000007941 */ /* 0x000fea0003800200 */
.L_x_25:
[----:B-1--4-:R-:W-:Y:S01]  /*1d60*/  SHF.L.U32 R2, R15, 0x1f, RZ ;  /* 0x0000001f0f027819 */ /* 0x012fe200000006ff */
[----:B------:R-:W-:Y:S01]  /*1d70*/  @!P1 SYNCS.ARRIVE.TRANS64.A1T0 RZ, [UR49+0x58], RZ ;  /* 0x000058ffffff99a7 */ /* 0x000fe20008100031 */
[----:B------:R-:W-:Y:S02]  /*1d80*/  UISETP.GT.AND UP0, UPT, UR53, UR55, UPT ;  /* 0x000000373500728c */ /* 0x000fe4000bf04270 */
[----:B------:R1:W4:Y:S07]  /*1d90*/  SYNCS.PHASECHK.TRANS64.TRYWAIT P1, [UR49+0x8], R2 ;  /* 0x00000802ff0075a7 */ /* 0x00032e0008021131 */
[----:B------:R-:W-:Y:S05]  /*1da0*/  BRA.U !UP0, `(.L_x_32) ;  /* 0x0000000508187547 */ /* 0x000fea000b800000 */
[----:B------:R-:W-:-:S12]  /*1db0*/  UIADD3 UR29, UPT, UPT, UR54, UR14, URZ ;  /* 0x0000000e361d7290 */ /* 0x000fd8000fffe0ff */
.L_x_40:
[----:B----4-:R-:W-:Y:S01]  /*1dc0*/  @!P6 MOV R3, 0x18c00 ;  /* 0x00018c000003e802 */ /* 0x010fe20000000f00 */
[----:B-1--4-:R-:W-:Y:S06]  /*1dd0*/  @P1 BRA `(.L_x_33) ;  /* 0x00000000000c1947 */ /* 0x012fec0003800000 */
[----:B------:R-:W-:-:S04]  /*1de0*/  SHF.L.U32 R5, R15, 0x1f, RZ ;  /* 0x0000001f0f057819 */ /* 0x000fc800000006ff */
[----:B------:R-:W4:Y:S02]  /*1df0*/  SYNCS.PHASECHK.TRANS64.TRYWAIT P0, [UR49+0x8], R5 ;  /* 0x00000805ff0075a7 */ /* 0x000f240008001131 */
[----:B----4-:R-:W-:Y:S05]  /*1e00*/  @!P0 BRA `(.L_x_34) ;  /* 0x000000a000d88947 */ /* 0x010fea0003800000 */
.L_x_33:
[----:B------:R4:W-:Y:S01]  /*1e10*/  @!P6 SYNCS.ARRIVE.TRANS64 RZ, [UR49], R3 ;  /* 0x00000003ffffe9a7 */ /* 0x0009e20008000031 */
[----:B------:R-:W-:-:S04]  /*1e20*/  ULOP3.LUT UR4, UR37, 0x2, URZ, 0xfc, !UPT ;  /* 0x0000000225047892 */ /* 0x000fc8000f8efcff */
[----:B------:R-:W-:-:S09]  /*1e30*/  UISETP.NE.AND UP0, UPT, UR4, 0x2, UPT ;  /* 0x000000020400788c */ /* 0x000fd2000bf05270 */
[----:B------:R-:W-:Y:S05]  /*1e40*/  BRA.U UP0, `(.L_x_35) ;  /* 0x0000000100047547 */ /* 0x000fea000b800000 */
[----:B------:R-:W-:Y:S05]  /*1e50*/  BPT.TRAP 0x1 ;  /* 0x000000040000795c */ /* 0x000fea0000300000 */
.L_x_35:
[----:B------:R-:W-:Y:S04]  /*1e60*/  BSSY.RECONVERGENT B0, `(.L_x_36) ;  /* 0x0000003000007945 */ /* 0x000fe80003800200 */
[----:B------:R-:W-:Y:S05]  /*1e70*/  @P4 BRA `(.L_x_37) ;  /* 0x0000000000044947 */ /* 0x000fea0003800000 */
[----:B------:R-:W-:Y:S05]  /*1e80*/  BPT.TRAP 0x1 ;  /* 0x000000040000795c */ /* 0x000fea0000300000 */
.L_x_37:
[----:B------:R-:W-:Y:S05]  /*1e90*/  BSYNC.RECONVERGENT B0 ;  /* 0x0000000000007941 */ /* 0x000fea0003800200 */
.L_x_36:
[----:B------:R-:W-:Y:S02]  /*1ea0*/  ELECT P0, URZ, PT ;  /* 0x0000000000ff782f */ /* 0x000fe40003800000 */
[----:B------:R-:W-:Y:S01]  /*1eb0*/  LOP3.LUT R15, R15, 0x1, RZ, 0x3c, !PT ;  /* 0x000000010f0f7812 */ /* 0x000fe200078e3cff */
[----:B------:R-:W-:Y:S03]  /*1ec0*/  BSSY.RECONVERGENT B0, `(.L_x_38) ;  /* 0x0000031000007945 */ /* 0x000fe60003800200 */
[----:B-1----:R-:W-:-:S04]  /*1ed0*/  SHF.L.U32 R2, R15, 0x1f, RZ ;  /* 0x0000001f0f027819 */ /* 0x002fc800000006ff */
[----:B------:R1:W1:Y:S03]  /*1ee0*/  SYNCS.PHASECHK.TRANS64.TRYWAIT P1, [UR49+0x8], R2 ;  /* 0x00000802ff0075a7 */ /* 0x0002660008021131 */
[----:B------:R-:W-:Y:S05]  /*1ef0*/  @!P0 BRA `(.L_x_39) ;  /* 0x0000000000b48947 */ /* 0x000fea0003800000 */
[----:B------:R-:W-:Y:S02]  /*1f00*/  UIADD3 UR4, UP3, UPT, UR38, 0x80, URZ ;  /* 0x0000008026047890 */ /* 0x000fe4000ff7e0ff */
[----:B------:R-:W-:Y:S02]  /*1f10*/  USHF.L.U32 UR58, UR14, 0x8, URZ ;  /* 0x000000080e3a7899 */ /* 0x000fe400080006ff */
[----:B------:R-:W-:Y:S02]  /*1f20*/  UIADD3 UR6, UP2, UPT, UR38, 0x180, URZ ;  /* 0x0000018026067890 */ /* 0x000fe4000ff5e0ff */
[----:B------:R-:W-:Y:S02]  /*1f30*/  UIADD3 UR22, UP1, UPT, UR38, 0x280, URZ ;  /* 0x0000028026167890 */ /* 0x000fe4000ff3e0ff */
[----:B------:R-:W-:Y:S02]  /*1f40*/  UIADD3 UR56, UPT, UPT, UR15, 0x10800, URZ ;  /* 0x000108000f387890 */ /* 0x000fe4000fffe0ff */
[----:B------:R-:W-:-:S02]  /*1f50*/  USHF.L.U32 UR12, UR14, 0x1, URZ ;  /* 0x000000010e0c7899 */ /* 0x000fc400080006ff */
[----:B------:R-:W-:Y:S02]  /*1f60*/  UIADD3.X UR5, UPT, UPT, URZ, UR39, URZ, UP3, !UPT ;  /* 0x00000027ff057290 */ /* 0x000fe40009ffe4ff */
[----:B------:R-:W-:Y:S02]  /*1f70*/  UIADD3 UR48, UPT, UPT, UR15, 0x14800, URZ ;  /* 0x000148000f307890 */ /* 0x000fe4000fffe0ff */
[----:B------:R-:W-:Y:S02]  /*1f80*/  UIADD3 UR50, UPT, UPT, UR58, 0x80, URZ ;  /* 0x000000803a327890 */ /* 0x000fe4000fffe0ff */
[----:B------:R-:W-:Y:S02]  /*1f90*/  UIADD3 UR40, UPT, UPT, UR49, 0x18800, URZ ;  /* 0x0001880031287890 */ /* 0x000fe4000fffe0ff */
[----:B------:R-:W-:Y:S02]  /*1fa0*/  UIADD3.X UR7, UPT, UPT, URZ, UR39, URZ, UP2, !UPT ;  /* 0x00000027ff077290 */ /* 0x000fe400097fe4ff */
[----:B------:R-:W-:-:S02]  /*1fb0*/  UIADD3 UR24, UP0, UPT, UR38, 0x380, URZ ;  /* 0x0000038026187890 */ /* 0x000fc4000ff1e0ff */
[----:B------:R-:W-:Y:S02]  /*1fc0*/  UIADD3 UR32, UPT, UPT, UR49, 0x20800, URZ ;  /* 0x0002080031207890 */ /* 0x000fe4000fffe0ff */
[----:B------:R-:W-:Y:S02]  /*1fd0*/  UIADD3 UR16, UPT, UPT, UR45, 0x28800, URZ ;  /* 0x000288002d107890 */ /* 0x000fe4000fffe0ff */
[----:B------:R-:W-:Y:S02]  /*1fe0*/  UIADD3.X UR23, UPT, UPT, URZ, UR39, URZ, UP1, !UPT ;  /* 0x00000027ff177290 */ /* 0x000fe40008ffe4ff */
[----:B------:R-:W-:Y:S01]  /*1ff0*/  UIADD3 UR19, UPT, UPT, UR27, UR12, URZ ;  /* 0x0000000c1b137290 */ /* 0x000fe2000fffe0ff */
[----:B------:R-:W-:Y:S01]  /*2000*/  UMOV UR9, 0xf0000 ;  /* 0x000f000000097882 */ /* 0x000fe20000000000 */
[----:B------:R-:W-:Y:S01]  /*2010*/  UMOV UR30, 0x0 ;  /* 0x00000000001e7882 */ /* 0x000fe20000000000 */
[----:B------:R-:W-:Y:S01]  /*2020*/  UMOV UR31, 0x10000000 ;  /* 0x10000000001f7882 */ /* 0x000fe20000000000 */
[----:B------:R-:W-:Y:S01]  /*2030*/  UMOV UR57, UR49 ;  /* 0x0000003100397c82 */ /* 0x000fe20008000000 */
[----:B------:R-:W-:Y:S01]  /*2040*/  UMOV UR59, UR51 ;  /* 0x00000033003b7c82 */ /* 0x000fe20008000000 */
[----:B------:R-:W-:Y:S01]  /*2050*/  UMOV UR60, UR52 ;  /* 0x00000034003c7c82 */ /* 0x000fe20008000000 */
[----:B------:R-:W-:Y:S01]  /*2060*/  UIADD3 UR8, UPT, UPT, UR49, 0x28c00, URZ ;  /* 0x00028c0031087890 */ /* 0x000fe2000fffe0ff */
[----:B------:R-:W-:Y:S01]  /*2070*/  UTMALDG.3D.MULTICAST [UR56], [UR4], UR9, desc[UR30] ;  /* 0x00001e38040073b4 */ /* 0x000fe20008011809 */
[----:B------:R-:W-:Y:S01]  /*2080*/  UIADD3.X UR25, UPT, UPT, URZ, UR39, URZ, UP0, !UPT ;  /* 0x00000027ff197290 */ /* 0x000fe200087fe4ff */
[----:B------:R-:W-:Y:S01]  /*2090*/  UMOV UR41, UR49 ;  /* 0x0000003100297c82 */ /* 0x000fe20008000000 */
[----:B------:R-:W-:Y:S01]  /*20a0*/  UMOV UR43, UR35 ;  /* 0x00000023002b7c82 */ /* 0x000fe20008000000 */
[----:B------:R-:W-:Y:S01]  /*20b0*/  UMOV UR44, UR52 ;  /* 0x00000034002c7c82 */ /* 0x000fe20008000000 */
[----:B------:R-:W-:Y:S01]  /*20c0*/  UMOV UR42, UR58 ;  /* 0x0000003a002a7c82 */ /* 0x000fe20008000000 */
[----:B------:R-:W-:Y:S01]  /*20d0*/  UMOV UR33, UR49 ;  /* 0x0000003100217c82 */ /* 0x000fe20008000000 */
[----:B------:R-:W-:Y:S01]  /*20e0*/  UMOV UR36, UR52 ;  /* 0x0000003400247c82 */ /* 0x000fe20008000000 */
[----:B------:R-:W-:Y:S01]  /*20f0*/  UTMALDG.3D.MULTICAST [UR48], [UR4], UR9, desc[UR30] ;  /* 0x00001e30040073b4 */ /* 0x000fe20008011809 */
[----:B------:R-:W-:Y:S01]  /*2100*/  UMOV UR34, UR50 ;  /* 0x0000003200227c82 */ /* 0x000fe20008000000 */
[----:B------:R-:W-:Y:S01]  /*2110*/  UMOV UR17, UR49 ;  /* 0x0000003100117c82 */ /* 0x000fe20008000000 */
[----:B------:R-:W-:Y:S01]  /*2120*/  UMOV UR18, UR26 ;  /* 0x0000001a00127c82 */ /* 0x000fe20008000000 */
[----:B------:R-:W-:Y:S01]  /*2130*/  UMOV UR20, UR28 ;  /* 0x0000001c00147c82 */ /* 0x000fe20008000000 */
[----:B------:R-:W-:Y:S01]  /*2140*/  UMOV UR21, UR52 ;  /* 0x0000003400157c82 */ /* 0x000fe20008000000 */
[----:B------:R-:W-:Y:S01]  /*2150*/  UMOV UR10, URZ ;  /* 0x000000ff000a7c82 */ /* 0x000fe20008000000 */
[----:B------:R-:W-:Y:S01]  /*2160*/  UMOV UR13, UR52 ;  /* 0x00000034000d7c82 */ /* 0x000fe20008000000 */
[----:B------:R-:W-:Y:S01]  /*2170*/  UTMALDG.3D [UR40], [UR6], desc[UR30] ;  /* 0x00001e28060075b4 */ /* 0x000fe20008011000 */
[----:B------:R-:W-:Y:S01]  /*2180*/  UTMALDG.3D [UR32], [UR6], desc[UR30] ;  /* 0x00001e20060075b4 */ /* 0x000fe20008011000 */
[----:B------:R2:W-:Y:S02]  /*2190*/  UTMALDG.4D.MULTICAST [UR16], [UR22], UR9, desc[UR30] ;  /* 0x00001e10160073b4 */ /* 0x0005e40008019809 */
[----:B--2---:R-:W-:-:S02]  /*21a0*/  UMOV UR9, UR49 ;  /* 0x0000003100097c82 */ /* 0x004fc40008000000 */
[----:B------:R2:W-:Y:S02]  /*21b0*/  UTMALDG.4D [UR8], [UR24], desc[UR30] ;  /* 0x00001e08180075b4 */ /* 0x0005e40008019000 */
[----:B--2---:R-:W-:Y:S01]  /*21c0*/  NOP ;  /* 0x0000000000007918 */ /* 0x004fe20000000000 */
.L_x_39:
[----:B------:R-:W-:Y:S05]  /*21d0*/  BSYNC.RECONVERGENT B0 ;  /* 0x0000000000007941 */ /* 0x000fea0003800200 */
.L_x_38:
[----:B------:R-:W-:-:S04]  /*21e0*/  UIADD3 UR14, UPT, UPT, UR14, 0x1, URZ ;  /* 0x000000010e0e7890 */ /* 0x000fc8000fffe0ff */
[----:B------:R-:W-:-:S09]  /*21f0*/  UISETP.NE.AND UP0, UPT, UR14, UR29, UPT ;  /* 0x0000001d0e00728c */ /* 0x000fd2000bf05270 */
[----:B------:R-:W-:Y:S05]  /*2200*/  BRA.U UP0, `(.L_x_40) ;  /* 0xfffffff900ec7547 */ /* 0x000fea000b83ffff */
.L_x_32:
[----:B-1----:R-:W-:Y:S01]  /*2210*/  LEA R2, R14, UR49, 0x3 ;  /* 0x000000310e027c11 */ /* 0x002fe2000f8e18ff */
[----:B------:R-:W-:Y:S01]  /*2220*/  NOP ;  /* 0x0000000000007918 */ /* 0x000fe20000000000 */
[----:B----4-:R-:W-:Y:S02]  /*2230*/  SHF.L.U32 R3, R12, 0x1f, RZ ;  /* 0x0000001f0c037819 */ /* 0x010fe400000006ff */
[----:B------:R-:W-:Y:S02]  /*2240*/  LEA R4, R14, UR49, 0x4 ;  /* 0x000000310e047c11 */ /* 0x000fe4000f8e20ff */
[----:B------:R-:W1:Y:S02]  /*2250*/  SYNCS.PHASECHK.TRANS64.TRYWAIT P0, [R2+URZ+0x60], R3 ;  /* 0x00006003020075a7 */ /* 0x000e6400080011ff */
[----:B-1----:R-:W-:Y:S05]  /*2260*/  @!P0 BRA `(.L_x_41) ;  /* 0x0000009c00d88947 */ /* 0x002fea0003800000 */
.L_x_141:
[----:B------:R-:W4:Y:S01]  /*2270*/  LDS.128 R4, [R4+0xc0] ;  /* 0x0000c00004047984 */ /* 0x000f220000000c00 */
[----:B------:R-:W-:Y:S01]  /*2280*/  ISETP.GE.AND P0, PT, R72, 0x1, PT ;  /* 0x000000014800780c */ /* 0x000fe20003f06270 */
[----:B-1----:R-:W-:Y:S01]  /*2290*/  VIADD R2, R2, 0x70 ;  /* 0x0000007002027836 */ /* 0x002fe20000000000 */
[----:B------:R-:W-:Y:S01]  /*22a0*/  @!PT LDS RZ, [RZ] ;  /* 0x00000000fffff984 */ /* 0x000fe20000000800 */
[----:B------:R-:W-:Y:S01]  /*22b0*/  @!PT LDS RZ, [RZ] ;  /* 0x00000000fffff984 */ /* 0x000fe20000000800 */
[----:B------:R-:W-:Y:S01]  /*22c0*/  @!PT LDS RZ, [RZ] ;  /* 0x00000000fffff984 */ /* 0x000fe20000000800 */
[----:B------:R-:W-:Y:S01]  /*22d0*/  @!PT LDS RZ, [RZ] ;  /* 0x00000000fffff984 */ /* 0x000fe20000000800 */
[----:B------:R1:W-:Y:S06]  /*22e0*/  MEMBAR.ALL.CTA ;  /* 0x0000000000007992 */ /* 0x0003ec0000008000 */
[----:B-1----:R-:W1:Y:S01]  /*22f0*/  FENCE.VIEW.ASYNC.S ;  /* 0x00000000000073c6 */ /* 0x002e620000000000 */
[----:B------:R-:W-:-:S04]  /*2300*/  PRMT R2, RZ, 0x654, R2 ;  /* 0x00000654ff027816 */ /* 0x000fc80000000002 */
[----:B-1----:R1:W-:Y:S01]  /*2310*/  SYNCS.ARRIVE.TRANS64.RED.A1T0 RZ, [R2+URZ], RZ ;  /* 0x000000ff02ff79a7 */ /* 0x0023e200081004ff */
[----:B----4-:R-:W-:-:S13]  /*2320*/  LOP3.LUT P2, RZ, R6, 0x1, RZ, 0xc0, !PT ;  /* 0x0000000106ff7812 */ /* 0x010fda000784c0ff */
[----:B------:R-:W-:Y:S01]  /*2330*/  @P2 SHF.R.U32.HI R3, RZ, 0x10, R5 ;  /* 0x00000010ff032819 */ /* 0x000fe20000011605 */
[----:B------:R-:W-:Y:S01]  /*2340*/  VOTEU.ANY UP0, P2 ;  /* 0x0000000000ff7886 */ /* 0x000fe20001000100 */
[----:B------:R-:W-:Y:S02]  /*2350*/  @P2 MOV R13, R4 ;  /* 0x00000004000d2202 */ /* 0x000fe40000000f00 */
[----:B------:R-:W-:Y:S02]  /*2360*/  @P2 R2UR.BROADCAST UR4, R3 ;  /* 0x00000000030422ca */ /* 0x000fe400008e0000 */
[----:B------:R-:W-:-:S11]  /*2370*/  @P2 LOP3.LUT R11, R5, 0xffff, RZ, 0xc0, !PT ;  /* 0x0000ffff050b2812 */ /* 0x000fd600078ec0ff */
[----:B------:R-:W-:Y:S01]  /*2380*/  @UP0 UMOV UR52, UR4 ;  /* 0x0000000400340c82 */ /* 0x000fe20008000000 */
[----:B-1----:R-:W-:Y:S05]  /*2390*/  @!P0 BRA `(.L_x_42) ;  /* 0x0000000000b88947 */ /* 0x002fea0003800000 */
[----:B------:R-:W3:Y:S01]  /*23a0*/  LDC.64 R4, c[0x0][0xf18] ;  /* 0x0003c600ff047b82 */ /* 0x000ee20000000a00 */
[----:B------:R-:W-:-:S07]  /*23b0*/  ISETP.NE.AND P3, PT, R72, 0x1, PT ;  /* 0x000000014800780c */ /* 0x000fce0003f65270 */
[----:B------:R-:W2:Y:S08]  /*23c0*/  LDC.64 R6, c[0x0][0xf10] ;  /* 0x0003c400ff067b82 */ /* 0x000eb00000000a00 */
[----:B------:R-:W1:Y:S08]  /*23d0*/  LDC R16, c[0x0][0xf20] ;  /* 0x0003c800ff107b82 */ /* 0x000e700000000800 */
[----:B------:R-:W4:Y:S01]  /*23e0*/  LDC R18, c[0x0][0xf0c] ;  /* 0x0003c300ff127b82 */ /* 0x000f220000000800 */
[----:B---3--:R-:W-:Y:S01]  /*23f0*/  IMAD.HI.U32 R17, R0, R5, RZ ;  /* 0x0000000500117227 */ /* 0x008fe200078e00ff */
[----:B------:R-:W-:-:S03]  /*2400*/  ISETP.NE.AND P0, PT, R4, 0x1, PT ;  /* 0x000000010400780c */ /* 0x000fc60003f05270 */
[----:B------:R-:W-:-:S03]  /*2410*/  IMAD.HI.U32 R5, R11, R5, RZ ;  /* 0x000000050b057227 */ /* 0x000fc600078e00ff */
[----:B------:R-:W3:Y:S01]  /*2420*/  LDC.64 R2, c[0x0][0xf28] ;  /* 0x0003ca00ff027b82 */ /* 0x000ee20000000a00 */
[----:B--2---:R-:W-:-:S04]  /*2430*/  IMAD.HI.U32 R20, R9, R6, RZ ;  /* 0x0000000609147227 */ /* 0x004fc800078e00ff */
[----:B------:R-:W-:Y:S01]  /*2440*/  IMAD.HI.U32 R22, R13, R6, RZ ;  /* 0x000000060d167227 */ /* 0x000fe200078e00ff */
[----:B------:R-:W-:Y:S02]  /*2450*/  SHF.R.U32.HI R20, RZ, R7, R20 ;  /* 0x00000007ff147219 */ /* 0x000fe40000011614 */
[-C--:B-1----:R-:W-:Y:S02]  /*2460*/  SHF.R.U32.HI R17, RZ, R16.reuse, R17 ;  /* 0x00000010ff117219 */ /* 0x082fe40000011611 */
[----:B------:R-:W-:Y:S02]  /*2470*/  SHF.R.U32.HI R16, RZ, R16, R5 ;  /* 0x00000010ff107219 */ /* 0x000fe40000011605 */
[----:B------:R-:W-:Y:S02]  /*2480*/  SEL R17, R0, R17, !P0 ;  /* 0x0000001100117207 */ /* 0x000fe40004000000 */
[----:B------:R-:W-:Y:S02]  /*2490*/  SHF.R.U32.HI R22, RZ, R7, R22 ;  /* 0x00000007ff167219 */ /* 0x000fe40000011616 */
[----:B----4-:R-:W-:-:S02]  /*24a0*/  ISETP.NE.AND P1, PT, R18, 0x1, PT ;  /* 0x000000011200780c */ /* 0x010fc40003f25270 */
[----:B------:R-:W-:Y:S02]  /*24b0*/  SEL R5, R11, R16, !P0 ;  /* 0x000000100b057207 */ /* 0x000fe40004000000 */
[----:B------:R-:W-:Y:S02]  /*24c0*/  SEL R19, R9, R20, !P1 ;  /* 0x0000001409137207 */ /* 0x000fe40004800000 */
[----:B------:R-:W-:Y:S01]  /*24d0*/  SEL R7, R13, R22, !P1 ;  /* 0x000000160d077207 */ /* 0x000fe20004800000 */
[----:B---3--:R-:W-:-:S04]  /*24e0*/  IMAD.HI.U32 R20, R17, R2, RZ ;  /* 0x0000000211147227 */ /* 0x008fc800078e00ff */
[----:B------:R-:W-:Y:S01]  /*24f0*/  IMAD.HI.U32 R6, R19, R2, RZ ;  /* 0x0000000213067227 */ /* 0x000fe200078e00ff */
[----:B------:R-:W-:-:S04]  /*2500*/  @P3 SHF.R.U32.HI R17, RZ, R3, R20 ;  /* 0x00000003ff113219 */ /* 0x000fc80000011614 */
[----:B------:R-:W-:Y:S01]  /*2510*/  @P3 SHF.R.U32.HI R19, RZ, R3, R6 ;  /* 0x00000003ff133219 */ /* 0x000fe20000011606 */
[----:B------:R-:W-:-:S04]  /*2520*/  IMAD R17, R72, R17, RZ ;  /* 0x0000001148117224 */ /* 0x000fc800078e02ff */
        /* <DEDUP_REMOVED lines=10> */
[----:B------:R-:W-:Y:S02]  /*25d0*/  @!P0 SEL R3, R7, R16, !P3 ;  /* 0x0000001007038207 */ /* 0x000fe40005800000 */
[----:B------:R-:W-:-:S03]  /*25e0*/  IADD3 R16, PT, PT, -R5, RZ, RZ ;  /* 0x000000ff05107210 */ /* 0x000fc60007ffe1ff */
[--C-:B------:R-:W-:Y:S02]  /*25f0*/  @!P0 IMAD.IADD R6, R6, 0x1, -R3.reuse ;  /* 0x0000000106068824 */ /* 0x100fe400078e0a03 */
[----:B------:R-:W-:Y:S01]  /*2600*/  @!P0 IMAD R3, R2, R19, R3 ;  /* 0x0000001302038224 */ /* 0x000fe200078e0203 */
[----:B------:R-:W-:Y:S01]  /*2610*/  IADD3 R2, PT, PT, -R7, RZ, RZ ;  /* 0x000000ff07027210 */ /* 0x000fe20007ffe1ff */
[----:B------:R-:W-:Y:S02]  /*2620*/  @!P0 IMAD R5, R72, R6, R7 ;  /* 0x0000000648058224 */ /* 0x000fe400078e0207 */
[----:B------:R-:W-:Y:S02]  /*2630*/  IMAD R11, R4, R16, R11 ;  /* 0x00000010040b7224 */ /* 0x000fe400078e020b */
[----:B------:R-:W-:Y:S02]  /*2640*/  @!P0 IMAD.MOV.U32 R7, RZ, RZ, R3 ;  /* 0x000000ffff078224 */ /* 0x000fe400078e0003 */
[----:B------:R-:W-:-:S02]  /*2650*/  IMAD R2, R18, R2, R13 ;  /* 0x0000000212027224 */ /* 0x000fc400078e020d */
[----:B------:R-:W-:Y:S02]  /*2660*/  IMAD R11, R5, R4, R11 ;  /* 0x00000004050b7224 */ /* 0x000fe400078e020b */
[----:B------:R-:W-:Y:S02]  /*2670*/  IMAD R13, R7, R18, R2 ;  /* 0x00000012070d7224 */ /* 0x000fe400078e0202 */
.L_x_42:
[----:B------:R-:W1:Y:S02]  /*2680*/  LDCU UR4, c[0x0][0xf30] ;  /* 0x0001e600ff0477ac */ /* 0x000e640008000800 */
[----:B-1----:R-:W-:-:S09]  /*2690*/  UISETP.NE.AND UP0, UPT, UR4, 0x1, UPT ;  /* 0x000000010400788c */ /* 0x002fd2000bf05270 */
[----:B------:R-:W-:Y:S05]  /*26a0*/  BRA.U UP0, `(.L_x_43) ;  /* 0x0000000100407547 */ /* 0x000fea000b800000 */
[----:B------:R-:W1:Y:S08]  /*26b0*/  LDC.64 R4, c[0x0][0xf10] ;  /* 0x0003c400ff047b82 */ /* 0x000e700000000a00 */
[----:B------:R-:W4:Y:S08]  /*26c0*/  LDC.64 R2, c[0x0][0xf18] ;  /* 0x0003c600ff027b82 */ /* 0x000f300000000a00 */
[----:B------:R-:W2:Y:S08]  /*26d0*/  LDC R6, c[0x0][0xf20] ;  /* 0x0003c800ff067b82 */ /* 0x000eb00000000800 */
[----:B------:R-:W3:Y:S01]  /*26e0*/  LDC R16, c[0x0][0xf0c] ;  /* 0x0003c300ff107b82 */ /* 0x000ee20000000800 */
[----:B-1----:R-:W-:-:S05]  /*26f0*/  IMAD.HI.U32 R4, R13, R4, RZ ;  /* 0x000000040d047227 */ /* 0x002fca00078e00ff */
[----:B------:R-:W-:Y:S01]  /*2700*/  SHF.R.U32.HI R4, RZ, R5, R4 ;  /* 0x00000005ff047219 */ /* 0x000fe20000011604 */
[----:B----4-:R-:W-:Y:S01]  /*2710*/  IMAD.HI.U32 R3, R11, R3, RZ ;  /* 0x000000030b037227 */ /* 0x010fe200078e00ff */
[----:B------:R-:W-:-:S04]  /*2720*/  ISETP.NE.AND P0, PT, R2, 0x1, PT ;  /* 0x000000010200780c */ /* 0x000fc80003f05270 */
[----:B--2---:R-:W-:-:S04]  /*2730*/  SHF.R.U32.HI R6, RZ, R6, R3 ;  /* 0x00000006ff067219 */ /* 0x004fc80000011603 */
[----:B------:R-:W-:Y:S02]  /*2740*/  SEL R3, R11, R6, !P0 ;  /* 0x000000060b037207 */ /* 0x000fe40004000000 */
[----:B---3--:R-:W-:-:S04]  /*2750*/  ISETP.NE.AND P1, PT, R16, 0x1, PT ;  /* 0x000000011000780c */ /* 0x008fc80003f25270 */
[----:B------:R-:W-:-:S05]  /*2760*/  SEL R4, R13, R4, !P1 ;  /* 0x000000040d047207 */ /* 0x000fca0004800000 */
[----:B------:R-:W-:Y:S02]  /*2770*/  IMAD.IADD R5, R3, 0x1, -R4 ;  /* 0x0000000103057824 */ /* 0x000fe400078e0a04 */
[----:B------:R-:W-:Y:S02]  /*2780*/  IMAD.IADD R3, R4, 0x1, -R3 ;  /* 0x0000000104037824 */ /* 0x000fe400078e0a03 */
[----:B------:R-:W-:Y:S02]  /*2790*/  IMAD R13, R5, R16, R13 ;  /* 0x00000010050d7224 */ /* 0x000fe400078e020d */
[----:B------:R-:W-:-:S07]  /*27a0*/  IMAD R11, R3, R2, R11 ;  /* 0x00000002030b7224 */ /* 0x000fce00078e020b */
.L_x_43:
[----:B------:R-:W-:Y:S01]  /*27b0*/  VIADD R14, R14, 0x1 ;  /* 0x000000010e0e7836 */ /* 0x000fe20000000000 */
[----:B------:R-:W-:Y:S01]  /*27c0*/  PLOP3.LUT P1, PT, PT, PT, PT, 0x80, 0x8 ;  /* 0x000000000008781c */ /* 0x000fe20003f2f070 */
[----:B------:R-:W-:Y:S02]  /*27d0*/  IMAD.IADD R2, R13, 0x1, R152 ;  /* 0x000000010d027824 */ /* 0x000fe400078e0298 */
[----:B------:R-:W-:Y:S01]  /*27e0*/  IMAD.IADD R20, R11, 0x1, R150 ;  /* 0x000000010b147824 */ /* 0x000fe200078e0296 */
[----:B------:R-:W-:Y:S02]  /*27f0*/  ISETP.NE.AND P0, PT, R14, 0x2, PT ;  /* 0x000000020e00780c */ /* 0x000fe40003f05270 */
[----:B------:R-:W-:Y:S02]  /*2800*/  R2UR UR28, R2 ;  /* 0x00000000021c72ca */ /* 0x000fe400000e0000 */
[----:B------:R-:W-:Y:S02]  /*2810*/  SEL R3, RZ, 0x1, P0 ;  /* 0x00000001ff037807 */ /* 0x000fe40000000000 */
[----:B------:R-:W-:-:S02]  /*2820*/  SEL R14, R14, RZ, P0 ;  /* 0x000000ff0e0e7207 */ /* 0x000fc40000000000 */
[----:B------:R-:W-:Y:S01]  /*2830*/  LOP3.LUT R12, R12, R3, RZ, 0x3c, !PT ;  /* 0x000000030c0c7212 */ /* 0x000fe200078e3cff */
[----:B------:R-:W-:Y:S08]  /*2840*/  @P2 BRA `(.L_x_44) ;  /* 0xffffffec00f02947 */ /* 0x000ff0000383ffff */
[----:B---3--:R-:W-:-:S07]  /*2850*/  MOV R0, UR49 ;  /* 0x0000003100007c02 */ /* 0x008fce0008000f00 */
.L_x_45:
[----:B-1----:R-:W-:-:S04]  /*2860*/  SHF.L.U32 R3, R15, 0x1f, RZ ;  /* 0x0000001f0f037819 */ /* 0x002fc800000006ff */
[----:B------:R1:W3:Y:S03]  /*2870*/  SYNCS.PHASECHK.TRANS64.TRYWAIT P0, [R0+URZ+0x8], R3 ;  /* 0x00000803000075a7 */ /* 0x0002e600080011ff */
[----:B---3--:R-:W-:Y:S05]  /*2880*/  @!P0 NANOSLEEP.SYNCS 0x989680 ;  /* 0x009896800000895d */ /* 0x008fea0003900000 */
[----:B------:R-:W3:Y:S02]  /*2890*/  @!P0 SYNCS.PHASECHK.TRANS64 P0, [R0+URZ+0x8], R3 ;  /* 0x00000803000085a7 */ /* 0x000ee400080010ff */
[----:B---3--:R-:W-:Y:S05]  /*28a0*/  @P0 EXIT ;  /* 0x000000000000094d */ /* 0x008fea0003800000 */
[----:B------:R-:W-:Y:S05]  /*28b0*/  BRA `(.L_x_45) ;  /* 0xfffffffc00e87947 */ /* 0x000fea000383ffff */
.L_x_22:
[----:B------:R-:W-:-:S04]  /*28c0*/  UISETP.NE.AND UP0, UPT, UR61, URZ, UPT ;  /* 0x000000ff3d00728c */ /* 0x000fc8000bf05270 */
[----:B------:R-:W-:-:S09]  /*28d0*/  UISETP.NE.OR UP0, UPT, UR14, 0x1, UP0 ;  /* 0x000000010e00788c */ /* 0x000fd20008705670 */
[----:B------:R-:W-:Y:S05]  /*28e0*/  BRA.U UP0, `(.L_x_46) ;  /* 0x00000005004c7547 */ /* 0x000fea000b800000 */
[----:B------:R-:W-:Y:S01]  /*28f0*/  HFMA2 R3, -RZ, RZ, 0, 0 ;  /* 0x00000000ff037431 */ /* 0x000fe200000001ff */
[----:B------:R-:W-:Y:S01]  /*2900*/  ISETP.GE.U32.AND P2, PT, R8, 0x4, PT ;  /* 0x000000040800780c */ /* 0x000fe20003f46070 */
[----:B------:R-:W-:Y:S01]  /*2910*/  IMAD.MOV.U32 R12, RZ, RZ, 0x1 ;  /* 0x00000001ff0c7424 */ /* 0x000fe200078e00ff */
[----:B------:R-:W-:Y:S01]  /*2920*/  CS2R R10, SRZ ;  /* 0x00000000000a7805 */ /* 0x000fe2000001ff00 */
[----:B------:R-:W-:Y:S01]  /*2930*/  IMAD.MOV.U32 R9, RZ, RZ, RZ ;  /* 0x000000ffff097224 */ /* 0x000fe200078e00ff */
[----:B------:R-:W-:Y:S01]  /*2940*/  UMOV UR4, 0x400 ;  /* 0x0000040000047882 */ /* 0x000fe20000000000 */
[----:B------:R-:W-:Y:S01]  /*2950*/  UMOV UR5, URZ ;  /* 0x000000ff00057c82 */ /* 0x000fe20008000000 */
[----:B------:R-:W-:-:S12]  /*2960*/  ULEA UR6, UR61, UR4, 0x18 ;  /* 0x000000043d067291 */ /* 0x000fd8000f8ec0ff */
.L_x_50:
[----:B------:R-:W-:Y:S02]  /*2970*/  LEA R0, R3, UR6, 0x3 ;  /* 0x0000000603007c11 */ /* 0x000fe4000f8e18ff */
[----:B------:R-:W-:-:S03]  /*2980*/  SHF.L.U32 R5, R9, 0x1f, RZ ;  /* 0x0000001f09057819 */ /* 0x000fc600000006ff */
[----:B------:R-:W-:Y:S01]  /*2990*/  VIADD R4, R0, 0xa0 ;  /* 0x000000a000047836 */ /* 0x000fe20000000000 */
[----:B------:R-:W1:Y:S02]  /*29a0*/  SYNCS.PHASECHK.TRANS64.TRYWAIT P0, [R0+URZ+0x90], R5 ;  /* 0x00009005000075a7 */ /* 0x000e6400080011ff */
[----:B-1----:R-:W-:Y:S05]  /*29b0*/  @!P0 BRA `(.L_x_47) ;  /* 0x0000009800188947 */ /* 0x002fea0003800000 */
.L_x_142:
[----:B------:R-:W-:Y:S01]  /*29c0*/  ULEA UR4, UR5, UR6, 0x3 ;  /* 0x0000000605047291 */ /* 0x000fe2000f8e18ff */
[----:B------:R-:W-:Y:S01]  /*29d0*/  PRMT R4, RZ, 0x654, R4 ;  /* 0x00000654ff047816 */ /* 0x000fe20000000004 */
[----:B-1----:R-:W-:Y:S01]  /*29e0*/  @!P2 IMAD.MOV.U32 R5, RZ, RZ, 0x10 ;  /* 0x00000010ff05a424 */ /* 0x002fe200078e00ff */
[----:B------:R-:W-:Y:S01]  /*29f0*/  SHF.L.U32 R7, R12, 0x1f, RZ ;  /* 0x0000001f0c077819 */ /* 0x000fe200000006ff */
[----:B------:R-:W-:Y:S01]  /*2a00*/  UIADD3 UR7, UPT, UPT, UR4, 0x60, URZ ;  /* 0x0000006004077890 */ /* 0x000fe2000fffe0ff */
[----:B------:R1:W-:Y:S05]  /*2a10*/  SYNCS.ARRIVE.TRANS64.RED.A1T0 RZ, [R4+URZ], RZ ;  /* 0x000000ff04ff79a7 */ /* 0x0003ea00081004ff */
[----:B------:R-:W-:Y:S01]  /*2a20*/  IMAD.U32 R13, RZ, RZ, UR7 ;  /* 0x00000007ff0d7e24 */ /* 0x000fe2000f8e00ff */
[----:B------:R-:W2:Y:S04]  /*2a30*/  SYNCS.PHASECHK.TRANS64.TRYWAIT P0, [UR4+0x70], R7 ;  /* 0x00007007ff0075a7 */ /* 0x000ea80008001104 */
[----:B------:R-:W-:Y:S01]  /*2a40*/  PRMT R13, R8, 0x654, R13 ;  /* 0x00000654080d7816 */ /* 0x000fe2000000000d */
[----:B-12---:R-:W-:Y:S06]  /*2a50*/  @!P0 BRA `(.L_x_48) ;  /* 0x0000009800048947 */ /* 0x006fec0003800000 */
.L_x_144:
[----:B------:R-:W-:Y:S01]  /*2a60*/  ULEA UR8, UR5, UR6, 0x4 ;  /* 0x0000000605087291 */ /* 0x000fe2000f8e20ff */
[----:B------:R-:W-:Y:S01]  /*2a70*/  SEL R2, R13, R2, !P2 ;  /* 0x000000020d027207 */ /* 0x000fe20005000000 */
[----:B------:R-:W-:Y:S01]  /*2a80*/  UIADD3 UR9, UPT, UPT, UR4, 0x60, URZ ;  /* 0x0000006004097890 */ /* 0x000fe2000fffe0ff */
[----:B-1----:R-:W-:Y:S01]  /*2a90*/  LEA R0, R11, UR6, 0x3 ;  /* 0x000000060b007c11 */ /* 0x002fe2000f8e18ff */
[----:B------:R-:W-:Y:S01]  /*2aa0*/  UIADD3 UR8, UPT, UPT, UR8, 0xc0, URZ ;  /* 0x000000c008087890 */ /* 0x000fe2000fffe0ff */
[----:B------:R1:W-:Y:S01]  /*2ab0*/  @!P2 SYNCS.ARRIVE.TRANS64.RED RZ, [R2+URZ], R5 ;  /* 0x0000000502ffa9a7 */ /* 0x0003e200080004ff */
[----:B------:R-:W-:Y:S01]  /*2ac0*/  UIADD3 UR4, UPT, UPT, UR5, 0x1, URZ ;  /* 0x0000000105047890 */ /* 0x000fe2000fffe0ff */
[----:B------:R-:W-:-:S03]  /*2ad0*/  VIADD R3, R3, 0x1 ;  /* 0x0000000103037836 */ /* 0x000fc60000000000 */
[----:B------:R-:W-:Y:S02]  /*2ae0*/  UISETP.NE.AND UP0, UPT, UR4, 0x2, UPT ;  /* 0x000000020400788c */ /* 0x000fe4000bf05270 */
[----:B------:R-:W-:Y:S01]  /*2af0*/  ISETP.NE.AND P0, PT, R3, 0x2, PT ;  /* 0x000000020300780c */ /* 0x000fe20003f05270 */
[----:B------:R-:W-:Y:S06]  /*2b00*/  UGETNEXTWORKID.BROADCAST [UR8], [UR9] ;  /* 0x00000000080073ca */ /* 0x000fec0008000100 */
[----:B------:R-:W-:Y:S02]  /*2b10*/  USEL UR7, URZ, 0x1, UP0 ;  /* 0x00000001ff077887 */ /* 0x000fe40008000000 */
[----:B------:R-:W-:-:S04]  /*2b20*/  USEL UR5, UR4, URZ, UP0 ;  /* 0x000000ff04057287 */ /* 0x000fc80008000000 */
[----:B------:R-:W-:Y:S02]  /*2b30*/  LOP3.LUT R12, R12, UR7, RZ, 0x3c, !PT ;  /* 0x000000070c0c7c12 */ /* 0x000fe4000f8e3cff */
[----:B-1----:R-:W-:-:S04]  /*2b40*/  SHF.L.U32 R5, R10, 0x1f, RZ ;  /* 0x0000001f0a057819 */ /* 0x002fc800000006ff */
[----:B------:R-:W1:Y:S02]  /*2b50*/  SYNCS.PHASECHK.TRANS64.TRYWAIT P1, [R0+URZ+0x60], R5 ;  /* 0x00006005000075a7 */ /* 0x000e6400080211ff */
[----:B-1----:R-:W-:Y:S05]  /*2b60*/  @!P1 BRA `(.L_x_49) ;  /* 0x0000009400d89947 */ /* 0x002fea0003800000 */
.L_x_145:
[----:B------:R-:W-:Y:S01]  /*2b70*/  LEA R4, R11, UR6, 0x4 ;  /* 0x000000060b047c11 */ /* 0x000fe2000f8e20ff */
[----:B-1----:R-:W-:Y:S01]  /*2b80*/  VIADD R0, R0, 0x70 ;  /* 0x0000007000007836 */ /* 0x002fe20000000000 */
[----:B------:R-:W-:Y:S01]  /*2b90*/  SEL R3, R3, RZ, P0 ;  /* 0x000000ff03037207 */ /* 0x000fe20000000000 */
[----:B------:R-:W-:-:S03]  /*2ba0*/  VIADD R11, R11, 0x1 ;  /* 0x000000010b0b7836 */ /* 0x000fc60000000000 */
[----:B------:R-:W1:Y:S01]  /*2bb0*/  LDS.128 R4, [R4+0xc0] ;  /* 0x0000c00004047984 */ /* 0x000e620000000c00 */
[----:B------:R-:W-:Y:S02]  /*2bc0*/  PRMT R0, RZ, 0x654, R0 ;  /* 0x00000654ff007816 */ /* 0x000fe40000000000 */
[C---:B------:R-:W-:Y:S01]  /*2bd0*/  ISETP.NE.AND P1, PT, R11.reuse, 0x2, PT ;  /* 0x000000020b00780c */ /* 0x040fe20003f25270 */
[----:B------:R-:W-:Y:S01]  /*2be0*/  @!PT LDS RZ, [RZ] ;  /* 0x00000000fffff984 */ /* 0x000fe20000000800 */
[----:B------:R-:W-:Y:S01]  /*2bf0*/  @!PT LDS RZ, [RZ] ;  /* 0x00000000fffff984 */ /* 0x000fe20000000800 */
[----:B------:R-:W-:Y:S01]  /*2c00*/  @!PT LDS RZ, [RZ] ;  /* 0x00000000fffff984 */ /* 0x000fe20000000800 */
[----:B------:R-:W-:Y:S01]  /*2c10*/  @!PT LDS RZ, [RZ] ;  /* 0x00000000fffff984 */ /* 0x000fe20000000800 */
[----:B------:R2:W-:Y:S06]  /*2c20*/  MEMBAR.ALL.CTA ;  /* 0x0000000000007992 */ /* 0x0005ec0000008000 */
[----:B--2---:R-:W2:Y:S01]  /*2c30*/  FENCE.VIEW.ASYNC.S ;  /* 0x00000000000073c6 */ /* 0x004ea20000000000 */
[----:B------:R-:W-:Y:S01]  /*2c40*/  SEL R11, R11, RZ, P1 ;  /* 0x000000ff0b0b7207 */ /* 0x000fe20000800000 */
[----:B--2---:R2:W-:Y:S01]  /*2c50*/  SYNCS.ARRIVE.TRANS64.RED.A1T0 RZ, [R0+URZ], RZ ;  /* 0x000000ff00ff79a7 */ /* 0x0045e200081004ff */
[----:B-1----:R-:W-:-:S02]  /*2c60*/  LOP3.LUT P3, RZ, R6, 0x1, RZ, 0xc0, !PT ;  /* 0x0000000106ff7812 */ /* 0x002fc4000786c0ff */
[----:B------:R-:W-:-:S04]  /*2c70*/  SEL R5, RZ, 0x1, P1 ;  /* 0x00000001ff057807 */ /* 0x000fc80000800000 */
[----:B------:R-:W-:Y:S02]  /*2c80*/  LOP3.LUT R10, R10, R5, RZ, 0x3c, !PT ;  /* 0x000000050a0a7212 */ /* 0x000fe400078e3cff */
[----:B--2---:R-:W-:-:S04]  /*2c90*/  SEL R0, RZ, 0x1, P0 ;  /* 0x00000001ff007807 */ /* 0x004fc80000000000 */
[----:B------:R-:W-:Y:S01]  /*2ca0*/  LOP3.LUT R9, R9, R0, RZ, 0x3c, !PT ;  /* 0x0000000009097212 */ /* 0x000fe200078e3cff */
[----:B------:R-:W-:Y:S06]  /*2cb0*/  @P3 BRA `(.L_x_50) ;  /* 0xfffffffc002c3947 */ /* 0x000fec000383ffff */
[----:B------:R-:W-:Y:S01]  /*2cc0*/  ULEA UR4, UR5, UR6, 0x3 ;  /* 0x0000000605047291 */ /* 0x000fe2000f8e18ff */
[----:B------:R-:W-:-:S08]  /*2cd0*/  SHF.L.U32 R3, R12, 0x1f, RZ ;  /* 0x0000001f0c037819 */ /* 0x000fd000000006ff */
[----:B------:R-:W1:Y:S02]  /*2ce0*/  SYNCS.PHASECHK.TRANS64 P0, [UR4+0x70], R3 ;  /* 0x00007003ff0075a7 */ /* 0x000e640008001004 */
[----:B-1----:R-:W-:Y:S05]  /*2cf0*/  @P0 BRA `(.L_x_51) ;  /* 0x0000000000080947 */ /* 0x002fea0003800000 */
[----:B------:R-:W1:Y:S02]  /*2d00*/  SYNCS.PHASECHK.TRANS64.TRYWAIT P0, [UR4+0x70], R3 ;  /* 0x00007003ff0075a7 */ /* 0x000e640008001104 */
[----:B-1----:R-:W-:Y:S05]  /*2d10*/  @!P0 BRA `(.L_x_52) ;  /* 0x0000009400808947 */ /* 0x002fea0003800000 */
.L_x_51:
[----:B------:R-:W-:-:S04]  /*2d20*/  UIADD3 UR7, UPT, UPT, UR5, 0x1, URZ ;  /* 0x0000000105077890 */ /* 0x000fc8000fffe0ff */
[----:B------:R-:W-:-:S04]  /*2d30*/  UISETP.NE.AND UP0, UPT, UR7, 0x2, UPT ;  /* 0x000000020700788c */ /* 0x000fc8000bf05270 */
[----:B------:R-:W-:Y:S02]  /*2d40*/  USEL UR8, URZ, 0x1, UP0 ;  /* 0x00000001ff087887 */ /* 0x000fe40008000000 */
[----:B------:R-:W-:-:S04]  /*2d50*/  USEL UR7, UR7, URZ, UP0 ;  /* 0x000000ff07077287 */ /* 0x000fc80008000000 */
[----:B------:R-:W-:Y:S01]  /*2d60*/  ULEA UR7, UR7, UR6, 0x3 ;  /* 0x0000000607077291 */ /* 0x000fe2000f8e18ff */
[----:B-1----:R-:W-:-:S04]  /*2d70*/  LOP3.LUT R3, R12, UR8, RZ, 0x3c, !PT ;  /* 0x000000080c037c12 */ /* 0x002fc8000f8e3cff */
[----:B------:R-:W-:-:S04]  /*2d80*/  SHF.L.U32 R0, R3, 0x1f, RZ ;  /* 0x0000001f03007819 */ /* 0x000fc800000006ff */
[----:B------:R-:W1:Y:S02]  /*2d90*/  SYNCS.PHASECHK.TRANS64 P0, [UR7+0x70], R0 ;  /* 0x00007000ff0075a7 */ /* 0x000e640008001007 */
[----:B-1----:R-:W-:Y:S05]  /*2da0*/  @P0 EXIT ;  /* 0x000000000000094d */ /* 0x002fea0003800000 */
[----:B------:R-:W-:Y:S02]  /*2db0*/  SHF.L.U32 R3, R3, 0x1f, RZ ;  /* 0x0000001f03037819 */ /* 0x000fe400000006ff */
[----:B------:R-:W-:-:S07]  /*2dc0*/  MOV R0, UR7 ;  /* 0x0000000700007c02 */ /* 0x000fce0008000f00 */
.L_x_53:
[----:B-1----:R1:W2:Y:S02]  /*2dd0*/  SYNCS.PHASECHK.TRANS64.TRYWAIT P0, [R0+URZ+0x70], R3 ;  /* 0x00007003000075a7 */ /* 0x0022a400080011ff */
[----:B--2---:R-:W-:Y:S05]  /*2de0*/  @!P0 NANOSLEEP.SYNCS 0x989680 ;  /* 0x009896800000895d */ /* 0x004fea0003900000 */
[----:B------:R-:W2:Y:S02]  /*2df0*/  @!P0 SYNCS.PHASECHK.TRANS64 P0, [R0+URZ+0x70], R3 ;  /* 0x00007003000085a7 */ /* 0x000ea400080010ff */
[----:B--2---:R-:W-:Y:S05]  /*2e00*/  @P0 EXIT ;  /* 0x000000000000094d */ /* 0x004fea0003800000 */
[----:B------:R-:W-:Y:S05]  /*2e10*/  BRA `(.L_x_53) ;  /* 0xfffffffc00ec7947 */ /* 0x000fea000383ffff */
.L_x_46:
[----:B------:R-:W-:Y:S05]  /*2e20*/  BRA.U UP3, `(.L_x_54) ;  /* 0x0000001d03387547 */ /* 0x000fea000b800000 */
[----:B------:R-:W-:Y:S01]  /*2e30*/  UMOV UR4, 0x40 ;  /* 0x0000004000047882 */ /* 0x000fe20000000000 */
[----:B------:R-:W-:Y:S01]  /*2e40*/  NOP ;  /* 0x0000000000007918 */ /* 0x000fe20000000000 */
[----:B------:R-:W-:Y:S01]  /*2e50*/  ULEA UR5, UR61, UR4, 0x18 ;  /* 0x000000043d057291 */ /* 0x000fe2000f8ec0ff */
[----:B------:R-:W-:Y:S02]  /*2e60*/  UMOV UR6, 0x400 ;  /* 0x0000040000067882 */ /* 0x000fe40000000000 */
[----:B------:R-:W-:-:S06]  /*2e70*/  ULEA UR6, UR61, UR6, 0x18 ;  /* 0x000000063d067291 */ /* 0x000fcc000f8ec0ff */
[----:B------:R-:W1:Y:S02]  /*2e80*/  LDS.U8 R2, [UR5+0x1c] ;  /* 0x00001c05ff027984 */ /* 0x000e640008000000 */
[----:B-1----:R-:W-:-:S13]  /*2e90*/  ISETP.NE.AND P0, PT, R2, RZ, PT ;  /* 0x000000ff0200720c */ /* 0x002fda0003f05270 */
[----:B------:R-:W-:Y:S05]  /*2ea0*/  @P0 BRA `(.L_x_55) ;  /* 0x0000000000580947 */ /* 0x000fea0003800000 */
[----:B------:R-:W-:-:S13]  /*2eb0*/  ELECT P0, URZ, PT ;  /* 0x0000000000ff782f */ /* 0x000fda0003800000 */
[----:B------:R-:W-:Y:S05]  /*2ec0*/  @!P0 BRA `(.L_x_56) ;  /* 0x0000000000608947 */ /* 0x000fea0003800000 */
[----:B------:R-:W-:Y:S01]  /*2ed0*/  UMOV UR4, 0x10 ;  /* 0x0000001000047882 */ /* 0x000fe20000000000 */
[----:B------:R-:W-:Y:S01]  /*2ee0*/  HFMA2 R2, -RZ, RZ, 0, 5.9604644775390625e-08 ;  /* 0x00000001ff027431 */ /* 0x000fe200000001ff */
[----:B------:R-:W-:-:S03]  /*2ef0*/  MOV R3, 0xffff ;  /* 0x0000ffff00037802 */ /* 0x000fc60000000f00 */
[----:B------:R-:W-:Y:S04]  /*2f00*/  DEPBAR.LE SB1, 0x36 ;  /* 0x00009d800000791a */ /* 0x000fe80000000000 */
[----:B------:R-:W1:Y:S02]  /*2f10*/  UTCATOMSWS.FIND_AND_SET.ALIGN UP0, UR4, UR4 ;  /* 0x00000004000475e3 */ /* 0x000e640008000800 */
[----:B-1----:R-:W-:Y:S01]  /*2f20*/  MOV R4, UR4 ;  /* 0x0000000400047c02 */ /* 0x002fe20008000f00 */
[----:B------:R-:W-:Y:S06]  /*2f30*/  BRA.U UP0, `(.L_x_57) ;  /* 0x0000000100187547 */ /* 0x000fec000b800000 */
.L_x_58:
[----:B------:R-:W-:Y:S05]  /*2f40*/  NANOSLEEP 0x64 ;  /* 0x000000640000795d */ /* 0x000fea0003800000 */
[----:B------:R-:W-:-:S05]  /*2f50*/  UMOV UR4, 0x10 ;  /* 0x0000001000047882 */ /* 0x000fca0000000000 */
[----:B------:R-:W-:Y:S04]  /*2f60*/  DEPBAR.LE SB1, 0x36 ;  /* 0x00009d800000791a */ /* 0x000fe80000000000 */
[----:B------:R-:W1:Y:S02]  /*2f70*/  UTCATOMSWS.FIND_AND_SET.ALIGN UP0, UR4, UR4 ;  /* 0x00000004000475e3 */ /* 0x000e640008000800 */
[----:B-1----:R-:W-:Y:S01]  /*2f80*/  MOV R4, UR4 ;  /* 0x0000000400047c02 */ /* 0x002fe20008000f00 */
[----:B------:R-:W-:Y:S05]  /*2f90*/  BRA.U !UP0, `(.L_x_58) ;  /* 0xfffffffd08e87547 */ /* 0x000fea000b83ffff */
.L_x_57:
[-C--:B------:R-:W-:Y:S02]  /*2fa0*/  SHF.L.U32 R3, R3, R4.reuse, RZ ;  /* 0x0000000403037219 */ /* 0x080fe400000006ff */
[----:B------:R-:W-:Y:S01]  /*2fb0*/  SHF.L.U32 R2, R2, R4, RZ ;  /* 0x0000000402027219 */ /* 0x000fe200000006ff */
[----:B------:R-:W-:Y:S02]  /*2fc0*/  IMAD.SHL.U32 R4, R4, 0x20, RZ ;  /* 0x0000002004047824 */ /* 0x000fe400078e00ff */
[----:B------:R1:W-:Y:S04]  /*2fd0*/  ATOMS.OR RZ, [UR5+0x14], R3 ;  /* 0x00001403ffff798c */ /* 0x0003e8000b000005 */
[----:B------:R1:W-:Y:S04]  /*2fe0*/  ATOMS.OR RZ, [UR5+0x18], R2 ;  /* 0x00001802ffff798c */ /* 0x0003e8000b000005 */
[----:B------:R1:W-:Y:S01]  /*2ff0*/  STS [UR6+0xe0], R4 ;  /* 0x0000e004ff007988 */ /* 0x0003e20008000806 */
[----:B------:R-:W-:Y:S05]  /*3000*/  BRA `(.L_x_56) ;  /* 0x0000000000107947 */ /* 0x000fea0003800000 */
.L_x_55:
[----:B------:R-:W-:-:S05]  /*3010*/  MOV R2, 0xffffffff ;  /* 0xffffffff00027802 */ /* 0x000fca0000000f00 */
[----:B------:R1:W-:Y:S02]  /*3020*/  STS [UR6+0xe0], R2 ;  /* 0x0000e002ff007988 */ /* 0x0003e40008000806 */
[----:B-1----:R-:W-:Y:S02]  /*3030*/  MOV R2, 0x3050 ;  /* 0x0000305000027802 */ /* 0x002fe40000000f00 */
[----:B-----5:R-:W-:Y:S05]  /*3040*/  CALL.REL.NOINC `($__internal_1_$__cuda_sm10x_tcgen05_guardrail_trap_phase_invalid_during_alloc) ;  /* 0x0000009800a07944 */ /* 0x020fea0003c00000 */
.L_x_56:
[----:B------:R-:W-:Y:S05]  /*3050*/  WARPSYNC.ALL ;  /* 0x0000000000007948 */ /* 0x000fea0003800000 */
[----:B------:R-:W2:Y:S01]  /*3060*/  S2UR UR4, SR_CgaCtaId ;  /* 0x00000000000479c3 */ /* 0x000ea20000008800 */
[----:B------:R-:W-:Y:S01]  /*3070*/  UMOV UR6, 0x400 ;  /* 0x0000040000067882 */ /* 0x000fe20000000000 */
[----:B------:R-:W-:-:S06]  /*3080*/  NOP ;  /* 0x0000000000007918 */ /* 0x000fcc0000000000 */
[----:B------:R-:W-:Y:S06]  /*3090*/  BAR.ARV 0x6, 0xa0 ;  /* 0x0182800000007b1d */ /* 0x000fec0000002000 */
[----:B------:R-:W3:Y:S01]  /*30a0*/  LDCU UR9, c[0x0][0x38c] ;  /* 0x00007180ff0977ac */ /* 0x000ee20008000800 */
[----:B------:R-:W-:Y:S02]  /*30b0*/  HFMA2 R22, -RZ, RZ, 0, 0 ;  /* 0x00000000ff167431 */ /* 0x000fe400000001ff */
[----:B------:R-:W-:Y:S01]  /*30c0*/  IMAD.MOV.U32 R21, RZ, RZ, 0x1 ;  /* 0x00000001ff157424 */ /* 0x000fe200078e00ff */
[----:B-1----:R-:W-:Y:S01]  /*30d0*/  CS2R R4, SRZ ;  /* 0x0000000000047805 */ /* 0x002fe2000001ff00 */
[----:B------:R-:W-:Y:S01]  /*30e0*/  UMOV UR66, URZ ;  /* 0x000000ff00427c82 */ /* 0x000fe20008000000 */
[----:B------:R-:W-:Y:S01]  /*30f0*/  UMOV UR64, URZ ;  /* 0x000000ff00407c82 */ /* 0x000fe20008000000 */
[----:B------:R-:W-:Y:S01]  /*3100*/  UMOV UR62, URZ ;  /* 0x000000ff003e7c82 */ /* 0x000fe20008000000 */
[----:B------:R-:W-:Y:S01]  /*3110*/  UMOV UR60, URZ ;  /* 0x000000ff003c7c82 */ /* 0x000fe20008000000 */
[----:B------:R-:W-:Y:S01]  /*3120*/  MOV R46, UR66 ;  /* 0x00000042002e7c02 */ /* 0x000fe20008000f00 */
[----:B------:R-:W-:Y:S01]  /*3130*/  IMAD.U32 R44, RZ, RZ, UR64 ;  /* 0x00000040ff2c7e24 */ /* 0x000fe2000f8e00ff */
[----:B--2---:R-:W-:Y:S01]  /*3140*/  ULEA UR6, UR4, UR6, 0x18 ;  /* 0x0000000604067291 */ /* 0x004fe2000f8ec0ff */
[----:B------:R-:W-:Y:S01]  /*3150*/  IMAD.U32 R42, RZ, RZ, UR62 ;  /* 0x0000003eff2a7e24 */ /* 0x000fe2000f8e00ff */
[----:B------:R-:W-:Y:S01]  /*3160*/  MOV R40, UR60 ;  /* 0x0000003c00287c02 */ /* 0x000fe20008000f00 */
[----:B------:R-:W-:Y:S01]  /*3170*/  UMOV UR53, 0x40004040 ;  /* 0x4000404000357882 */ /* 0x000fe20000000000 */
[----:B------:R-:W-:-:S02]  /*3180*/  UIADD3 UR10, UPT, UPT, UR6, 0x8, URZ ;  /* 0x00000008060a7890 */ /* 0x000fc4000fffe0ff */
[----:B------:R-:W-:Y:S02]  /*3190*/  UIADD3 UR14, UPT, UPT, UR6, 0x8, URZ ;  /* 0x00000008060e7890 */ /* 0x000fe4000fffe0ff */
[----:B---3--:R-:W-:Y:S01]  /*31a0*/  UIADD3 UR9, UPT, UPT, UR9, 0xff, URZ ;  /* 0x000000ff09097890 */ /* 0x008fe2000fffe0ff */
[----:B------:R-:W1:Y:S01]  /*31b0*/  LDS R2, [UR6+0xe0] ;  /* 0x0000e006ff027984 */ /* 0x000e620008000800 */
[----:B------:R-:W-:Y:S02]  /*31c0*/  UIADD3 UR13, UPT, UPT, UR6, 0x80, URZ ;  /* 0x00000080060d7890 */ /* 0x000fe4000fffe0ff */
[----:B------:R-:W-:Y:S02]  /*31d0*/  USHF.R.S32.HI UR4, URZ, 0x1f, UR9 ;  /* 0x0000001fff047899 */ /* 0x000fe40008011409 */
[----:B------:R-:W-:Y:S02]  /*31e0*/  UIADD3 UR12, UPT, UPT, UR6, 0x28c00, URZ ;  /* 0x00028c00060c7890 */ /* 0x000fe4000fffe0ff */
[----:B------:R-:W-:-:S02]  /*31f0*/  UIADD3 UR8, UPT, UPT, UR6, 0x10800, URZ ;  /* 0x0001080006087890 */ /* 0x000fc4000fffe0ff */
[----:B------:R-:W-:Y:S02]  /*3200*/  UIADD3 UR7, UPT, UPT, UR6, 0x18800, URZ ;  /* 0x0001880006077890 */ /* 0x000fe4000fffe0ff */
[----:B------:R-:W-:Y:S01]  /*3210*/  UIADD3 UR11, UPT, UPT, UR6, 0x28800, URZ ;  /* 0x00028800060b7890 */ /* 0x000fe2000fffe0ff */
[----:B------:R-:W-:Y:S01]  /*3220*/  UMOV UR51, 0x40004040 ;  /* 0x4000404000337882 */ /* 0x000fe20000000000 */
[----:B------:R-:W-:Y:S01]  /*3230*/  UMOV UR49, 0x40004040 ;  /* 0x4000404000317882 */ /* 0x000fe20000000000 */
[----:B------:R-:W-:Y:S01]  /*3240*/  UMOV UR47, 0x40004040 ;  /* 0x40004040002f7882 */ /* 0x000fe20000000000 */
[----:B------:R-:W-:Y:S01]  /*3250*/  UMOV UR45, 0x40004040 ;  /* 0x40004040002d7882 */ /* 0x000fe20000000000 */
[----:B------:R-:W-:Y:S01]  /*3260*/  UMOV UR43, 0x40004040 ;  /* 0x40004040002b7882 */ /* 0x000fe20000000000 */
[----:B-1----:R-:W-:Y:S01]  /*3270*/  R2UR UR5, R2 ;  /* 0x00000000020572ca */ /* 0x002fe200000e0000 */
[----:B------:R-:W-:Y:S01]  /*3280*/  IMAD.U32 R2, RZ, RZ, UR10 ;  /* 0x0000000aff027e24 */ /* 0x000fe2000f8e00ff */
[----:B------:R-:W-:Y:S01]  /*3290*/  ULEA.HI UR10, UR4, UR9, URZ, 0x8 ;  /* 0x00000009040a7291 */ /* 0x000fe2000f8f40ff */
[----:B------:R-:W-:Y:S01]  /*32a0*/  IMAD.U32 R2, RZ, RZ, UR14 ;  /* 0x0000000eff027e24 */ /* 0x000fe2000f8e00ff */
[----:B------:R-:W-:Y:S01]  /*32b0*/  USHF.R.U32.HI UR4, URZ, 0x4, UR12 ;  /* 0x00000004ff047899 */ /* 0x000fe2000801160c */
[----:B------:R-:W-:Y:S01]  /*32c0*/  MOV R2, UR13 ;  /* 0x0000000d00027c02 */ /* 0x000fe20008000f00 */
[----:B------:R-:W-:-:S02]  /*32d0*/  USHF.R.U32.HI UR9, URZ, 0x4, UR8 ;  /* 0x00000004ff097899 */ /* 0x000fc40008011608 */
[----:B------:R-:W-:Y:S02]  /*32e0*/  ULOP3.LUT UR4, UR4, 0x3fff, URZ, 0xc0, !UPT ;  /* 0x00003fff04047892 */ /* 0x000fe4000f8ec0ff */
[----:B------:R-:W-:Y:S02]  /*32f0*/  USHF.R.S32.HI UR24, URZ, 0x8, UR10 ;  /* 0x00000008ff187899 */ /* 0x000fe4000801140a */
[----:B------:R-:W-:Y:S02]  /*3300*/  USHF.R.U32.HI UR8, URZ, 0x4, UR7 ;  /* 0x00000004ff087899 */ /* 0x000fe40008011607 */
[----:B------:R-:W-:Y:S02]  /*3310*/  UIADD3 UR69, UPT, UPT, UR5, -0x3ffffe30, URZ ;  /* 0xc00001d005457890 */ /* 0x000fe4000fffe0ff */
[----:B------:R-:W-:Y:S01]  /*3320*/  UIADD3 UR68, UPT, UPT, UR5, -0x3ffffe3c, URZ ;  /* 0xc00001c405447890 */ /* 0x000fe2000fffe0ff */
[----:B------:R-:W-:Y:S01]  /*3330*/  IMAD.U32 R9, RZ, RZ, UR24 ;  /* 0x00000018ff097e24 */ /* 0x000fe2000f8e00ff */
[----:B------:R-:W-:-:S02]  /*3340*/  USHF.R.U32.HI UR7, URZ, 0x4, UR11 ;  /* 0x00000004ff077899 */ /* 0x000fc4000801160b */
[----:B------:R-:W-:Y:S01]  /*3350*/  IMAD.U32 R2, RZ, RZ, UR69 ;  /* 0x00000045ff027e24 */ /* 0x000fe2000f8e00ff */
[----:B------:R-:W-:Y:S01]  /*3360*/  ULOP3.LUT UR14, UR4, 0x10000, URZ, 0xfc, !UPT ;  /* 0x00010000040e7892 */ /* 0x000fe2000f8efcff */
[----:B------:R-:W-:Y:S01]  /*3370*/  MOV R3, UR68 ;  /* 0x0000004400037c02 */ /* 0x000fe20008000f00 */
[----:B------:R-:W-:Y:S02]  /*3380*/  UIADD3 UR4, UPT, UPT, UR24, -0x1, URZ ;  /* 0xffffffff18047890 */ /* 0x000fe4000fffe0ff */
[----:B------:R-:W-:Y:S01]  /*3390*/  SHF.R.U32.HI R2, RZ, 0x1a, R2 ;  /* 0x0000001aff027819 */ /* 0x000fe20000011602 */
[----:B------:R-:W-:Y:S01]  /*33a0*/  ULOP3.LUT UR7, UR7, 0x3fff, URZ, 0xc0, !UPT ;  /* 0x00003fff07077892 */ /* 0x000fe2000f8ec0ff */
[----:B------:R-:W-:Y:S01]  /*33b0*/  SHF.R.U32.HI R3, RZ, 0x11, R3 ;  /* 0x00000011ff037819 */ /* 0x000fe20000011603 */
[----:B------:R-:W-:Y:S01]  /*33c0*/  UIADD3 UR77, UPT, UPT, UR5, -0x7ffffe38, URZ ;  /* 0x800001c8054d7890 */ /* 0x000fe2000fffe0ff */
[----:B------:R-:W-:Y:S01]  /*33d0*/  LOP3.LUT R2, R2, 0x30, RZ, 0xc0, !PT ;  /* 0x0000003002027812 */ /* 0x000fe200078ec0ff */
[----:B------:R-:W-:Y:S01]  /*33e0*/  UIADD3 UR74, UPT, UPT, UR5, -0x3ffffe40, URZ ;  /* 0xc00001c0054a7890 */ /* 0x000fe2000fffe0ff */
[----:B------:R-:W-:Y:S01]  /*33f0*/  LOP3.LUT R3, R3, 0x6000, RZ, 0xc0, !PT ;  /* 0x0000600003037812 */ /* 0x000fe200078ec0ff */
[----:B------:R-:W-:Y:S01]  /*3400*/  UIADD3 UR21, UPT, UPT, UR5, 0x400001c0, URZ ;  /* 0x400001c005157890 */ /* 0x000fe2000fffe0ff */
[----:B------:R-:W-:Y:S01]  /*3410*/  IMAD.U32 R8, RZ, RZ, UR4 ;  /* 0x00000004ff087e24 */ /* 0x000fe2000f8e00ff */
[----:B------:R-:W-:Y:S01]  /*3420*/  UIADD3 UR19, UPT, UPT, UR5, 0x1c4, URZ ;  /* 0x000001c405137890 */ /* 0x000fe2000fffe0ff */
[----:B------:R-:W-:Y:S01]  /*3430*/  LOP3.LUT R3, R3, 0x8c0, RZ, 0xfc, !PT ;  /* 0x000008c003037812 */ /* 0x000fe200078efcff */
[----:B------:R-:W-:Y:S01]  /*3440*/  ULOP3.LUT UR16, UR7, 0x10000, URZ, 0xfc, !UPT ;  /* 0x0001000007107892 */ /* 0x000fe2000f8efcff */
[----:B------:R-:W-:Y:S01]  /*3450*/  LOP3.LUT R2, R2, 0x480, RZ, 0xfc, !PT ;  /* 0x0000048002027812 */ /* 0x000fe200078efcff */
[----:B------:R-:W-:Y:S01]  /*3460*/  USHF.R.U32.HI UR7, URZ, 0x1a, UR77 ;  /* 0x0000001aff077899 */ /* 0x000fe2000801164d */
[----:B------:R-:W-:Y:S01]  /*3470*/  IMAD.U32 R11, RZ, RZ, UR21 ;  /* 0x00000015ff0b7e24 */ /* 0x000fe2000f8e00ff */
[----:B------:R-:W-:Y:S01]  /*3480*/  USHF.R.U32.HI UR4, URZ, 0x11, UR74 ;  /* 0x00000011ff047899 */ /* 0x000fe2000801164a */
[----:B------:R-:W-:Y:S01]  /*3490*/  PRMT R2, R2, 0x5410, R3 ;  /* 0x0000541002027816 */ /* 0x000fe20000000003 */
[----:B------:R-:W-:Y:S01]  /*34a0*/  USHF.R.U32.HI UR11, URZ, 0x11, UR21 ;  /* 0x00000011ff0b7899 */ /* 0x000fe20008011615 */
[----:B------:R-:W-:Y:S01]  /*34b0*/  MOV R13, UR19 ;  /* 0x00000013000d7c02 */ /* 0x000fe20008000f00 */
[----:B------:R-:W-:-:S02]  /*34c0*/  USHF.R.U32.HI UR21, URZ, 0x11, UR19 ;  /* 0x00000011ff157899 */ /* 0x000fc40008011613 */
[----:B------:R-:W-:Y:S01]  /*34d0*/  ULOP3.LUT UR29, UR7, 0x30, URZ, 0xc0, !UPT ;  /* 0x00000030071d7892 */ /* 0x000fe2000f8ec0ff */
[C---:B------:R-:W-:Y:S01]  /*34e0*/  R2UR UR7, R2.reuse ;  /* 0x00000000020772ca */ /* 0x040fe200000e0000 */
[----:B------:R-:W-:Y:S01]  /*34f0*/  ULOP3.LUT UR19, UR4, 0x6000, URZ, 0xc0, !UPT ;  /* 0x0000600004137892 */ /* 0x000fe2000f8ec0ff */
[----:B------:R-:W-:Y:S01]  /*3500*/  R2UR UR4, R2 ;  /* 0x00000000020472ca */ /* 0x000fe200000e0000 */
[----:B------:R-:W-:Y:S02]  /*3510*/  ULOP3.LUT UR9, UR9, 0x3fff, URZ, 0xc0, !UPT ;  /* 0x00003fff09097892 */ /* 0x000fe4000f8ec0ff */
[----:B------:R-:W-:Y:S02]  /*3520*/  UIADD3 UR23, UPT, UPT, UR5, 0x1c0, URZ ;  /* 0x000001c005177890 */ /* 0x000fe4000fffe0ff */
[----:B------:R-:W-:Y:S02]  /*3530*/  ULOP3.LUT UR8, UR8, 0x3fff, URZ, 0xc0, !UPT ;  /* 0x00003fff08087892 */ /* 0x000fe4000f8ec0ff */
[----:B------:R-:W-:-:S02]  /*3540*/  UIADD3 UR20, UPT, UPT, UR5, 0x400001c8, URZ ;  /* 0x400001c805147890 */ /* 0x000fc4000fffe0ff */
[----:B------:R-:W-:Y:S01]  /*3550*/  UIADD3 UR76, UPT, UPT, UR5, -0x7ffffe40, URZ ;  /* 0x800001c0054c7890 */ /* 0x000fe2000fffe0ff */
[----:B------:R-:W-:Y:S01]  /*3560*/  IMAD.U32 R15, RZ, RZ, UR23 ;  /* 0x00000017ff0f7e24 */ /* 0x000fe2000f8e00ff */
[----:B------:R-:W-:Y:S01]  /*3570*/  UIADD3 UR75, UPT, UPT, UR5, -0x3ffffe38, URZ ;  /* 0xc00001c8054b7890 */ /* 0x000fe2000fffe0ff */
[----:B------:R-:W-:Y:S01]  /*3580*/  IMAD.U32 R7, RZ, RZ, UR7 ;  /* 0x00000007ff077e24 */ /* 0x000fe2000f8e00ff */
[----:B------:R-:W-:Y:S01]  /*3590*/  UIADD3 UR18, UPT, UPT, UR5, 0x1d0, URZ ;  /* 0x000001d005127890 */ /* 0x000fe2000fffe0ff */
[----:B------:R-:W-:Y:S01]  /*35a0*/  IMAD.U32 R6, RZ, RZ, UR4 ;  /* 0x00000004ff067e24 */ /* 0x000fe2000f8e00ff */
[----:B------:R-:W-:Y:S01]  /*35b0*/  UIADD3 UR72, UPT, UPT, UR5, 0x400001c4, URZ ;  /* 0x400001c405487890 */ /* 0x000fe2000fffe0ff */
[----:B------:R-:W-:Y:S01]  /*35c0*/  IMAD.U32 R10, RZ, RZ, UR20 ;  /* 0x00000014ff0a7e24 */ /* 0x000fe2000f8e00ff */
[----:B------:R-:W-:Y:S02]  /*35d0*/  UIADD3 UR22, UPT, UPT, UR5, 0x1c8, URZ ;  /* 0x000001c805167890 */ /* 0x000fe4000fffe0ff */
[----:B------:R-:W-:Y:S01]  /*35e0*/  UIADD3 UR73, UPT, UPT, UR5, 0x400001d0, URZ ;  /* 0x400001d005497890 */ /* 0x000fe2000fffe0ff */
[----:B------:R-:W-:Y:S01]  /*35f0*/  IMAD.U32 R12, RZ, RZ, UR18 ;  /* 0x00000012ff0c7e24 */ /* 0x000fe2000f8e00ff */
[----:B------:R-:W-:-:S02]  /*3600*/  UIADD3 UR70, UPT, UPT, UR5, -0x7ffffe3c, URZ ;  /* 0x800001c405467890 */ /* 0x000fc4000fffe0ff */
[----:B------:R-:W-:Y:S01]  /*3610*/  UIADD3 UR71, UPT, UPT, UR5, -0x7ffffe30, URZ ;  /* 0x800001d005477890 */ /* 0x000fe2000fffe0ff */
[----:B------:R-:W-:Y:S01]  /*3620*/  MOV R14, UR22 ;  /* 0x00000016000e7c02 */ /* 0x000fe20008000f00 */
[----:B------:R-:W-:Y:S02]  /*3630*/  ULOP3.LUT UR12, UR9, 0x10000, URZ, 0xfc, !UPT ;  /* 0x00010000090c7892 */ /* 0x000fe4000f8efcff */
[----:B------:R-:W-:Y:S02]  /*3640*/  ULOP3.LUT UR10, UR8, 0x10000, URZ, 0xfc, !UPT ;  /* 0x00010000080a7892 */ /* 0x000fe4000f8efcff */
[----:B------:R-:W-:Y:S02]  /*3650*/  USHF.R.U32.HI UR9, URZ, 0x1a, UR20 ;  /* 0x0000001aff097899 */ /* 0x000fe40008011614 */
[----:B------:R-:W-:Y:S02]  /*3660*/  USHF.R.U32.HI UR15, URZ, 0x11, UR23 ;  /* 0x00000011ff0f7899 */ /* 0x000fe40008011617 */
[----:B------:R-:W-:-:S02]  /*3670*/  USHF.R.U32.HI UR8, URZ, 0x11, UR76 ;  /* 0x00000011ff087899 */ /* 0x000fc4000801164c */
[----:B------:R-:W-:Y:S02]  /*3680*/  USHF.R.U32.HI UR17, URZ, 0x1a, UR75 ;  /* 0x0000001aff117899 */ /* 0x000fe4000801164b */
[----:B------:R-:W-:Y:S02]  /*3690*/  USHF.R.U32.HI UR23, URZ, 0x1a, UR18 ;  /* 0x0000001aff177899 */ /* 0x000fe40008011612 */
[----:B------:R-:W-:Y:S02]  /*36a0*/  USHF.R.U32.HI UR25, URZ, 0x11, UR72 ;  /* 0x00000011ff197899 */ /* 0x000fe40008011648 */
[----:B------:R-:W-:Y:S02]  /*36b0*/  USHF.R.U32.HI UR13, URZ, 0x1a, UR22 ;  /* 0x0000001aff0d7899 */ /* 0x000fe40008011616 */
[----:B------:R-:W-:Y:S02]  /*36c0*/  USHF.R.U32.HI UR41, URZ, 0x1a, UR73 ;  /* 0x0000001aff297899 */ /* 0x000fe40008011649 */
[----:B------:R-:W-:-:S02]  /*36d0*/  USHF.R.U32.HI UR39, URZ, 0x11, UR70 ;  /* 0x00000011ff277899 */ /* 0x000fc40008011646 */
[----:B------:R-:W-:Y:S02]  /*36e0*/  USHF.R.U32.HI UR37, URZ, 0x1a, UR71 ;  /* 0x0000001aff257899 */ /* 0x000fe40008011647 */
[----:B------:R-:W-:Y:S02]  /*36f0*/  ULOP3.LUT UR33, UR9, 0x30, URZ, 0xc0, !UPT ;  /* 0x0000003009217892 */ /* 0x000fe4000f8ec0ff */
[----:B------:R-:W-:Y:S02]  /*3700*/  ULOP3.LUT UR31, UR8, 0x6000, URZ, 0xc0, !UPT ;  /* 0x00006000081f7892 */ /* 0x000fe4000f8ec0ff */
[----:B------:R-:W-:Y:S02]  /*3710*/  ULOP3.LUT UR9, UR17, 0x30, URZ, 0xc0, !UPT ;  /* 0x0000003011097892 */ /* 0x000fe4000f8ec0ff */
[----:B------:R-:W-:Y:S02]  /*3720*/  ULOP3.LUT UR8, UR21, 0x6000, URZ, 0xc0, !UPT ;  /* 0x0000600015087892 */ /* 0x000fe4000f8ec0ff */
[----:B------:R-:W-:-:S02]  /*3730*/  ULOP3.LUT UR7, UR23, 0x30, URZ, 0xc0, !UPT ;  /* 0x0000003017077892 */ /* 0x000fc4000f8ec0ff */
[----:B------:R-:W-:Y:S02]  /*3740*/  ULOP3.LUT UR4, UR25, 0x6000, URZ, 0xc0, !UPT ;  /* 0x0000600019047892 */ /* 0x000fe4000f8ec0ff */
        /* <DEDUP_REMOVED lines=20> */
[----:B------:R-:W-:Y:S02]  /*3890*/  UPRMT UR59, UR9, 0x5410, UR55 ;  /* 0x00005410093b7896 */ /* 0x000fe40008000037 */
[----:B------:R-:W-:Y:S02]  /*38a0*/  UPRMT UR67, UR21, 0x5410, UR23 ;  /* 0x0000541015437896 */ /* 0x000fe40008000017 */
[----:B------:R-:W-:-:S02]  /*38b0*/  UPRMT UR65, UR25, 0x5410, UR27 ;  /* 0x0000541019417896 */ /* 0x000fc4000800001b */
[----:B------:R-:W-:Y:S01]  /*38c0*/  UPRMT UR63, UR29, 0x5410, UR31 ;  /* 0x000054101d3f7896 */ /* 0x000fe2000800001f */
[----:B------:R-:W-:Y:S01]  /*38d0*/  MOV R39, UR59 ;  /* 0x0000003b00277c02 */ /* 0x000fe20008000f00 */
[----:B------:R-:W-:Y:S01]  /*38e0*/  UPRMT UR61, UR19, 0x5410, UR56 ;  /* 0x00005410133d7896 */ /* 0x000fe20008000038 */
[----:B------:R-:W-:Y:S01]  /*38f0*/  IMAD.U32 R47, RZ, RZ, UR67 ;  /* 0x00000043ff2f7e24 */ /* 0x000fe2000f8e00ff */
[----:B------:R-:W-:Y:S01]  /*3900*/  UPRMT UR57, UR8, 0x5410, UR54 ;  /* 0x0000541008397896 */ /* 0x000fe20008000036 */
[----:B------:R-:W-:Y:S01]  /*3910*/  MOV R45, UR65 ;  /* 0x00000041002d7c02 */ /* 0x000fe20008000f00 */
[----:B------:R-:W-:Y:S01]  /*3920*/  UPRMT UR55, UR4, 0x5410, UR7 ;  /* 0x0000541004377896 */ /* 0x000fe20008000007 */
[----:B------:R-:W-:Y:S01]  /*3930*/  IMAD.U32 R43, RZ, RZ, UR63 ;  /* 0x0000003fff2b7e24 */ /* 0x000fe2000f8e00ff */
[----:B------:R-:W-:Y:S01]  /*3940*/  UMOV UR58, URZ ;  /* 0x000000ff003a7c82 */ /* 0x000fe20008000000 */
[----:B------:R-:W-:Y:S01]  /*3950*/  UMOV UR56, URZ ;  /* 0x000000ff00387c82 */ /* 0x000fe20008000000 */
[----:B------:R-:W-:Y:S01]  /*3960*/  UMOV UR54, URZ ;  /* 0x000000ff00367c82 */ /* 0x000fe20008000000 */
[----:B------:R-:W-:Y:S01]  /*3970*/  IMAD.U32 R41, RZ, RZ, UR61 ;  /* 0x0000003dff297e24 */ /* 0x000fe2000f8e00ff */
[----:B------:R-:W-:Y:S01]  /*3980*/  MOV R37, UR57 ;  /* 0x0000003900257c02 */ /* 0x000fe20008000f00 */
[----:B------:R-:W-:Y:S01]  /*3990*/  IMAD.U32 R38, RZ, RZ, UR58 ;  /* 0x0000003aff267e24 */ /* 0x000fe2000f8e00ff */
[----:B------:R-:W-:Y:S01]  /*39a0*/  MOV R35, UR55 ;  /* 0x0000003700237c02 */ /* 0x000fe20008000f00 */
[----:B------:R-:W-:Y:S01]  /*39b0*/  IMAD.U32 R36, RZ, RZ, UR56 ;  /* 0x00000038ff247e24 */ /* 0x000fe2000f8e00ff */
[----:B------:R-:W-:Y:S01]  /*39c0*/  UIADD3 UR52, UPT, UPT, UR12, 0x2, URZ ;  /* 0x000000020c347890 */ /* 0x000fe2000fffe0ff */
[----:B------:R-:W-:Y:S01]  /*39d0*/  IMAD.U32 R34, RZ, RZ, UR54 ;  /* 0x00000036ff227e24 */ /* 0x000fe2000f8e00ff */
[----:B------:R-:W-:-:S02]  /*39e0*/  UIADD3 UR50, UPT, UPT, UR12, 0x4, URZ ;  /* 0x000000040c327890 */ /* 0x000fc4000fffe0ff */
[----:B------:R-:W-:Y:S02]  /*39f0*/  UIADD3 UR48, UPT, UPT, UR12, 0x6, URZ ;  /* 0x000000060c307890 */ /* 0x000fe4000fffe0ff */
[----:B------:R-:W-:Y:S02]  /*3a00*/  UIADD3 UR46, UPT, UPT, UR12, 0x400, URZ ;  /* 0x000004000c2e7890 */ /* 0x000fe4000fffe0ff */
[----:B------:R-:W-:Y:S02]  /*3a10*/  UIADD3 UR44, UPT, UPT, UR12, 0x402, URZ ;  /* 0x000004020c2c7890 */ /* 0x000fe4000fffe0ff */
[----:B------:R-:W-:Y:S02]  /*3a20*/  UIADD3 UR42, UPT, UPT, UR12, 0x404, URZ ;  /* 0x000004040c2a7890 */ /* 0x000fe4000fffe0ff */
[----:B------:R-:W-:Y:S02]  /*3a30*/  UIADD3 UR40, UPT, UPT, UR12, 0x406, URZ ;  /* 0x000004060c287890 */ /* 0x000fe4000fffe0ff */
        /* <DEDUP_REMOVED lines=10> */
[----:B------:R-:W-:Y:S01]  /*3ae0*/  UIADD3 UR18, UPT, UPT, UR14, 0x60, URZ ;  /* 0x000000600e127890 */ /* 0x000fe2000fffe0ff */
[----:B------:R-:W-:Y:S01]  /*3af0*/  UMOV UR13, 0x40004040 ;  /* 0x40004040000d7882 */ /* 0x000fe20000000000 */
        /* <DEDUP_REMOVED lines=14> */
[----:B------:R-:W-:-:S05]  /*3be0*/  UMOV UR19, 0x4008 ;  /* 0x0000400800137882 */ /* 0x000fca0000000000 */
.L_x_68:
[C---:B------:R-:W-:Y:S02]  /*3bf0*/  LEA R2, R22.reuse, UR6, 0x3 ;  /* 0x0000000616027c11 */ /* 0x040fe4000f8e18ff */
[----:B------:R-:W-:Y:S02]  /*3c00*/  SHF.L.U32 R3, R5, 0x1f, RZ ;  /* 0x0000001f05037819 */ /* 0x000fe400000006ff */
[----:B------:R-:W-:Y:S02]  /*3c10*/  LEA R16, R22, UR6, 0x4 ;  /* 0x0000000616107c11 */ /* 0x000fe4000f8e20ff */
[----:B-1----:R-:W1:Y:S02]  /*3c20*/  SYNCS.PHASECHK.TRANS64.TRYWAIT P0, [R2+URZ+0x60], R3 ;  /* 0x00006003020075a7 */ /* 0x002e6400080011ff */
[----:B-123--:R-:W-:Y:S05]  /*3c30*/  @!P0 BRA `(.L_x_59) ;  /* 0x0000008400d08947 */ /* 0x00efea0003800000 */
.L_x_147:
[----:B------:R-:W2:Y:S01]  /*3c40*/  LDS.128 R16, [R16+0xc0] ;  /* 0x0000c00010107984 */ /* 0x000ea20000000c00 */
[----:B------:R-:W3:Y:S01]  /*3c50*/  LDC R20, c[0x0][0x38c] ;  /* 0x0000e300ff147b82 */ /* 0x000ee20000000800 */
[----:B-1----:R-:W-:Y:S01]  /*3c60*/  VIADD R3, R2, 0x70 ;  /* 0x0000007002037836 */ /* 0x002fe20000000000 */
[----:B------:R-:W-:Y:S01]  /*3c70*/  LOP3.LUT R2, R21, 0x1, RZ, 0x3c, !PT ;  /* 0x0000000115027812 */ /* 0x000fe200078e3cff */
[----:B------:R-:W-:Y:S01]  /*3c80*/  @!PT LDS RZ, [RZ] ;  /* 0x00000000fffff984 */ /* 0x000fe20000000800 */
[----:B------:R-:W-:Y:S01]  /*3c90*/  @!PT LDS RZ, [RZ] ;  /* 0x00000000fffff984 */ /* 0x000fe20000000800 */
[----:B------:R-:W-:Y:S01]  /*3ca0*/  @!PT LDS RZ, [RZ] ;  /* 0x00000000fffff984 */ /* 0x000fe20000000800 */
[----:B------:R-:W-:Y:S01]  /*3cb0*/  @!PT LDS RZ, [RZ] ;  /* 0x00000000fffff984 */ /* 0x000fe20000000800 */
[----:B------:R1:W-:Y:S06]  /*3cc0*/  MEMBAR.ALL.CTA ;  /* 0x0000000000007992 */ /* 0x0003ec0000008000 */
[----:B-1----:R-:W1:Y:S01]  /*3cd0*/  FENCE.VIEW.ASYNC.S ;  /* 0x00000000000073c6 */ /* 0x002e620000000000 */
[----:B------:R-:W-:-:S02]  /*3ce0*/  R2UR UR7, R9 ;  /* 0x00000000090772ca */ /* 0x000fc400000e0000 */
[----:B------:R-:W-:Y:S02]  /*3cf0*/  R2UR UR4, R2 ;  /* 0x00000000020472ca */ /* 0x000fe400000e0000 */
[----:B------:R-:W-:-:S11]  /*3d00*/  PRMT R3, RZ, 0x654, R3 ;  /* 0x00000654ff037816 */ /* 0x000fd60000000003 */
[----:B------:R-:W-:Y:S01]  /*3d10*/  UIMAD UR4, UR4, 0xc0, UR5 ;  /* 0x000000c0040478a4 */ /* 0x000fe2000f8e0205 */
[----:B---3--:R-:W-:Y:S01]  /*3d20*/  ISETP.GE.AND P0, PT, R20, 0x1, PT ;  /* 0x000000011400780c */ /* 0x008fe20003f06270 */
[----:B-1----:R1:W-:Y:S01]  /*3d30*/  SYNCS.ARRIVE.TRANS64.RED.A1T0 RZ, [R3+URZ], RZ ;  /* 0x000000ff03ff79a7 */ /* 0x0023e200081004ff */
[----:B--2---:R-:W-:Y:S01]  /*3d40*/  LOP3.LUT P1, RZ, R18, 0x1, RZ, 0xc0, !PT ;  /* 0x0000000112ff7812 */ /* 0x004fe2000782c0ff */
[----:B------:R-:W-:Y:S02]  /*3d50*/  IMAD.U32 R18, RZ, RZ, UR7 ;  /* 0x00000007ff127e24 */ /* 0x000fe4000f8e00ff */
[----:B------:R-:W-:Y:S02]  /*3d60*/  IMAD.MOV.U32 R16, RZ, RZ, RZ ;  /* 0x000000ffff107224 */ /* 0x000fe400078e00ff */
[----:B------:R-:W-:Y:S02]  /*3d70*/  IMAD.MOV.U32 R19, RZ, RZ, 0x1 ;  /* 0x00000001ff137424 */ /* 0x000fe400078e00ff */
[----:B-1----:R-:W-:-:S04]  /*3d80*/  VIADD R3, R22, 0x1 ;  /* 0x0000000116037836 */ /* 0x002fc80000000000 */
[----:B------:R-:W-:Y:S05]  /*3d90*/  @!P0 BRA `(.L_x_60) ;  /* 0x0000000400888947 */ /* 0x000fea0003800000 */
[----:B------:R-:W-:Y:S02]  /*3da0*/  SHF.L.U32 R16, R4, 0x1f, RZ ;  /* 0x0000001f04107819 */ /* 0x000fe400000006ff */
[----:B------:R-:W-:Y:S02]  /*3db0*/  ISETP.GE.U32.AND P0, PT, R20, 0x101, PT ;  /* 0x000001011400780c */ /* 0x000fe40003f06070 */
[----:B------:R-:W1:Y:S01]  /*3dc0*/  SYNCS.PHASECHK.TRANS64.TRYWAIT P2, [UR6], R16 ;  /* 0x00000010ff0075a7 */ /* 0x000e620008041106 */
[----:B------:R-:W-:Y:S02]  /*3dd0*/  LOP3.LUT R4, R4, 0x1, RZ, 0x3c, !PT ;  /* 0x0000000104047812 */ /* 0x000fe400078e3cff */
[----:B------:R-:W-:-:S08]  /*3de0*/  SHF.L.U32 R19, R21, 0x1f, RZ ;  /* 0x0000001f15137819 */ /* 0x000fd000000006ff */
[----:B------:R-:W-:Y:S01]  /*3df0*/  @P0 SHF.L.U32 R18, R4, 0x1f, RZ ;  /* 0x0000001f04120819 */ /* 0x000fe200000006ff */
[----:B-1----:R-:W-:Y:S06]  /*3e00*/  @P2 BRA `(.L_x_61) ;  /* 0x0000000000082947 */ /* 0x002fec0003800000 */
[----:B------:R-:W1:Y:S02]  /*3e10*/  SYNCS.PHASECHK.TRANS64.TRYWAIT P2, [UR6], R16 ;  /* 0x00000010ff0075a7 */ /* 0x000e640008041106 */
[----:B-1----:R-:W-:Y:S05]  /*3e20*/  @!P2 BRA `(.L_x_62) ;  /* 0x000000840068a947 */ /* 0x002fea0003800000 */
.L_x_61:
[----:B------:R2:W3:Y:S01]  /*3e30*/  @P0 SYNCS.PHASECHK.TRANS64.TRYWAIT P3, [UR6], R18 ;  /* 0x00000012ff0005a7 */ /* 0x0004e20008061106 */
[----:B------:R2:W-:Y:S01]  /*3e40*/  UTCCP.T.S.4x32dp128bit tmem[UR5+0x1c0], gdesc[UR16] ;  /* 0x0001c010050079e7 */ /* 0x0005e20009100000 */
[----:B------:R2:W-:Y:S01]  /*3e50*/  UTCCP.T.S.4x32dp128bit tmem[UR5+0x1c4], gdesc[UR24] ;  /* 0x0001c418050079e7 */ /* 0x0005e20009100000 */
[----:B------:R2:W-:Y:S01]  /*3e60*/  UTCCP.T.S.4x32dp128bit tmem[UR5+0x1c8], gdesc[UR14] ;  /* 0x0001c80e050079e7 */ /* 0x0005e20009100000 */
[----:B------:R2:W-:Y:S01]  /*3e70*/  UTCCP.T.S.4x32dp128bit tmem[UR5+0x1cc], gdesc[UR22] ;  /* 0x0001cc16050079e7 */ /* 0x0005e20009100000 */
[----:B------:R2:W-:Y:S01]  /*3e80*/  UTCCP.T.S.4x32dp128bit tmem[UR5+0x1d0], gdesc[UR20] ;  /* 0x0001d014050079e7 */ /* 0x0005e20009100000 */
[----:B------:R2:W-:Y:S01]  /*3e90*/  UTCCP.T.S.4x32dp128bit tmem[UR5+0x1d4], gdesc[UR18] ;  /* 0x0001d412050079e7 */ /* 0x0005e20009100000 */
[----:B------:R-:W4:Y:S02]  /*3ea0*/  SYNCS.PHASECHK.TRANS64.TRYWAIT P2, [UR6+0x88], R19 ;  /* 0x00008813ff0075a7 */ /* 0x000f240008041106 */
[----:B--234-:R-:W-:Y:S05]  /*3eb0*/  @!P2 BRA `(.L_x_63) ;  /* 0x00000084005ca947 */ /* 0x01cfea0003800000 */
.L_x_150:
[----:B------:R-:W-:Y:S02]  /*3ec0*/  MOV.SPILL R33, UR59 ;  /* 0x0000003b00217c02 */ /* 0x000fe40009000f00 */
[----:B------:R-:W-:Y:S02]  /*3ed0*/  ELECT P2, URZ, PT ;  /* 0x0000000000ff782f */ /* 0x000fe40003840000 */
[----:B------:R-:W-:Y:S02]  /*3ee0*/  MOV.SPILL R32, UR58 ;  /* 0x0000003a00207c02 */ /* 0x000fe40009000f00 */
[----:B------:R-:W-:Y:S02]  /*3ef0*/  MOV.SPILL R31, UR57 ;  /* 0x00000039001f7c02 */ /* 0x000fe40009000f00 */
[----:B------:R-:W-:Y:S02]  /*3f00*/  MOV.SPILL R30, UR56 ;  /* 0x00000038001e7c02 */ /* 0x000fe40009000f00 */
[----:B------:R-:W-:-:S02]  /*3f10*/  R2UR UR58, R15 ;  /* 0x000000000f3a72ca */ /* 0x000fc400000e0000 */
[----:B------:R-:W-:Y:S02]  /*3f20*/  R2UR UR59, R14 ;  /* 0x000000000e3b72ca */ /* 0x000fe400000e0000 */
[----:B------:R-:W-:Y:S02]  /*3f30*/  R2UR UR56, R46 ;  /* 0x000000002e3872ca */ /* 0x000fe400000e0000 */
[----:B------:R-:W-:Y:S01]  /*3f40*/  R2UR UR57, R47 ;  /* 0x000000002f3972ca */ /* 0x000fe200000e0000 */
[----:B------:R-:W-:Y:S01]  /*3f50*/  @P2 IMAD.MOV.U32 R48, RZ, RZ, RZ ;  /* 0x000000ffff302224 */ /* 0x000fe200078e00ff */
[----:B------:R-:W-:Y:S02]  /*3f60*/  MOV.SPILL R29, UR55 ;  /* 0x00000037001d7c02 */ /* 0x000fe40009000f00 */
[----:B------:R-:W-:Y:S02]  /*3f70*/  MOV.SPILL R28, UR54 ;  /* 0x00000036001c7c02 */ /* 0x000fe40009000f00 */
[----:B------:R-:W-:-:S02]  /*3f80*/  MOV.SPILL R27, UR25 ;  /* 0x00000019001b7c02 */ /* 0x000fc40009000f00 */
[----:B------:R-:W-:Y:S02]  /*3f90*/  MOV.SPILL R26, UR24 ;  /* 0x00000018001a7c02 */ /* 0x000fe40009000f00 */
[----:B------:R-:W-:Y:S02]  /*3fa0*/  R2UR UR54, R11 ;  /* 0x000000000b3672ca */ /* 0x000fe400000e0000 */
[----:B------:R-:W-:Y:S01]  /*3fb0*/  R2UR UR55, R10 ;  /* 0x000000000a3772ca */ /* 0x000fe200000e0000 */
[----:B------:R2:W-:Y:S01]  /*3fc0*/  UTCQMMA gdesc[UR12], gdesc[UR10], tmem[UR4], tmem[UR56], idesc[UR57], tmem[UR58], !UPT ;  /* 0x003a380a0c007dea */ /* 0x0005e2000f800304 */
[----:B------:R-:W-:Y:S02]  /*3fd0*/  R2UR UR24, R44 ;  /* 0x000000002c1872ca */ /* 0x000fe400000e0000 */
[----:B------:R-:W-:Y:S02]  /*3fe0*/  R2UR UR25, R45 ;  /* 0x000000002d1972ca */ /* 0x000fe400000e0000 */
[----:B------:R-:W-:-:S02]  /*3ff0*/  MOV.SPILL R25, UR23 ;  /* 0x0000001700197c02 */ /* 0x000fc40009000f00 */
[----:B------:R-:W-:Y:S02]  /*4000*/  MOV.SPILL R24, UR22 ;  /* 0x0000001600187c02 */ /* 0x000fe40009000f00 */
[----:B------:R-:W-:Y:S02]  /*4010*/  R2UR UR7, R7 ;  /* 0x00000000070772ca */ /* 0x000fe400000e0000 */
[----:B------:R-:W-:Y:S02]  /*4020*/  R2UR UR22, R42 ;  /* 0x000000002a1672ca */ /* 0x000fe400000e0000 */
[----:B------:R-:W-:Y:S02]  /*4030*/  R2UR UR23, R43 ;  /* 0x000000002b1772ca */ /* 0x000fe400000e0000 */
[----:B------:R-:W-:Y:S01]  /*4040*/  MOV.SPILL R23, UR21 ;  /* 0x0000001500177c02 */ /* 0x000fe20009000f00 */
[----:B------:R3:W-:Y:S01]  /*4050*/  UTCQMMA gdesc[UR52], gdesc[UR38], tmem[UR4], tmem[UR24], idesc[UR25], tmem[UR54], UPT ;  /* 0x0036182634007dea */ /* 0x0007e2000b800304 */
[----:B------:R-:W-:-:S02]  /*4060*/  MOV.SPILL R22, UR20 ;  /* 0x0000001400167c02 */ /* 0x000fc40009000f00 */
[----:B------:R-:W-:Y:S02]  /*4070*/  R2UR UR20, R40 ;  /* 0x00000000281472ca */ /* 0x000fe400000e0000 */
[----:B------:R-:W-:Y:S01]  /*4080*/  R2UR UR21, R41 ;  /* 0x00000000291572ca */ /* 0x000fe200000e0000 */
[----:B------:R-:W-:Y:S01]  /*4090*/  IMAD.U32 R49, RZ, RZ, UR7 ;  /* 0x00000007ff317e24 */ /* 0x000fe2000f8e00ff */
[----:B------:R-:W-:Y:S02]  /*40a0*/  MOV.SPILL R21, UR19 ;  /* 0x0000001300157c02 */ /* 0x000fe40009000f00 */
[----:B------:R-:W-:Y:S01]  /*40b0*/  MOV.SPILL R20, UR18 ;  /* 0x0000001200147c02 */ /* 0x000fe20009000f00 */
[----:B------:R4:W-:Y:S01]  /*40c0*/  UTCQMMA gdesc[UR50], gdesc[UR36], tmem[UR4], tmem[UR22], idesc[UR23], tmem[UR76], UPT ;  /* 0x004c162432007dea */ /* 0x0009e2000b800304 */
[----:B-1----:R-:W-:Y:S02]  /*40d0*/  MOV.SPILL R19, UR17 ;  /* 0x0000001100137c02 */ /* 0x002fe40009000f00 */
[----:B------:R-:W-:-:S02]  /*40e0*/  MOV.SPILL R18, UR16 ;  /* 0x0000001000127c02 */ /* 0x000fc40009000f00 */
[----:B------:R-:W-:Y:S02]  /*40f0*/  R2UR UR18, R13 ;  /* 0x000000000d1272ca */ /* 0x000fe400000e0000 */
[----:B------:R-:W-:Y:S01]  /*4100*/  R2UR UR19, R12 ;  /* 0x000000000c1372ca */ /* 0x000fe200000e0000 */
[----:B------:R1:W-:Y:S01]  /*4110*/  UTCQMMA gdesc[UR48], gdesc[UR34], tmem[UR4], tmem[UR20], idesc[UR21], tmem[UR74], UPT ;  /* 0x004a142230007dea */ /* 0x0003e2000b800304 */
[----:B------:R-:W-:Y:S02]  /*4120*/  R2UR UR16, R38 ;  /* 0x00000000261072ca */ /* 0x000fe400000e0000 */
[----:B------:R-:W-:Y:S02]  /*4130*/  R2UR UR17, R39 ;  /* 0x00000000271172ca */ /* 0x000fe400000e0000 */
[----:B------:R-:W-:Y:S02]  /*4140*/  MOV.SPILL R17, UR15 ;  /* 0x0000000f00117c02 */ /* 0x000fe40009000f00 */
[----:B------:R-:W-:-:S02]  /*4150*/  MOV.SPILL R16, UR14 ;  /* 0x0000000e00107c02 */ /* 0x000fc40009000f00 */
[----:B------:R-:W-:Y:S02]  /*4160*/  R2UR UR14, R36 ;  /* 0x00000000240e72ca */ /* 0x000fe400000e0000 */
[----:B------:R-:W-:Y:S02]  /*4170*/  R2UR UR15, R37 ;  /* 0x00000000250f72ca */ /* 0x000fe400000e0000 */
[----:B------:R-:W-:Y:S02]  /*4180*/  R2UR UR8, R34 ;  /* 0x00000000220872ca */ /* 0x000fe400000e0000 */
[----:B------:R-:W-:Y:S01]  /*4190*/  R2UR UR9, R35 ;  /* 0x00000000230972ca */ /* 0x000fe200000e0000 */
[----:B------:R1:W-:Y:S01]  /*41a0*/  UTCQMMA gdesc[UR46], gdesc[UR32], tmem[UR4], tmem[UR16], idesc[UR17], tmem[UR18], UPT ;  /* 0x001210202e007dea */ /* 0x0003e2000b800304 */
[----:B--2---:R-:W-:Y:S02]  /*41b0*/  R2UR.FILL UR59, R33 ;  /* 0x00000000213b72ca */ /* 0x004fe400004e0000 */
[----:B------:R-:W-:-:S02]  /*41c0*/  R2UR.FILL UR58, R32 ;  /* 0x00000000203a72ca */ /* 0x000fc400004e0000 */
[----:B------:R-:W-:Y:S02]  /*41d0*/  R2UR.FILL UR57, R31 ;  /* 0x000000001f3972ca */ /* 0x000fe400004e0000 */
[----:B------:R-:W-:Y:S01]  /*41e0*/  R2UR.FILL UR56, R30 ;  /* 0x000000001e3872ca */ /* 0x000fe200004e0000 */
[----:B------:R2:W-:Y:S01]  /*41f0*/  UTCQMMA gdesc[UR44], gdesc[UR30], tmem[UR4], tmem[UR14], idesc[UR15], tmem[UR72], UPT ;  /* 0x00480e1e2c007dea */ /* 0x0005e2000b800304 */
[----:B---3--:R-:W-:Y:S02]  /*4200*/  R2UR.FILL UR55, R29 ;  /* 0x000000001d3772ca */ /* 0x008fe400004e0000 */
[----:B------:R-:W-:Y:S01]  /*4210*/  R2UR.FILL UR54, R28 ;  /* 0x000000001c3672ca */ /* 0x000fe200004e0000 */
[----:B------:R3:W-:Y:S01]  /*4220*/  UTCQMMA gdesc[UR42], gdesc[UR28], tmem[UR4], tmem[UR8], idesc[UR9], tmem[UR70], UPT ;  /* 0x0046081c2a007dea */ /* 0x0007e2000b800304 */
[----:B------:R-:W-:Y:S02]  /*4230*/  R2UR.FILL UR25, R27 ;  /* 0x000000001b1972ca */ /* 0x000fe400004e0000 */
[----:B------:R-:W-:-:S02]  /*4240*/  R2UR.FILL UR24, R26 ;  /* 0x000000001a1872ca */ /* 0x000fc400004e0000 */
[----:B----4-:R-:W-:Y:S02]  /*4250*/  R2UR.FILL UR23, R25 ;  /* 0x00000000191772ca */ /* 0x010fe400004e0000 */
[----:B------:R-:W-:Y:S02]  /*4260*/  R2UR.FILL UR22, R24 ;  /* 0x00000000181672ca */ /* 0x000fe400004e0000 */
[----:B-1----:R-:W-:Y:S02]  /*4270*/  R2UR.FILL UR21, R23 ;  /* 0x00000000171572ca */ /* 0x002fe400004e0000 */
[----:B------:R-:W-:Y:S02]  /*4280*/  R2UR.FILL UR20, R22 ;  /* 0x00000000161472ca */ /* 0x000fe400004e0000 */
[----:B------:R-:W-:Y:S02]  /*4290*/  R2UR.FILL UR19, R21 ;  /* 0x00000000151372ca */ /* 0x000fe400004e0000 */
[----:B------:R-:W-:-:S02]  /*42a0*/  R2UR.FILL UR18, R20 ;  /* 0x00000000141272ca */ /* 0x000fc400004e0000 */
[----:B------:R-:W-:Y:S01]  /*42b0*/  R2UR.FILL UR17, R19 ;  /* 0x00000000131172ca */ /* 0x000fe200004e0000 */
[----:B------:R-:W-:Y:S01]  /*42c0*/  IMAD.MOV.U32 R19, RZ, RZ, 0x1 ;  /* 0x00000001ff137424 */ /* 0x000fe200078e00ff */
[----:B------:R-:W-:Y:S02]  /*42d0*/  R2UR.FILL UR16, R18 ;  /* 0x00000000121072ca */ /* 0x000fe400004e0000 */
[----:B--2---:R-:W-:Y:S02]  /*42e0*/  R2UR.FILL UR14, R16 ;  /* 0x00000000100e72ca */ /* 0x004fe400004e0000 */
[----:B------:R-:W-:Y:S02]  /*42f0*/  R2UR.FILL UR15, R17 ;  /* 0x00000000110f72ca */ /* 0x000fe400004e0000 */
[----:B---3--:R-:W-:Y:S02]  /*4300*/  @P2 R2UR UR8, R48 ;  /* 0x00000000300822ca */ /* 0x008fe400000e0000 */
[----:B------:R-:W-:-:S02]  /*4310*/  @P2 R2UR UR9, R49 ;  /* 0x00000000310922ca */ /* 0x000fc400000e0000 */
[----:B------:R-:W-:Y:S02]  /*4320*/  ELECT P2, URZ, PT ;  /* 0x0000000000ff782f */ /* 0x000fe40003840000 */
[----:B------:R-:W-:-:S09]  /*4330*/  @P0 SEL R19, RZ, 0x1, !P3 ;  /* 0x00000001ff130807 */ /* 0x000fd20005800000 */
[----:B------:R1:W-:Y:S02]  /*4340*/  UTCQMMA gdesc[UR40], gdesc[UR26], tmem[UR4], tmem[UR8], idesc[UR9], tmem[UR68], UPT ;  /* 0x0044081a28007dea */ /* 0x0003e4000b800304 */
[----:B------:R-:W-:-:S04]  /*4350*/  @P2 LOP3.LUT R16, R0, 0xffff, RZ, 0xc0, !PT ;  /* 0x0000ffff00102812 */ /* 0x000fc800078ec0ff */
[----:B------:R-:W-:Y:S01]  /*4360*/  @P2 R2UR UR7, R16 ;  /* 0x00000000100722ca */ /* 0x000fe200000e0000 */
[----:B------:R-:W-:Y:S01]  /*4370*/  IMAD.MOV.U32 R16, RZ, RZ, 0x1 ;  /* 0x00000001ff107424 */ /* 0x000fe200078e00ff */
[----:B-1----:R-:W-:Y:S01]  /*4380*/  UIADD3 UR8, UPT, UPT, UR6, 0x8, URZ ;  /* 0x0000000806087890 */ /* 0x002fe2000fffe0ff */
[----:B------:R-:W-:-:S10]  /*4390*/  R2UR UR9, R8 ;  /* 0x00000000080972ca */ /* 0x000fd400000e0000 */
[----:B------:R1:W-:Y:S03]  /*43a0*/  UTCBAR.MULTICAST [UR8], URZ, UR7 ;  /* 0x000000ff080073e9 */ /* 0x0003e60008000807 */
[----:B------:R-:W-:-:S07]  /*43b0*/  IMAD.U32 R18, RZ, RZ, UR9 ;  /* 0x00000009ff127e24 */ /* 0x000fce000f8e00ff */
.L_x_60:
[----:B------:R-:W-:-:S13]  /*43c0*/  ISETP.GE.AND P0, PT, R18, 0x1, PT ;  /* 0x000000011200780c */ /* 0x000fda0003f06270 */
[----:B------:R-:W-:Y:S05]  /*43d0*/  @!P0 BRA `(.L_x_64) ;  /* 0x0000000000f08947 */ /* 0x000fea0003800000 */
[----:B------:R-:W-:-:S07]  /*43e0*/  IADD3 R18, PT, PT, R18, -0x1, RZ ;  /* 0xffffffff12127810 */ /* 0x000fce0007ffe0ff */
.L_x_67:
[----:B------:R-:W-:Y:S02]  /*43f0*/  ISETP.NE.AND P0, PT, R19, RZ, PT ;  /* 0x000000ff1300720c */ /* 0x000fe40003f05270 */
[----:B------:R-:W-:Y:S11]  /*4400*/  ISETP.NE.AND P2, PT, R18, RZ, PT ;  /* 0x000000ff1200720c */ /* 0x000ff60003f45270 */
[----:B--2---:R-:W-:Y:S05]  /*4410*/  @P0 BRA `(.L_x_65) ;  /* 0x00000000000c0947 */ /* 0x004fea0003800000 */
[----:B------:R-:W-:Y:S04]  /*4420*/  SHF.L.U32 R20, R4, 0x1f, RZ ;  /* 0x0000001f04147819 */ /* 0x000fe800000006ff */
[----:B------:R-:W2:Y:S02]  /*4430*/  SYNCS.PHASECHK.TRANS64.TRYWAIT P0, [UR6], R20 ;  /* 0x00000014ff0075a7 */ /* 0x000ea40008001106 */
[----:B--2---:R-:W-:Y:S05]  /*4440*/  @!P0 BRA `(.L_x_66) ;  /* 0x0000008000108947 */ /* 0x004fea0003800000 */
.L_x_65:
[----:B------:R-:W-:Y:S02]  /*4450*/  LOP3.LUT R4, R4, 0x1, RZ, 0x3c, !PT ;  /* 0x0000000104047812 */ /* 0x000fe400078e3cff */
[----:B------:R-:W-:Y:S02]  /*4460*/  ELECT P4, URZ, PT ;  /* 0x0000000000ff782f */ /* 0x000fe40003880000 */
[----:B------:R-:W-:Y:S02]  /*4470*/  MOV.SPILL R22, UR27 ;  /* 0x0000001b00167c02 */ /* 0x000fe40009000f00 */
[----:B------:R-:W-:Y:S02]  /*4480*/  ELECT P3, URZ, PT ;  /* 0x0000000000ff782f */ /* 0x000fe40003860000 */
[----:B--2---:R-:W-:Y:S02]  /*4490*/  @P2 SHF.L.U32 R17, R4, 0x1f, RZ ;  /* 0x0000001f04112819 */ /* 0x004fe400000006ff */
[----:B------:R-:W-:Y:S02]  /*44a0*/  MOV.SPILL R21, UR26 ;  /* 0x0000001a00157c02 */ /* 0x000fe40009000f00 */
[----:B------:R-:W-:Y:S01]  /*44b0*/  R2UR UR26, R15 ;  /* 0x000000000f1a72ca */ /* 0x000fe200000e0000 */
[----:B------:R-:W2:Y:S01]  /*44c0*/  @P2 SYNCS.PHASECHK.TRANS64.TRYWAIT P5, [UR6], R17 ;  /* 0x00000011ff0025a7 */ /* 0x000ea200080a1106 */
[----:B------:R-:W-:Y:S01]  /*44d0*/  R2UR UR27, R14 ;  /* 0x000000000e1b72ca */ /* 0x000fe200000e0000 */
[----:B------:R-:W-:Y:S01]  /*44e0*/  UTCCP.T.S.4x32dp128bit tmem[UR5+0x1c0], gdesc[UR16] ;  /* 0x0001c010050079e7 */ /* 0x000fe20009100000 */
[----:B------:R-:W-:Y:S01]  /*44f0*/  MOV.SPILL R20, UR69 ;  /* 0x0000004500147c02 */ /* 0x000fe20009000f00 */
[----:B------:R-:W-:Y:S01]  /*4500*/  UTCCP.T.S.4x32dp128bit tmem[UR5+0x1c4], gdesc[UR24] ;  /* 0x0001c418050079e7 */ /* 0x000fe20009100000 */
[----:B------:R-:W-:Y:S01]  /*4510*/  @P4 ISETP.NE.U32.AND P0, PT, R16, RZ, PT ;  /* 0x000000ff1000420c */ /* 0x000fe20003f05070 */
[----:B------:R-:W-:Y:S01]  /*4520*/  UTCCP.T.S.4x32dp128bit tmem[UR5+0x1c8], gdesc[UR14] ;  /* 0x0001c80e050079e7 */ /* 0x000fe20009100000 */
[----:B------:R-:W-:Y:S01]  /*4530*/  MOV.SPILL R19, UR68 ;  /* 0x0000004400137c02 */ /* 0x000fe20009000f00 */
[----:B------:R-:W-:Y:S01]  /*4540*/  UTCCP.T.S.4x32dp128bit tmem[UR5+0x1cc], gdesc[UR22] ;  /* 0x0001cc16050079e7 */ /* 0x000fe20009100000 */
[----:B------:R-:W-:Y:S01]  /*4550*/  R2UR UR68, R11 ;  /* 0x000000000b4472ca */ /* 0x000fe200000e0000 */
[----:B------:R-:W-:Y:S01]  /*4560*/  UTCCP.T.S.4x32dp128bit tmem[UR5+0x1d0], gdesc[UR20] ;  /* 0x0001d014050079e7 */ /* 0x000fe20009100000 */
[----:B------:R-:W-:Y:S01]  /*4570*/  R2UR UR69, R10 ;  /* 0x000000000a4572ca */ /* 0x000fe200000e0000 */
[----:B------:R-:W-:Y:S01]  /*4580*/  UTCCP.T.S.4x32dp128bit tmem[UR5+0x1d4], gdesc[UR18] ;  /* 0x0001d412050079e7 */ /* 0x000fe20009100000 */
[----:B-1----:R-:W-:Y:S01]  /*4590*/  R2UR UR8, R13 ;  /* 0x000000000d0872ca */ /* 0x002fe200000e0000 */
[----:B------:R-:W-:Y:S01]  /*45a0*/  @P3 IMAD.MOV.U32 R24, RZ, RZ, RZ ;  /* 0x000000ffff183224 */ /* 0x000fe200078e00ff */
[----:B------:R-:W-:Y:S02]  /*45b0*/  R2UR UR9, R12 ;  /* 0x000000000c0972ca */ /* 0x000fe400000e0000 */
[----:B------:R-:W-:Y:S01]  /*45c0*/  R2UR UR7, R6 ;  /* 0x00000000060772ca */ /* 0x000fe200000e0000 */
[----:B------:R-:W-:Y:S01]  /*45d0*/  @P4 VOTEU.ANY UP0, P0 ;  /* 0x0000000000ff4886 */ /* 0x000fe20000000100 */
[----:B------:R-:W-:Y:S04]  /*45e0*/  ELECT P0, URZ, PT ;  /* 0x0000000000ff782f */ /* 0x000fe80003800000 */
[----:B------:R1:W-:Y:S01]  /*45f0*/  UTCQMMA gdesc[UR12], gdesc[UR10], tmem[UR4], tmem[UR66], idesc[UR67], tmem[UR26], UP0 ;  /* 0x001a420a0c007dea */ /* 0x0003e20008000304 */
[----:B------:R3:W-:Y:S01]  /*4600*/  UTCQMMA gdesc[UR52], gdesc[UR38], tmem[UR4], tmem[UR64], idesc[UR65], tmem[UR68], UPT ;  /* 0x0044402634007dea */ /* 0x0007e2000b800304 */
[----:B------:R-:W-:Y:S01]  /*4610*/  UTCQMMA gdesc[UR50], gdesc[UR36], tmem[UR4], tmem[UR62], idesc[UR63], tmem[UR76], UPT ;  /* 0x004c3e2432007dea */ /* 0x000fe2000b800304 */
[----:B------:R-:W-:Y:S02]  /*4620*/  UTCQMMA gdesc[UR48], gdesc[UR34], tmem[UR4], tmem[UR60], idesc[UR61], tmem[UR74], UPT ;  /* 0x004a3c2230007dea */ /* 0x000fe4000b800304 */
[----:B------:R4:W-:Y:S01]  /*4630*/  UTCQMMA gdesc[UR46], gdesc[UR32], tmem[UR4], tmem[UR58], idesc[UR59], tmem[UR8], UPT ;  /* 0x00083a202e007dea */ /* 0x0009e2000b800304 */
[----:B------:R-:W-:Y:S01]  /*4640*/  UTCQMMA gdesc[UR44], gdesc[UR30], tmem[UR4], tmem[UR56], idesc[UR57], tmem[UR72], UPT ;  /* 0x0048381e2c007dea */ /* 0x000fe2000b800304 */
[----:B------:R-:W-:Y:S01]  /*4650*/  IMAD.U32 R25, RZ, RZ, UR7 ;  /* 0x00000007ff197e24 */ /* 0x000fe2000f8e00ff */
[----:B------:R-:W-:Y:S01]  /*4660*/  UTCQMMA gdesc[UR42], gdesc[UR28], tmem[UR4], tmem[UR54], idesc[UR55], tmem[UR70], UPT ;  /* 0x0046361c2a007dea */ /* 0x000fe2000b800304 */
[----:B------:R-:W-:Y:S04]  /*4670*/  @P0 LOP3.LUT R16, R0, 0xffff, RZ, 0xc0, !PT ;  /* 0x0000ffff00100812 */ /* 0x000fe800078ec0ff */
[----:B------:R-:W-:Y:S01]  /*4680*/  @P0 R2UR UR7, R16 ;  /* 0x00000000100702ca */ /* 0x000fe200000e0000 */
[C---:B------:R-:W-:Y:S02]  /*4690*/  VIADD R16, R18.reuse, 0x1 ;  /* 0x0000000112107836 */ /* 0x040fe40000000000 */
[----:B------:R-:W-:Y:S03]  /*46a0*/  VIADD R18, R18, 0xffffffff ;  /* 0xffffffff12127836 */ /* 0x000fe60000000000 */
[----:B------:R-:W-:Y:S01]  /*46b0*/  ISETP.GT.U32.AND P0, PT, R16, 0x1, PT ;  /* 0x000000011000780c */ /* 0x000fe20003f04070 */
[----:B------:R-:W-:Y:S01]  /*46c0*/  IMAD.MOV.U32 R16, RZ, RZ, 0x1 ;  /* 0x00000001ff107424 */ /* 0x000fe200078e00ff */
[----:B-1----:R-:W-:Y:S02]  /*46d0*/  R2UR.FILL UR27, R22 ;  /* 0x00000000161b72ca */ /* 0x002fe400004e0000 */
[----:B------:R-:W-:Y:S02]  /*46e0*/  R2UR.FILL UR26, R21 ;  /* 0x00000000151a72ca */ /* 0x000fe400004e0000 */
[----:B---3--:R-:W-:Y:S02]  /*46f0*/  R2UR.FILL UR69, R20 ;  /* 0x00000000144572ca */ /* 0x008fe400004e0000 */
[----:B------:R-:W-:Y:S01]  /*4700*/  R2UR.FILL UR68, R19 ;  /* 0x00000000134472ca */ /* 0x000fe200004e0000 */
[----:B------:R-:W-:Y:S01]  /*4710*/  IMAD.MOV.U32 R19, RZ, RZ, 0x1 ;  /* 0x00000001ff137424 */ /* 0x000fe200078e00ff */
[----:B----4-:R-:W-:Y:S02]  /*4720*/  @P3 R2UR UR8, R24 ;  /* 0x00000000180832ca */ /* 0x010fe400000e0000 */
[----:B------:R-:W-:Y:S11]  /*4730*/  @P3 R2UR UR9, R25 ;  /* 0x00000000190932ca */ /* 0x000ff600000e0000 */
[----:B------:R-:W-:Y:S02]  /*4740*/  @!UPT UIADD3 URZ, UPT, UPT, URZ, URZ, URZ ;  /* 0x000000fffffff290 */ /* 0x000fe4000fffe0ff */
[----:B------:R1:W-:Y:S01]  /*4750*/  UTCQMMA gdesc[UR40], gdesc[UR26], tmem[UR4], tmem[UR8], idesc[UR9], tmem[UR68], UPT ;  /* 0x0044081a28007dea */ /* 0x0003e2000b800304 */
[----:B--2---:R-:W-:Y:S01]  /*4760*/  @P2 SEL R19, RZ, 0x1, !P5 ;  /* 0x00000001ff132807 */ /* 0x004fe20006800000 */
[----:B-1----:R-:W-:Y:S09]  /*4770*/  UIADD3 UR9, UPT, UPT, UR6, 0x8, URZ ;  /* 0x0000000806097890 */ /* 0x002ff2000fffe0ff */
[----:B------:R2:W-:Y:S01]  /*4780*/  UTCBAR.MULTICAST [UR9], URZ, UR7 ;  /* 0x000000ff090073e9 */ /* 0x0005e20008000807 */
[----:B------:R-:W-:Y:S05]  /*4790*/  @P0 BRA `(.L_x_67) ;  /* 0xfffffffc00140947 */ /* 0x000fea000383ffff */
.L_x_64:
[----:B------:R-:W-:Y:S01]  /*47a0*/  UIADD3 UR4, UPT, UPT, UR6, 0x80, URZ ;  /* 0x0000008006047890 */ /* 0x000fe2000fffe0ff */
[----:B------:R-:W-:Y:S01]  /*47b0*/  ISETP.NE.AND P0, PT, R3, 0x2, PT ;  /* 0x000000020300780c */ /* 0x000fe20003f05270 */
[----:B------:R-:W-:-:S03]  /*47c0*/  IMAD.MOV.U32 R21, RZ, RZ, R2 ;  /* 0x000000ffff157224 */ /* 0x000fc600078e0002 */
[----:B------:R-:W-:Y:S02]  /*47d0*/  SEL R16, RZ, 0x1, P0 ;  /* 0x00000001ff107807 */ /* 0x000fe40000000000 */
[----:B------:R-:W-:Y:S02]  /*47e0*/  SEL R22, R3, RZ, P0 ;  /* 0x000000ff03167207 */ /* 0x000fe40000000000 */
[----:B------:R3:W-:Y:S01]  /*47f0*/  UTCBAR [UR4], URZ ;  /* 0x000000ff040073e9 */ /* 0x0007e200080000ff */
[----:B------:R-:W-:Y:S01]  /*4800*/  LOP3.LUT R5, R5, R16, RZ, 0x3c, !PT ;  /* 0x0000001005057212 */ /* 0x000fe200078e3cff */
[----:B------:R-:W-:Y:S06]  /*4810*/  @P1 BRA `(.L_x_68) ;  /* 0xfffffff000f41947 */ /* 0x000fec000383ffff */
[----:B-12---:R-:W1:Y:S01]  /*4820*/  S2UR UR7, SR_CgaCtaId ;  /* 0x00000000000779c3 */ /* 0x006e620000008800 */
[----:B------:R-:W-:Y:S01]  /*4830*/  ELECT P0, URZ, PT ;  /* 0x0000000000ff782f */ /* 0x000fe20003800000 */
[----:B------:R-:W-:Y:S01]  /*4840*/  IMAD.MOV.U32 R0, RZ, RZ, 0x1 ;  /* 0x00000001ff007424 */ /* 0x000fe200078e00ff */
[----:B---3--:R-:W-:Y:S01]  /*4850*/  UMOV UR4, 0x40 ;  /* 0x0000004000047882 */ /* 0x008fe20000000000 */
[----:B------:R-:W-:-:S04]  /*4860*/  SHF.L.U32 R3, RZ, 0x1f, RZ ;  /* 0x0000001fff037819 */ /* 0x000fc800000006ff */
[----:B------:R-:W-:Y:S01]  /*4870*/  UVIRTCOUNT.DEALLOC.SMPOOL 0x80 ;  /* 0x000000800000784c */ /* 0x000fe20000000000 */
[----:B-1----:R-:W-:-:S09]  /*4880*/  ULEA UR7, UR7, UR4, 0x18 ;  /* 0x0000000407077291 */ /* 0x002fd2000f8ec0ff */
[----:B------:R1:W-:Y:S01]  /*4890*/  @P0 STS.U8 [UR7+0x1c], R0 ;  /* 0x00001c00ff000988 */ /* 0x0003e20008000007 */
[----:B------:R-:W2:Y:S02]  /*48a0*/  SYNCS.PHASECHK.TRANS64.TRYWAIT P0, [UR6+0xb0], R3 ;  /* 0x0000b003ff0075a7 */ /* 0x000ea40008001106 */
[----:B-12---:R-:W-:Y:S05]  /*48b0*/  @!P0 BRA `(.L_x_69) ;  /* 0x0000007c000c8947 */ /* 0x006fea0003800000 */
.L_x_153:
[----:B------:R-:W-:Y:S01]  /*48c0*/  NOP ;  /* 0x0000000000007918 */ /* 0x000fe20000000000 */
[----:B-1----:R-:W1:Y:S01]  /*48d0*/  LDS R0, [UR7+0x14] ;  /* 0x00001407ff007984 */ /* 0x002e620008000800 */
[----:B------:R-:W-:Y:S01]  /*48e0*/  ULOP3.LUT UR4, UR5, 0xffff, URZ, 0xc0, !UPT ;  /* 0x0000ffff05047892 */ /* 0x000fe2000f8ec0ff */
[----:B------:R-:W-:Y:S02]  /*48f0*/  UMOV UR6, 0x1 ;  /* 0x0000000100067882 */ /* 0x000fe40000000000 */
[----:B------:R-:W-:Y:S01]  /*4900*/  UMOV UR5, 0xffff ;  /* 0x0000ffff00057882 */ /* 0x000fe20000000000 */
[----:B------:R-:W-:-:S04]  /*4910*/  USHF.R.U32.HI UR4, URZ, 0x5, UR4 ;  /* 0x00000005ff047899 */ /* 0x000fc80008011604 */
[----:B------:R-:W-:Y:S02]  /*4920*/  USHF.L.U32 UR5, UR5, UR4, URZ ;  /* 0x0000000405057299 */ /* 0x000fe400080006ff */
[----:B------:R-:W-:-:S04]  /*4930*/  USHF.L.U32 UR4, UR6, UR4, URZ ;  /* 0x0000000406047299 */ /* 0x000fc800080006ff */
[----:B-1----:R-:W-:-:S04]  /*4940*/  LOP3.LUT R0, R0, UR5, RZ, 0xc0, !PT ;  /* 0x0000000500007c12 */ /* 0x002fc8000f8ec0ff */
[----:B------:R-:W-:-:S13]  /*4950*/  ISETP.NE.AND P0, PT, R0, UR5, PT ;  /* 0x0000000500007c0c */ /* 0x000fda000bf05270 */
[----:B------:R-:W-:Y:S05]  /*4960*/  @P0 BRA `(.L_x_70) ;  /* 0x0000000000580947 */ /* 0x000fea0003800000 */
[----:B------:R-:W1:Y:S02]  /*4970*/  LDS R0, [UR7+0x18] ;  /* 0x00001807ff007984 */ /* 0x000e640008000800 */
[----:B-1----:R-:W-:-:S04]  /*4980*/  LOP3.LUT R0, R0, UR4, RZ, 0xc0, !PT ;  /* 0x0000000400007c12 */ /* 0x002fc8000f8ec0ff */
[----:B------:R-:W-:-:S13]  /*4990*/  ISETP.NE.AND P0, PT, R0, UR4, PT ;  /* 0x0000000400007c0c */ /* 0x000fda000bf05270 */
[----:B------:R-:W-:Y:S05]  /*49a0*/  @P0 BRA `(.L_x_71) ;  /* 0x00000000003c0947 */ /* 0x000fea0003800000 */
[----:B------:R-:W1:Y:S01]  /*49b0*/  S2R R2, SR_LANEID ;  /* 0x0000000000027919 */ /* 0x000e620000000000 */
[----:B------:R-:W-:Y:S01]  /*49c0*/  ULOP3.LUT UR5, URZ, UR5, URZ, 0x33, !UPT ;  /* 0x00000005ff057292 */ /* 0x000fe2000f8e33ff */
[----:B------:R-:W-:Y:S01]  /*49d0*/  LOP3.LUT R4, RZ, UR4, RZ, 0x33, !PT ;  /* 0x00000004ff047c12 */ /* 0x000fe2000f8e33ff */
[----:B------:R-:W-:Y:S02]  /*49e0*/  VOTEU.ANY UR4, UPT, PT ;  /* 0x0000000000047886 */ /* 0x000fe400038e0100 */
[----:B------:R-:W-:Y:S01]  /*49f0*/  UFLO.U32 UR4, UR4 ;  /* 0x00000004000472bd */ /* 0x000fe200080e0000 */
[----:B------:R-:W2:Y:S01]  /*4a00*/  REDUX UR6, R4 ;  /* 0x00000000040673c4 */ /* 0x000ea20000000000 */
[----:B------:R-:W-:-:S06]  /*4a10*/  IMAD.U32 R0, RZ, RZ, UR5 ;  /* 0x00000005ff007e24 */ /* 0x000fcc000f8e00ff */
[----:B------:R3:W-:Y:S01]  /*4a20*/  UTCATOMSWS.AND URZ, UR5 ;  /* 0x0000000500ff79e3 */ /* 0x0007e20008000000 */
[----:B------:R-:W4:Y:S01]  /*4a30*/  REDUX UR8, R0 ;  /* 0x00000000000873c4 */ /* 0x000f220000000000 */
[----:B-1----:R-:W-:Y:S01]  /*4a40*/  ISETP.EQ.U32.AND P0, PT, R2, UR4, PT ;  /* 0x0000000402007c0c */ /* 0x002fe2000bf02070 */
[----:B--2---:R-:W-:Y:S01]  /*4a50*/  IMAD.U32 R2, RZ, RZ, UR6 ;  /* 0x00000006ff027e24 */ /* 0x004fe2000f8e00ff */
[----:B----4-:R-:W-:-:S11]  /*4a60*/  MOV R3, UR8 ;  /* 0x0000000800037c02 */ /* 0x010fd60008000f00 */
[----:B------:R3:W-:Y:S04]  /*4a70*/  @P0 ATOMS.AND RZ, [UR7+0x14], R3 ;  /* 0x00001403ffff098c */ /* 0x0007e8000a800007 */
[----:B------:R3:W-:Y:S01]  /*4a80*/  @P0 ATOMS.AND RZ, [UR7+0x18], R2 ;  /* 0x00001802ffff098c */ /* 0x0007e2000a800007 */
[----:B------:R-:W-:Y:S05]  /*4a90*/  BRA `(.L_x_72) ;  /* 0x0000000000147947 */ /* 0x000fea0003800000 */
.L_x_71:
[----:B------:R-:W-:Y:S02]  /*4aa0*/  MOV R2, 0x4ac0 ;  /* 0x00004ac000027802 */ /* 0x000fe40000000f00 */
[----:B-----5:R-:W-:Y:S05]  /*4ab0*/  CALL.REL.NOINC `($__internal_0_$__cuda_sm10x_tcgen05_guardrail_trap_col_being_dealloced_not_returned_by_alloc) ;  /* 0x0000007c00f87944 */ /* 0x020fea0003c00000 */
[----:B------:R-:W-:Y:S05]  /*4ac0*/  BRA `(.L_x_72) ;  /* 0x0000000000087947 */ /* 0x000fea0003800000 */
.L_x_70:
[----:B------:R-:W-:Y:S02]  /*4ad0*/  MOV R2, 0x4af0 ;  /* 0x00004af000027802 */ /* 0x000fe40000000f00 */
[----:B-----5:R-:W-:Y:S05]  /*4ae0*/  CALL.REL.NOINC `($__internal_2_$__cuda_sm10x_tcgen05_guardrail_trap_unallocated_columns_being_dealloced) ;  /* 0x0000008000047944 */ /* 0x020fea0003c00000 */
.L_x_72:
[----:B------:R-:W-:Y:S01]  /*4af0*/  NOP ;  /* 0x0000000000007918 */ /* 0x000fe20000000000 */
[----:B---3--:R-:W-:Y:S05]  /*4b00*/  EXIT ;  /* 0x000000000000794d */ /* 0x008fea0003800000 */
.L_x_54:
[----:B------:R-:W-:-:S09]  /*4b10*/  UISETP.NE.OR UP4, UPT, UR14, 0x3, !UP4 ;  /* 0x000000030e00788c */ /* 0x000fd2000e785670 */
[----:B------:R-:W-:Y:S05]  /*4b20*/  BRA.U UP4, `(.L_x_73) ;  /* 0x0000001104347547 */ /* 0x000fea000b800000 */
[----:B------:R-:W1:Y:S01]  /*4b30*/  LDC R0, c[0x0][0xf30] ;  /* 0x0003cc00ff007b82 */ /* 0x000e620000000800 */
[----:B------:R-:W-:Y:S01]  /*4b40*/  UMOV UR4, 0x400 ;  /* 0x0000040000047882 */ /* 0x000fe20000000000 */
[----:B------:R-:W-:Y:S01]  /*4b50*/  HFMA2 R34, -RZ, RZ, 0, 0 ;  /* 0x00000000ff227431 */ /* 0x000fe200000001ff */
[----:B------:R-:W-:Y:S01]  /*4b60*/  ULEA UR4, UR61, UR4, 0x18 ;  /* 0x000000043d047291 */ /* 0x000fe2000f8ec0ff */
[----:B------:R-:W-:Y:S01]  /*4b70*/  IMAD.MOV.U32 R35, RZ, RZ, 0x1 ;  /* 0x00000001ff237424 */ /* 0x000fe200078e00ff */
[----:B------:R-:W-:Y:S01]  /*4b80*/  CS2R R32, SRZ ;  /* 0x0000000000207805 */ /* 0x000fe2000001ff00 */
[----:B------:R-:W-:Y:S01]  /*4b90*/  IMAD.MOV.U32 R30, RZ, RZ, 0x4000 ;  /* 0x00004000ff1e7424 */ /* 0x000fe200078e00ff */
[----:B------:R-:W-:Y:S01]  /*4ba0*/  UIADD3 UR13, UPT, UPT, UR4, 0x28, URZ ;  /* 0x00000028040d7890 */ /* 0x000fe2000fffe0ff */
[----:B------:R-:W2:Y:S01]  /*4bb0*/  LDC R29, c[0x0][0x370] ;  /* 0x0000dc00ff1d7b82 */ /* 0x000ea20000000800 */
[----:B------:R-:W-:Y:S02]  /*4bc0*/  UIADD3 UR33, UPT, UPT, UR4, 0x10, URZ ;  /* 0x0000001004217890 */ /* 0x000fe4000fffe0ff */
[----:B------:R-:W-:-:S02]  /*4bd0*/  UIADD3 UR25, UPT, UPT, UR4, 0x18, URZ ;  /* 0x0000001804197890 */ /* 0x000fc4000fffe0ff */
[----:B------:R-:W-:Y:S02]  /*4be0*/  UIADD3 UR17, UPT, UPT, UR4, 0x20, URZ ;  /* 0x0000002004117890 */ /* 0x000fe4000fffe0ff */
[----:B------:R-:W-:Y:S01]  /*4bf0*/  UPLOP3.LUT UP0, UPT, UPT, UPT, UPT, 0x40, 0x4 ;  /* 0x000000000004789c */ /* 0x000fe20003f0e870 */
[----:B------:R-:W3:Y:S01]  /*4c00*/  LDC R2, c[0x0][0xf0c] ;  /* 0x0003c300ff027b82 */ /* 0x000ee20000000800 */
[----:B------:R-:W-:Y:S02]  /*4c10*/  UPRMT UR13, UR61, 0x654, UR13 ;  /* 0x000006543d0d7896 */ /* 0x000fe4000800000d */
[----:B------:R-:W-:Y:S02]  /*4c20*/  UPRMT UR21, UR61, 0x654, UR33 ;  /* 0x000006543d157896 */ /* 0x000fe40008000021 */
[----:B------:R-:W-:Y:S02]  /*4c30*/  UPRMT UR15, UR61, 0x654, UR25 ;  /* 0x000006543d0f7896 */ /* 0x000fe40008000019 */
[----:B------:R-:W-:Y:S01]  /*4c40*/  UPRMT UR14, UR61, 0x654, UR17 ;  /* 0x000006543d0e7896 */ /* 0x000fe20008000011 */
[----:B------:R-:W4:Y:S01]  /*4c50*/  LDC R21, c[0x0][0xf20] ;  /* 0x0003c800ff157b82 */ /* 0x000f220000000800 */
[----:B-1----:R-:W-:-:S07]  /*4c60*/  ISETP.NE.AND P1, PT, R0, 0x1, PT ;  /* 0x000000010000780c */ /* 0x002fce0003f25270 */
[----:B------:R-:W1:Y:S08]  /*4c70*/  LDC.64 R36, c[0x0][0x348] ;  /* 0x0000d200ff247b82 */ /* 0x000e700000000a00 */
[----:B------:R-:W1:Y:S08]  /*4c80*/  LDC.64 R16, c[0x0][0xc88] ;  /* 0x00032200ff107b82 */ /* 0x000e700000000a00 */
[----:B------:R-:W1:Y:S08]  /*4c90*/  LDC.64 R22, c[0x0][0xf10] ;  /* 0x0003c400ff167b82 */ /* 0x000e700000000a00 */
[----:B------:R-:W1:Y:S08]  /*4ca0*/  LDC.64 R6, c[0x0][0xf18] ;  /* 0x0003c600ff067b82 */ /* 0x000e700000000a00 */
[----:B------:R-:W1:Y:S08]  /*4cb0*/  LDC.64 R4, c[0x0][0xf28] ;  /* 0x0003ca00ff047b82 */ /* 0x000e700000000a00 */
[----:B------:R-:W1:Y:S08]  /*4cc0*/  LDC.64 R18, c[0x0][0xc90] ;  /* 0x00032400ff127b82 */ /* 0x000e700000000a00 */
[----:B--234-:R-:W1:Y:S02]  /*4cd0*/  LDC R28, c[0x0][0x374] ;  /* 0x0000dd00ff1c7b82 */ /* 0x01ce640000000800 */
.L_x_84:
[C---:B------:R-:W-:Y:S02]  /*4ce0*/  LEA R0, R34.reuse, UR4, 0x3 ;  /* 0x0000000422007c11 */ /* 0x040fe4000f8e18ff */
[----:B------:R-:W-:Y:S02]  /*4cf0*/  SHF.L.U32 R3, R33, 0x1f, RZ ;  /* 0x0000001f21037819 */ /* 0x000fe400000006ff */
[----:B------:R-:W-:Y:S02]  /*4d00*/  LEA R24, R34, UR4, 0x4 ;  /* 0x0000000422187c11 */ /* 0x000fe4000f8e20ff */
[----:B------:R-:W2:Y:S02]  /*4d10*/  SYNCS.PHASECHK.TRANS64.TRYWAIT P0, [R0+URZ+0x60], R3 ;  /* 0x00006003000075a7 */ /* 0x000ea400080011ff */
[----:B--2---:R-:W-:Y:S05]  /*4d20*/  @!P0 BRA `(.L_x_74) ;  /* 0x0000007800088947 */ /* 0x004fea0003800000 */
.L_x_154:
[----:B------:R-:W-:Y:S01]  /*4d30*/  ISETP.GE.AND P0, PT, R72, 0x1, PT ;  /* 0x000000014800780c */ /* 0x000fe20003f06270 */
[----:B------:R-:W3:Y:S01]  /*4d40*/  LDS.128 R24, [R24+0xc0] ;  /* 0x0000c00018187984 */ /* 0x000ee20000000c00 */
[----:B-1----:R-:W-:Y:S01]  /*4d50*/  ISETP.NE.U32.AND P5, PT, R18, RZ, PT ;  /* 0x000000ff1200720c */ /* 0x002fe20003fa5070 */
[----:B--2---:R-:W-:Y:S01]  /*4d60*/  VIADD R0, R0, 0x70 ;  /* 0x0000007000007836 */ /* 0x004fe20000000000 */
[----:B------:R-:W-:Y:S01]  /*4d70*/  ISETP.NE.U32.AND P4, PT, R18, RZ, PT ;  /* 0x000000ff1200720c */ /* 0x000fe20003f85070 */
[----:B------:R-:W-:Y:S01]  /*4d80*/  USHF.L.U32 UR35, UR28, 0x7, URZ ;  /* 0x000000071c237899 */ /* 0x000fe200080006ff */
[C---:B------:R-:W-:Y:S02]  /*4d90*/  ISETP.NE.AND.EX P5, PT, R19.reuse, RZ, PT, P5 ;  /* 0x000000ff1300720c */ /* 0x040fe40003fa5350 */
[----:B------:R-:W-:Y:S01]  /*4da0*/  PRMT R0, RZ, 0x654, R0 ;  /* 0x00000654ff007816 */ /* 0x000fe20000000000 */
[----:B------:R-:W-:Y:S01]  /*4db0*/  @!PT LDS RZ, [RZ] ;  /* 0x00000000fffff984 */ /* 0x000fe20000000800 */
[----:B------:R-:W-:Y:S01]  /*4dc0*/  @!PT LDS RZ, [RZ] ;  /* 0x00000000fffff984 */ /* 0x000fe20000000800 */
[----:B------:R-:W-:Y:S01]  /*4dd0*/  @!PT LDS RZ, [RZ] ;  /* 0x00000000fffff984 */ /* 0x000fe20000000800 */
[----:B------:R-:W-:Y:S01]  /*4de0*/  @!PT LDS RZ, [RZ] ;  /* 0x00000000fffff984 */ /* 0x000fe20000000800 */
[----:B------:R1:W-:Y:S06]  /*4df0*/  MEMBAR.ALL.CTA ;  /* 0x0000000000007992 */ /* 0x0003ec0000008000 */
[----:B-1----:R-:W1:Y:S01]  /*4e00*/  FENCE.VIEW.ASYNC.S ;  /* 0x00000000000073c6 */ /* 0x002e620000000000 */
[----:B------:R-:W-:Y:S02]  /*4e10*/  ISETP.NE.AND.EX P4, PT, R19, RZ, PT, P4 ;  /* 0x000000ff1300720c */ /* 0x000fe40003f85340 */
[----:B------:R-:W-:Y:S01]  /*4e20*/  SHF.L.U32 R38, R35, 0x1f, RZ ;  /* 0x0000001f23267819 */ /* 0x000fe200000006ff */
[----:B-1----:R1:W-:Y:S01]  /*4e30*/  SYNCS.ARRIVE.TRANS64.RED.A1T0 RZ, [R0+URZ], RZ ;  /* 0x000000ff00ff79a7 */ /* 0x0023e200081004ff */
[----:B---3--:R-:W-:Y:S11]  /*4e40*/  LOP3.LUT P3, RZ, R26, 0x1, RZ, 0xc0, !PT ;  /* 0x000000011aff7812 */ /* 0x008ff6000786c0ff */
[----:B------:R-:W-:Y:S02]  /*4e50*/  @!UPT UIADD3 URZ, UPT, UPT, URZ, URZ, URZ ;  /* 0x000000fffffff290 */ /* 0x000fe4000fffe0ff */
[----:B------:R-:W-:Y:S02]  /*4e60*/  @P3 MOV R13, R24 ;  /* 0x00000018000d3202 */ /* 0x000fe40000000f00 */
[----:B------:R-:W-:Y:S01]  /*4e70*/  @P3 LOP3.LUT R8, R25, 0xffff, RZ, 0xc0, !PT ;  /* 0x0000ffff19083812 */ /* 0x000fe200078ec0ff */
[----:B-1----:R-:W-:Y:S06]  /*4e80*/  @!P0 BRA `(.L_x_75) ;  /* 0x0000000000a48947 */ /* 0x002fec0003800000 */
[----:B------:R-:W-:Y:S01]  /*4e90*/  IMAD.HI.U32 R42, R28, R7, RZ ;  /* 0x000000071c2a7227 */ /* 0x000fe200078e00ff */
[----:B------:R-:W-:Y:S02]  /*4ea0*/  ISETP.NE.AND P0, PT, R6, 0x1, PT ;  /* 0x000000010600780c */ /* 0x000fe40003f05270 */
[----:B------:R-:W-:Y:S01]  /*4eb0*/  ISETP.NE.AND P2, PT, R72, 0x1, PT ;  /* 0x000000014800780c */ /* 0x000fe20003f45270 */
[-C--:B------:R-:W-:Y:S01]  /*4ec0*/  IMAD.HI.U32 R40, R29, R22.reuse, RZ ;  /* 0x000000161d287227 */ /* 0x080fe200078e00ff */
[----:B------:R-:W-:Y:S02]  /*4ed0*/  SHF.R.U32.HI R39, RZ, R21, R42 ;  /* 0x00000015ff277219 */ /* 0x000fe4000001162a */
[----:B------:R-:W-:Y:S01]  /*4ee0*/  ISETP.NE.AND P6, PT, R2, 0x1, PT ;  /* 0x000000010200780c */ /* 0x000fe20003fc5270 */
[----:B------:R-:W-:Y:S01]  /*4ef0*/  IMAD.HI.U32 R46, R8, R7, RZ ;  /* 0x00000007082e7227 */ /* 0x000fe200078e00ff */
[----:B------:R-:W-:Y:S02]  /*4f00*/  SHF.R.U32.HI R40, RZ, R23, R40 ;  /* 0x00000017ff287219 */ /* 0x000fe40000011628 */
[----:B------:R-:W-:Y:S01]  /*4f10*/  SEL R3, R28, R39, !P0 ;  /* 0x000000271c037207 */ /* 0x000fe20004000000 */
[----:B------:R-:W-:Y:S01]  /*4f20*/  IMAD.HI.U32 R42, R13, R22, RZ ;  /* 0x000000160d2a7227 */ /* 0x000fe200078e00ff */
[----:B------:R-:W-:Y:S02]  /*4f30*/  SEL R11, R29, R40, !P6 ;  /* 0x000000281d0b7207 */ /* 0x000fe40007000000 */
[----:B------:R-:W-:Y:S01]  /*4f40*/  SHF.R.U32.HI R39, RZ, R21, R46 ;  /* 0x00000015ff277219 */ /* 0x000fe2000001162e */
[-C--:B------:R-:W-:Y:S01]  /*4f50*/  IMAD.HI.U32 R44, R3, R4.reuse, RZ ;  /* 0x00000004032c7227 */ /* 0x080fe200078e00ff */
[----:B------:R-:W-:Y:S02]  /*4f60*/  SHF.R.U32.HI R42, RZ, R23, R42 ;  /* 0x00000017ff2a7219 */ /* 0x000fe4000001162a */
[----:B------:R-:W-:Y:S01]  /*4f70*/  SEL R9, R8, R39, !P0 ;  /* 0x0000002708097207 */ /* 0x000fe20004000000 */
[-C--:B------:R-:W-:Y:S01]  /*4f80*/  IMAD.HI.U32 R40, R11, R4.reuse, RZ ;  /* 0x000000040b287227 */ /* 0x080fe200078e00ff */
[-C--:B------:R-:W-:Y:S03]  /*4f90*/  @P2 SHF.R.U32.HI R3, RZ, R5.reuse, R44 ;  /* 0x00000005ff032219 */ /* 0x080fe6000001162c */
[----:B------:R-:W-:Y:S01]  /*4fa0*/  IMAD.HI.U32 R14, R9, R4, RZ ;  /* 0x00000004090e7227 */ /* 0x000fe200078e00ff */
[----:B------:R-:W-:Y:S03]  /*4fb0*/  @P2 SHF.R.U32.HI R11, RZ, R5, R40 ;  /* 0x00000005ff0b2219 */ /* 0x000fe60000011628 */
[C---:B------:R-:W-:Y:S01]  /*4fc0*/  IMAD R10, R72.reuse, R3, RZ ;  /* 0x00000003480a7224 */ /* 0x040fe200078e02ff */
[----:B------:R-:W-:Y:S01]  /*4fd0*/  SEL R3, R13, R42, !P6 ;  /* 0x0000002a0d037207 */ /* 0x000fe20007000000 */
[C---:B------:R-:W-:Y:S01]  /*4fe0*/  IMAD R12, R72.reuse, R11, RZ ;  /* 0x0000000b480c7224 */ /* 0x040fe200078e02ff */
[-C--:B------:R-:W-:Y:S02]  /*4ff0*/  SHF.R.U32.HI R14, RZ, R5.reuse, R14 ;  /* 0x00000005ff0e7219 */ /* 0x080fe4000001160e */
[C---:B------:R-:W-:Y:S02]  /*5000*/  ISETP.GE.AND P0, PT, R9.reuse, R10, PT ;  /* 0x0000000a0900720c */ /* 0x040fe40003f06270 */
[----:B------:R-:W-:Y:S02]  /*5010*/  SEL R15, R9, R14, !P2 ;  /* 0x0000000e090f7207 */ /* 0x000fe40005000000 */
[C---:B------:R-:W-:Y:S03]  /*5020*/  ISETP.GE.OR P0, PT, R3.reuse, R12, P0 ;  /* 0x0000000c0300720c */ /* 0x040fe60000706670 */
[----:B------:R-:W-:Y:S04]  /*5030*/  IMAD.MOV R14, RZ, RZ, -R15 ;  /* 0x000000ffff0e7224 */ /* 0x000fe800078e0a0f */
[----:B------:R-:W-:Y:S06]  /*5040*/  IMAD R14, R72, R14, R9 ;  /* 0x0000000e480e7224 */ /* 0x000fec00078e0209 */
[C---:B------:R-:W-:Y:S05]  /*5050*/  @!P0 IMAD.HI.U32 R10, R3.reuse, R4, RZ ;  /* 0x00000004030a8227 */ /* 0x040fea00078e00ff */
[----:B------:R-:W-:Y:S04]  /*5060*/  @!P0 SHF.R.U32.HI R10, RZ, R5, R10 ;  /* 0x00000005ff0a8219 */ /* 0x000fe8000001160a */
[----:B------:R-:W-:Y:S01]  /*5070*/  @!P0 SEL R0, R3, R10, !P2 ;  /* 0x0000000a03008207 */ /* 0x000fe20005000000 */
[----:B------:R-:W-:Y:S03]  /*5080*/  IMAD.MOV R10, RZ, RZ, -R3 ;  /* 0x000000ffff0a7224 */ /* 0x000fe600078e0a03 */
[----:B------:R-:W-:Y:S01]  /*5090*/  @!P0 IADD3 R15, PT, PT, R15, -R0, RZ ;  /* 0x800000000f0f8210 */ /* 0x000fe20007ffe0ff */
[----:B------:R-:W-:Y:S01]  /*50a0*/  @!P0 IMAD R0, R11, R14, R0 ;  /* 0x0000000e0b008224 */ /* 0x000fe200078e0200 */
[----:B------:R-:W-:Y:S01]  /*50b0*/  IADD3 R11, PT, PT, -R9, RZ, RZ ;  /* 0x000000ff090b7210 */ /* 0x000fe20007ffe1ff */
[----:B------:R-:W-:Y:S02]  /*50c0*/  IMAD R13, R2, R10, R13 ;  /* 0x0000000a020d7224 */ /* 0x000fe400078e020d */
[----:B------:R-:W-:Y:S02]  /*50d0*/  @!P0 IMAD R9, R15, R72, R3 ;  /* 0x000000480f098224 */ /* 0x000fe400078e0203 */
[----:B------:R-:W-:Y:S02]  /*50e0*/  @!P0 IMAD.MOV.U32 R3, RZ, RZ, R0 ;  /* 0x000000ffff038224 */ /* 0x000fe400078e0000 */
[----:B------:R-:W-:Y:S02]  /*50f0*/  IMAD R8, R6, R11, R8 ;  /* 0x0000000b06087224 */ /* 0x000fe400078e0208 */
[----:B------:R-:W-:Y:S02]  /*5100*/  IMAD R13, R3, R2, R13 ;  /* 0x00000002030d7224 */ /* 0x000fe400078e020d */
[----:B------:R-:W-:Y:S02]  /*5110*/  IMAD R8, R9, R6, R8 ;  /* 0x0000000609087224 */ /* 0x000fe400078e0208 */
.L_x_75:
[----:B------:R-:W-:Y:S05]  /*5120*/  BRA.U UP0, `(.L_x_76) ;  /* 0x0000000100107547 */ /* 0x000fea000b800000 */
[----:B------:R-:W-:Y:S04]  /*5130*/  MOV R0, UR37 ;  /* 0x0000002500007c02 */ /* 0x000fe80008000f00 */
[----:B------:R-:W-:Y:S04]  /*5140*/  SHF.L.U32 R3, R0, 0x1f, RZ ;  /* 0x0000001f00037819 */ /* 0x000fe800000006ff */
[----:B------:R-:W1:Y:S02]  /*5150*/  SYNCS.PHASECHK.TRANS64.TRYWAIT P0, [UR4+0x58], R3 ;  /* 0x00005803ff0075a7 */ /* 0x000e640008001104 */
[----:B-1----:R-:W-:Y:S05]  /*5160*/  @!P0 BRA `(.L_x_77) ;  /* 0x00000074000c8947 */ /* 0x002fea0003800000 */
.L_x_76:
[----:B------:R-:W-:Y:S05]  /*5170*/  @!P5 BRA `(.L_x_78) ;  /* 0x00000000002cd947 */ /* 0x000fea0003800000 */
[----:B------:R-:W-:Y:S01]  /*5180*/  ISETP.NE.U32.AND P0, PT, R16, RZ, PT ;  /* 0x000000ff1000720c */ /* 0x000fe20003f05070 */
[----:B------:R-:W-:Y:S03]  /*5190*/  IMAD.MOV.U32 R151, RZ, RZ, 0x1 ;  /* 0x00000001ff977424 */ /* 0x000fe600078e00ff */
[----:B------:R-:W-:Y:S11]  /*51a0*/  ISETP.NE.AND.EX P0, PT, R17, RZ, PT, P0 ;  /* 0x000000ff1100720c */ /* 0x000ff60003f05300 */
[----:B------:R-:W-:Y:S02]  /*51b0*/  @!UPT UIADD3 URZ, UPT, UPT, URZ, URZ, URZ ;  /* 0x000000fffffff290 */ /* 0x000fe4000fffe0ff */
[----:B------:R-:W2:Y:S01]  /*51c0*/  @P0 LDC.64 R10, c[0x0][0xc88] ;  /* 0x00032200ff0a0b82 */ /* 0x000ea20000000a00 */
[----:B-1----:R-:W-:Y:S04]  /*51d0*/  @P0 IMAD R0, R18, UR52, RZ ;  /* 0x0000003412000c24 */ /* 0x002fe8000f8e02ff */
[----:B--2---:R-:W-:Y:S04]  /*51e0*/  @P0 IMAD.WIDE R10, R0, 0x4, R10 ;  /* 0x00000004000a0825 */ /* 0x004fe800078e020a */
[----:B------:R-:W-:Y:S01]  /*51f0*/  HFMA2 R0, -RZ, RZ, 0, 5.9604644775390625e-08 ;  /* 0x00000001ff007431 */ /* 0x000fe200000001ff */
[----:B-----5:R2:W5:Y:S04]  /*5200*/  @P0 LDG.E R83, desc[UR54][R10.64] ;  /* 0x000000360a530981 */ /* 0x020568000c1e1900 */
[----:B------:R-:W-:Y:S01]  /*5210*/  @!P0 PRMT R151, R0, 0x7610, R151 ;  /* 0x0000761000978816 */ /* 0x000fe20000000097 */
[----:B--2---:R-:W3:Y:S06]  /*5220*/  @!P0 LDC R83, c[0x0][0xc80] ;  /* 0x00032000ff538b82 */ /* 0x004eec0000000800 */
.L_x_78:
[----:B---3-5:R-:W-:Y:S01]  /*5230*/  @!P4 FSETP.EQ.AND P0, PT, R83, RZ, PT ;  /* 0x000000ff5300c20b */ /* 0x028fe20003f02000 */
[----:B------:R-:W-:Y:S01]  /*5240*/  @!UPT UIADD3 URZ, UPT, UPT, URZ, URZ, URZ ;  /* 0x000000fffffff290 */ /* 0x000fe2000fffe0ff */
[----:B------:R-:W-:Y:S11]  /*5250*/  @!P4 BRA `(.L_x_79) ;  /* 0x000000000018c947 */ /* 0x000ff60003800000 */
[----:B------:R-:W-:Y:S02]  /*5260*/  LOP3.LUT P2, RZ, R151, 0xff, RZ, 0xc0, !PT ;  /* 0x000000ff97ff7812 */ /* 0x000fe4000784c0ff */
[----:B------:R-:W-:Y:S04]  /*5270*/  ISETP.NE.U32.AND P0, PT, R16, RZ, PT ;  /* 0x000000ff1000720c */ /* 0x000fe80003f05070 */
[----:B------:R-:W-:Y:S04]  /*5280*/  ISETP.NE.AND.EX P0, PT, R17, RZ, PT, P0 ;  /* 0x000000ff1100720c */ /* 0x000fe80003f05300 */
[----:B------:R-:W-:Y:S03]  /*5290*/  PLOP3.LUT P0, PT, P0, PT, PT, 0x8, 0x80 ;  /* 0x000000000080781c */ /* 0x000fe6000070e170 */
[----:B------:R-:W-:Y:S11]  /*52a0*/  @P2 FSETP.EQ.AND P0, PT, R83, RZ, PT ;  /* 0x000000ff5300220b */ /* 0x000ff60003f02000 */
[----:B------:R-:W-:Y:S02]  /*52b0*/  @!UPT UIADD3 URZ, UPT, UPT, URZ, URZ, URZ ;  /* 0x000000fffffff290 */ /* 0x000fe4000fffe0ff */
.L_x_79:
[----:B------:R-:W2:Y:S01]  /*52c0*/  SYNCS.PHASECHK.TRANS64.TRYWAIT P5, [UR4+0x30], R38 ;  /* 0x00003026ff0075a7 */ /* 0x000ea200080a1104 */
[----:B------:R-:W-:Y:S02]  /*52d0*/  LOP3.LUT R39, R32, 0x1, RZ, 0xc0, !PT ;  /* 0x0000000120277812 */ /* 0x000fe400078ec0ff */
[----:B------:R-:W-:Y:S04]  /*52e0*/  ELECT P4, URZ, PT ;  /* 0x0000000000ff782f */ /* 0x000fe80003880000 */
[----:B------:R-:W-:Y:S04]  /*52f0*/  PLOP3.LUT P4, PT, P0, P4, PT, 0xf2, 0x2f ;  /* 0x00000000002f781c */ /* 0x000fe80000789e72 */
[----:B------:R-:W-:Y:S09]  /*5300*/  ISETP.NE.AND P0, PT, R39, RZ, !P4 ;  /* 0x000000ff2700720c */ /* 0x000ff20006705270 */
[----:B------:R-:W-:Y:S05]  /*5310*/  @!P4 IADD3 R9, P2, PT, R36, 0x980, RZ ;  /* 0x000009802409c810 */ /* 0x000fea0007f5e0ff */
[----:B-1----:R-:W-:Y:S01]  /*5320*/  @!P4 IMAD.X R0, RZ, RZ, R37, P2 ;  /* 0x000000ffff00c224 */ /* 0x002fe200010e0625 */
[----:B--2---:R-:W-:Y:S07]  /*5330*/  @!P5 BRA `(.L_x_80) ;  /* 0x0000007000b0d947 */ /* 0x004fee0003800000 */
.L_x_157:
[----:B------:R-:W-:Y:S01]  /*5340*/  @!P4 R2UR UR6, R9 ;  /* 0x000000000906c2ca */ /* 0x000fe200000e0000 */
[----:B------:R-:W-:Y:S01]  /*5350*/  IMAD.SHL.U32 R20, R20, 0x100, RZ ;  /* 0x0000010014147824 */ /* 0x000fe200078e00ff */
[----:B------:R-:W-:Y:S01]  /*5360*/  @!P4 R2UR UR5, R0 ;  /* 0x000000000005c2ca */ /* 0x000fe200000e0000 */
[----:B------:R-:W-:Y:S01]  /*5370*/  VOTEU.ALL UP0, P4 ;  /* 0x0000000000ff7886 */ /* 0x000fe20002000000 */
[----:B------:R-:W-:Y:S01]  /*5380*/  UMOV UR8, 0x0 ;  /* 0x0000000000087882 */ /* 0x000fe20000000000 */
[----:B------:R-:W-:Y:S01]  /*5390*/  @!P4 VIADD R0, R20, 0xc0 ;  /* 0x000000c01400c836 */ /* 0x000fe20000000000 */
[----:B------:R-:W-:Y:S01]  /*53a0*/  UMOV UR9, 0x10000000 ;  /* 0x1000000000097882 */ /* 0x000fe20000000000 */
[----:B------:R-:W-:Y:S01]  /*53b0*/  @P0 IMAD.MOV R0, RZ, RZ, R20 ;  /* 0x000000ffff000224 */ /* 0x000fe200078e0214 */
[----:B------:R-:W-:Y:S01]  /*53c0*/  PLOP3.LUT P0, PT, P4, PT, PT, 0x8, 0x80 ;  /* 0x000000000080781c */ /* 0x000fe2000270e170 */
[----:B------:R-:W-:Y:S01]  /*53d0*/  @!UP0 UIADD3 UR32, UPT, UPT, UR4, 0x400, URZ ;  /* 0x0000040004208890 */ /* 0x000fe2000fffe0ff */
[----:B------:R-:W-:Y:S11]  /*53e0*/  VOTEU.ALL UP0, P4 ;  /* 0x0000000000ff7886 */ /* 0x000ff60002000000 */
[----:B------:R-:W-:Y:S01]  /*53f0*/  @P0 R2UR.BROADCAST UR34, R0 ;  /* 0x00000000002202ca */ /* 0x000fe200008e0000 */
[----:B------:R-:W-:Y:S01]  /*5400*/  IMAD.U32 R10, RZ, RZ, UR6 ;  /* 0x00000006ff0a7e24 */ /* 0x000fe2000f8e00ff */
[----:B------:R-:W-:Y:S01]  /*5410*/  UMOV UR36, UR52 ;  /* 0x0000003400247c82 */ /* 0x000fe20008000000 */
[----:B------:R-:W-:Y:S01]  /*5420*/  IMAD.U32 R11, RZ, RZ, UR5 ;  /* 0x00000005ff0b7e24 */ /* 0x000fe2000f8e00ff */
[----:B------:R-:W-:Y:S01]  /*5430*/  @!P4 IADD3 R9, P0, PT, R36, 0x980, RZ ;  /* 0x000009802409c810 */ /* 0x000fe20007f1e0ff */
[----:B------:R-:W-:Y:S01]  /*5440*/  @!P4 IMAD.MOV.U32 R0, RZ, RZ, 0x4000 ;  /* 0x00004000ff00c424 */ /* 0x000fe200078e00ff */
[----:B------:R-:W-:Y:S02]  /*5450*/  @!P4 R2UR UR6, R10 ;  /* 0x000000000a06c2ca */ /* 0x000fe400000e0000 */
[----:B------:R-:W-:Y:S11]  /*5460*/  @!P4 R2UR UR7, R11 ;  /* 0x000000000b07c2ca */ /* 0x000ff600000e0000 */
[----:B------:R-:W-:Y:S02]  /*5470*/  @!UPT UIADD3 URZ, UPT, UPT, URZ, URZ, URZ ;  /* 0x000000fffffff290 */ /* 0x000fe4000fffe0ff */
[----:B------:R2:W-:Y:S01]  /*5480*/  @!UP0 UTMALDG.3D [UR32], [UR6], desc[UR8] ;  /* 0x00000820060085b4 */ /* 0x0005e20008011000 */
[----:B------:R3:W-:Y:S01]  /*5490*/  @!P4 SYNCS.ARRIVE.TRANS64.RED.A0TR RZ, [UR4+0x10], R0 ;  /* 0x00001000ffffc9a7 */ /* 0x0007e20008300404 */
[----:B------:R-:W-:Y:S01]  /*54a0*/  SYNCS.ARRIVE.TRANS64.RED.A1T0 RZ, [UR21], RZ ;  /* 0x000000ffffff79a7 */ /* 0x000fe20008100415 */
[----:B---3--:R-:W-:Y:S01]  /*54b0*/  @!P4 IMAD.X R0, RZ, RZ, R37, P0 ;  /* 0x000000ffff00c224 */ /* 0x008fe200000e0625 */
[----:B------:R-:W3:Y:S02]  /*54c0*/  SYNCS.PHASECHK.TRANS64.TRYWAIT P2, [UR4+0x38], R38 ;  /* 0x00003826ff0075a7 */ /* 0x000ee40008041104 */
[----:B--23--:R-:W-:Y:S05]  /*54d0*/  @!P2 BRA `(.L_x_81) ;  /* 0x000000700060a947 */ /* 0x00cfea0003800000 */
.L_x_159:
[----:B------:R-:W-:Y:S01]  /*54e0*/  @!P4 R2UR UR6, R9 ;  /* 0x000000000906c2ca */ /* 0x000fe200000e0000 */
[----:B------:R-:W-:Y:S01]  /*54f0*/  VOTEU.ALL UP0, P4 ;  /* 0x0000000000ff7886 */ /* 0x000fe20002000000 */
[----:B------:R-:W-:Y:S01]  /*5500*/  @!P4 R2UR UR5, R0 ;  /* 0x000000000005c2ca */ /* 0x000fe200000e0000 */
[----:B------:R-:W-:Y:S01]  /*5510*/  @!P4 IMAD R0, R39, -0x40, R20 ;  /* 0xffffffc02700c824 */ /* 0x000fe200078e0214 */
[----:B------:R-:W-:Y:S01]  /*5520*/  UMOV UR8, 0x0 ;  /* 0x0000000000087882 */ /* 0x000fe20000000000 */
[----:B------:R-:W-:Y:S01]  /*5530*/  UMOV UR9, 0x10000000 ;  /* 0x1000000000097882 */ /* 0x000fe20000000000 */
[----:B------:R-:W-:Y:S01]  /*5540*/  @!UP0 UIADD3 UR24, UPT, UPT, UR4, 0x4400, URZ ;  /* 0x0000440004188890 */ /* 0x000fe2000fffe0ff */
[----:B------:R-:W-:Y:S01]  /*5550*/  @!P4 IADD3 R9, P0, PT, R36, 0x980, RZ ;  /* 0x000009802409c810 */ /* 0x000fe20007f1e0ff */
[----:B------:R-:W-:Y:S01]  /*5560*/  UMOV UR27, UR35 ;  /* 0x00000023001b7c82 */ /* 0x000fe20008000000 */
[----:B------:R-:W-:Y:S01]  /*5570*/  @!P4 R2UR UR26, R0 ;  /* 0x00000000001ac2ca */ /* 0x000fe200000e0000 */
[----:B------:R-:W-:Y:S01]  /*5580*/  @!P4 IMAD.MOV.U32 R0, RZ, RZ, 0x4000 ;  /* 0x00004000ff00c424 */ /* 0x000fe200078e00ff */
[----:B------:R-:W-:Y:S02]  /*5590*/  UMOV UR28, UR52 ;  /* 0x00000034001c7c82 */ /* 0x000fe40008000000 */
[----:B------:R-:W-:Y:S02]  /*55a0*/  IMAD.U32 R10, RZ, RZ, UR6 ;  /* 0x00000006ff0a7e24 */ /* 0x000fe4000f8e00ff */
[----:B------:R-:W-:Y:S03]  /*55b0*/  IMAD.U32 R11, RZ, RZ, UR5 ;  /* 0x00000005ff0b7e24 */ /* 0x000fe6000f8e00ff */
[----:B------:R-:W-:Y:S02]  /*55c0*/  @!P4 R2UR UR6, R10 ;  /* 0x000000000a06c2ca */ /* 0x000fe400000e0000 */
[----:B------:R-:W-:Y:S02]  /*55d0*/  @!P4 R2UR UR7, R11 ;  /* 0x000000000b07c2ca */ /* 0x000fe400000e0000 */
[----:B------:R-:W-:Y:S01]  /*55e0*/  @!UP0 UIADD3 UR26, UPT, UPT, UR26, 0x80, URZ ;  /* 0x000000801a1a8890 */ /* 0x000fe2000fffe0ff */
[----:B------:R-:W-:Y:S10]  /*55f0*/  VOTEU.ALL UP0, P4 ;  /* 0x0000000000ff7886 */ /* 0x000ff40002000000 */
[----:B------:R2:W-:Y:S01]  /*5600*/  @!UP0 UTMALDG.3D [UR24], [UR6], desc[UR8] ;  /* 0x00000818060085b4 */ /* 0x0005e20008011000 */
[----:B------:R3:W-:Y:S01]  /*5610*/  @!P4 SYNCS.ARRIVE.TRANS64.RED.A0TR RZ, [UR4+0x18], R0 ;  /* 0x00001800ffffc9a7 */ /* 0x0007e20008300404 */
[----:B------:R-:W-:Y:S01]  /*5620*/  SYNCS.ARRIVE.TRANS64.RED.A1T0 RZ, [UR15], RZ ;  /* 0x000000ffffff79a7 */ /* 0x000fe2000810040f */
[----:B---3--:R-:W-:Y:S01]  /*5630*/  @!P4 IMAD.X R0, RZ, RZ, R37, P0 ;  /* 0x000000ffff00c224 */ /* 0x008fe200000e0625 */
[----:B------:R-:W3:Y:S02]  /*5640*/  SYNCS.PHASECHK.TRANS64.TRYWAIT P2, [UR4+0x40], R38 ;  /* 0x00004026ff0075a7 */ /* 0x000ee40008041104 */
[----:B--23--:R-:W-:Y:S05]  /*5650*/  @!P2 BRA `(.L_x_82) ;  /* 0x000000700018a947 */ /* 0x00cfea0003800000 */
.L_x_161:
[----:B------:R-:W-:Y:S01]  /*5660*/  @!P4 R2UR UR6, R9 ;  /* 0x000000000906c2ca */ /* 0x000fe200000e0000 */
[----:B------:R-:W-:Y:S01]  /*5670*/  VOTEU.ALL UP0, P4 ;  /* 0x0000000000ff7886 */ /* 0x000fe20002000000 */
[----:B------:R-:W-:Y:S01]  /*5680*/  @!P4 R2UR UR5, R0 ;  /* 0x000000000005c2ca */ /* 0x000fe200000e0000 */
[----:B------:R-:W-:Y:S01]  /*5690*/  @!P4 IMAD R0, R39, 0x40, R20 ;  /* 0x000000402700c824 */ /* 0x000fe200078e0214 */
[----:B------:R-:W-:Y:S01]  /*56a0*/  UMOV UR8, 0x0 ;  /* 0x0000000000087882 */ /* 0x000fe20000000000 */
[----:B------:R-:W-:Y:S01]  /*56b0*/  UMOV UR9, 0x10000000 ;  /* 0x1000000000097882 */ /* 0x000fe20000000000 */
[----:B------:R-:W-:Y:S01]  /*56c0*/  @!UP0 UIADD3 UR16, UPT, UPT, UR4, 0x8400, URZ ;  /* 0x0000840004108890 */ /* 0x000fe2000fffe0ff */
[----:B------:R-:W-:Y:S01]  /*56d0*/  @!P4 IADD3 R40, P0, PT, R36, 0x980, RZ ;  /* 0x000009802428c810 */ /* 0x000fe20007f1e0ff */
[----:B------:R-:W-:Y:S01]  /*56e0*/  UMOV UR19, UR35 ;  /* 0x0000002300137c82 */ /* 0x000fe20008000000 */
[----:B------:R-:W-:Y:S01]  /*56f0*/  @!P4 R2UR UR18, R0 ;  /* 0x000000000012c2ca */ /* 0x000fe200000e0000 */
[----:B------:R-:W-:Y:S01]  /*5700*/  @!P4 IMAD.MOV.U32 R0, RZ, RZ, 0x4000 ;  /* 0x00004000ff00c424 */ /* 0x000fe200078e00ff */
[----:B------:R-:W-:Y:S01]  /*5710*/  UMOV UR20, UR52 ;  /* 0x0000003400147c82 */ /* 0x000fe20008000000 */
[----:B------:R-:W-:Y:S02]  /*5720*/  @!P4 IMAD.X R12, RZ, RZ, R37, P0 ;  /* 0x000000ffff0cc224 */ /* 0x000fe400000e0625 */
[----:B------:R-:W-:Y:S02]  /*5730*/  IMAD.U32 R10, RZ, RZ, UR6 ;  /* 0x00000006ff0a7e24 */ /* 0x000fe4000f8e00ff */
[----:B------:R-:W-:Y:S03]  /*5740*/  IMAD.U32 R11, RZ, RZ, UR5 ;  /* 0x00000005ff0b7e24 */ /* 0x000fe6000f8e00ff */
[----:B------:R-:W-:Y:S02]  /*5750*/  @!P4 R2UR UR6, R10 ;  /* 0x000000000a06c2ca */ /* 0x000fe400000e0000 */
[----:B------:R-:W-:Y:S01]  /*5760*/  @!P4 R2UR UR7, R11 ;  /* 0x000000000b07c2ca */ /* 0x000fe200000e0000 */
[----:B------:R-:W-:Y:S01]  /*5770*/  @!UP0 UIADD3 UR18, UPT, UPT, UR18, 0x40, URZ ;  /* 0x0000004012128890 */ /* 0x000fe2000fffe0ff */
[----:B------:R-:W-:Y:S11]  /*5780*/  VOTEU.ALL UP0, P4 ;  /* 0x0000000000ff7886 */ /* 0x000ff60002000000 */
[----:B------:R2:W-:Y:S01]  /*5790*/  @!UP0 UTMALDG.3D [UR16], [UR6], desc[UR8] ;  /* 0x00000810060085b4 */ /* 0x0005e20008011000 */
[----:B------:R2:W-:Y:S01]  /*57a0*/  @!P4 SYNCS.ARRIVE.TRANS64.RED.A0TR RZ, [UR4+0x20], R0 ;  /* 0x00002000ffffc9a7 */ /* 0x0005e20008300404 */
[----:B------:R-:W-:Y:S01]  /*57b0*/  SYNCS.ARRIVE.TRANS64.RED.A1T0 RZ, [UR14], RZ ;  /* 0x000000ffffff79a7 */ /* 0x000fe2000810040e */
[----:B------:R-:W3:Y:S02]  /*57c0*/  SYNCS.PHASECHK.TRANS64.TRYWAIT P2, [UR4+0x48], R38 ;  /* 0x00004826ff0075a7 */ /* 0x000ee40008041104 */
[----:B--23--:R-:W-:Y:S05]  /*57d0*/  @!P2 BRA `(.L_x_83) ;  /* 0x0000006c00d0a947 */ /* 0x00cfea0003800000 */
.L_x_163:
[----:B------:R-:W2:Y:S01]  /*57e0*/  LDC.64 R14, c[0x0][0xf10] ;  /* 0x0003c400ff0e7b82 */ /* 0x000ea20000000a00 */
[----:B------:R-:W-:Y:S01]  /*57f0*/  @!P4 R2UR UR6, R40 ;  /* 0x000000002806c2ca */ /* 0x000fe200000e0000 */
[----:B------:R-:W-:Y:S01]  /*5800*/  UMOV UR18, 0x0 ;  /* 0x0000000000127882 */ /* 0x000fe20000000000 */
[----:B------:R-:W-:Y:S01]  /*5810*/  @!P4 R2UR UR5, R12 ;  /* 0x000000000c05c2ca */ /* 0x000fe200000e0000 */
[----:B------:R-:W-:Y:S01]  /*5820*/  UMOV UR19, 0x10000000 ;  /* 0x1000000000137882 */ /* 0x000fe20000000000 */
[----:B------:R-:W-:Y:S03]  /*5830*/  ISETP.NE.OR P0, PT, R39, RZ, P4 ;  /* 0x000000ff2700720c */ /* 0x000fe60002705670 */
[----:B------:R-:W3:Y:S01]  /*5840*/  LDC.64 R10, c[0x0][0xf18] ;  /* 0x0003c600ff0a7b82 */ /* 0x000ee20000000a00 */
[----:B------:R-:W-:Y:S01]  /*5850*/  @P3 SHF.R.U32.HI R31, RZ, 0x10, R25 ;  /* 0x00000010ff1f3819 */ /* 0x000fe20000011619 */
[----:B------:R-:W-:Y:S01]  /*5860*/  @!P4 VIADD R12, R20, 0xc0 ;  /* 0x000000c0140cc836 */ /* 0x000fe20000000000 */
[----:B------:R-:W-:Y:S01]  /*5870*/  LOP3.LUT R35, R35, 0x1, RZ, 0x3c, !PT ;  /* 0x0000000123237812 */ /* 0x000fe200078e3cff */
[----:B------:R-:W-:Y:S01]  /*5880*/  UMOV UR11, UR35 ;  /* 0x00000023000b7c82 */ /* 0x000fe20008000000 */
[----:B------:R-:W-:Y:S03]  /*5890*/  UMOV UR12, UR52 ;  /* 0x00000034000c7c82 */ /* 0x000fe60008000000 */
[----:B------:R-:W4:Y:S01]  /*58a0*/  @!P1 LDC R0, c[0x0][0xf20] ;  /* 0x0003c800ff009b82 */ /* 0x000f220000000800 */
[----:B------:R-:W-:Y:S01]  /*58b0*/  @P3 R2UR UR52, R31 ;  /* 0x000000001f3432ca */ /* 0x000fe200000e0000 */
[----:B-1----:R-:W-:Y:S01]  /*58c0*/  IMAD.U32 R38, RZ, RZ, UR6 ;  /* 0x00000006ff267e24 */ /* 0x002fe2000f8e00ff */
[----:B------:R-:W-:Y:S05]  /*58d0*/  VOTEU.ALL UP0, P4 ;  /* 0x0000000000ff7886 */ /* 0x000fea0002000000 */
[----:B------:R-:W1:Y:S01]  /*58e0*/  @!P1 LDC R3, c[0x0][0xf0c] ;  /* 0x0003c300ff039b82 */ /* 0x000e620000000800 */
[----:B------:R-:W-:Y:S01]  /*58f0*/  IMAD.U32 R39, RZ, RZ, UR5 ;  /* 0x00000005ff277e24 */ /* 0x000fe2000f8e00ff */
[----:B------:R-:W-:Y:S01]  /*5900*/  @!P4 R2UR UR6, R38 ;  /* 0x000000002606c2ca */ /* 0x000fe200000e0000 */
[----:B------:R-:W-:Y:S01]  /*5910*/  @!P0 IMAD.MOV R12, RZ, RZ, R20 ;  /* 0x000000ffff0c8224 */ /* 0x000fe200078e0214 */
[----:B------:R-:W-:Y:S01]  /*5920*/  PLOP3.LUT P0, PT, P4, PT, PT, 0x8, 0x80 ;  /* 0x000000000080781c */ /* 0x000fe2000270e170 */
[----:B------:R-:W-:Y:S01]  /*5930*/  @!UP0 UIADD3 UR8, UPT, UPT, UR4, 0xc400, URZ ;  /* 0x0000c40004088890 */ /* 0x000fe2000fffe0ff */
[----:B------:R-:W-:Y:S01]  /*5940*/  @!P4 R2UR UR7, R39 ;  /* 0x000000002707c2ca */ /* 0x000fe200000e0000 */
[----:B------:R-:W-:Y:S10]  /*5950*/  @!UP0 UIADD3 UR9, UPT, UPT, UR4, 0x28, URZ ;  /* 0x0000002804098890 */ /* 0x000ff4000fffe0ff */
[----:B------:R-:W-:Y:S01]  /*5960*/  @P0 R2UR.BROADCAST UR10, R12 ;  /* 0x000000000c0a02ca */ /* 0x000fe200008e0000 */
[----:B------:R-:W-:Y:S01]  /*5970*/  VOTEU.ALL UP0, P4 ;  /* 0x0000000000ff7886 */ /* 0x000fe20002000000 */
[----:B------:R-:W-:Y:S02]  /*5980*/  VIADD R34, R34, 0x1 ;  /* 0x0000000122227836 */ /* 0x000fe40000000000 */
[----:B------:R-:W-:Y:S09]  /*5990*/  VIADD R32, R32, 0x1 ;  /* 0x0000000120207836 */ /* 0x000ff20000000000 */
[----:B------:R1:W-:Y:S01]  /*59a0*/  @!UP0 UTMALDG.3D [UR8], [UR6], desc[UR18] ;  /* 0x00001208060085b4 */ /* 0x0003e20008011000 */
[----:B------:R4:W-:Y:S01]  /*59b0*/  @!P4 SYNCS.ARRIVE.TRANS64.RED.A0TR RZ, [UR4+0x28], R30 ;  /* 0x0000281effffc9a7 */ /* 0x0009e20008300404 */
[----:B---3--:R-:W-:Y:S01]  /*59c0*/  @!P1 ISETP.NE.AND P0, PT, R10, 0x1, PT ;  /* 0x000000010a00980c */ /* 0x008fe20003f05270 */
[----:B--2---:R-:W-:Y:S01]  /*59d0*/  @!P1 IMAD.HI.U32 R14, R13, R14, RZ ;  /* 0x0000000e0d0e9227 */ /* 0x004fe200078e00ff */
[----:B-1----:R-:W-:Y:S01]  /*59e0*/  @!P1 ISETP.NE.AND P2, PT, R3, 0x1, PT ;  /* 0x000000010300980c */ /* 0x002fe20003f45270 */
[----:B------:R-:W-:Y:S02]  /*59f0*/  UPLOP3.LUT UP0, UPT, UPT, UPT, UPT, 0x80, 0x8 ;  /* 0x000000000008789c */ /* 0x000fe40003f0f070 */
[C---:B------:R-:W-:Y:S01]  /*5a00*/  @!P1 IMAD.HI.U32 R11, R8.reuse, R11, RZ ;  /* 0x0000000b080b9227 */ /* 0x040fe200078e00ff */
[----:B------:R-:W-:Y:S04]  /*5a10*/  @!P1 SHF.R.U32.HI R14, RZ, R15, R14 ;  /* 0x0000000fff0e9219 */ /* 0x000fe8000001160e */
[----:B----4-:R-:W-:Y:S02]  /*5a20*/  @!P1 SHF.R.U32.HI R9, RZ, R0, R11 ;  /* 0x00000000ff099219 */ /* 0x010fe4000001160b */
[----:B------:R-:W-:Y:S02]  /*5a30*/  @!P1 SEL R14, R13, R14, !P2 ;  /* 0x0000000e0d0e9207 */ /* 0x000fe40005000000 */
[----:B------:R-:W-:Y:S01]  /*5a40*/  @!P1 SEL R9, R8, R9, !P0 ;  /* 0x0000000908099207 */ /* 0x000fe20004000000 */
[----:B------:R-:W-:Y:S01]  /*5a50*/  SYNCS.ARRIVE.TRANS64.RED.A1T0 RZ, [UR13], RZ ;  /* 0x000000ffffff79a7 */ /* 0x000fe2000810040d */
[C---:B------:R-:W-:Y:S03]  /*5a60*/  ISETP.NE.AND P0, PT, R34.reuse, 0x2, PT ;  /* 0x000000022200780c */ /* 0x040fe60003f05270 */
[----:B------:R-:W-:Y:S01]  /*5a70*/  @!P1 IMAD.IADD R0, R9, 0x1, -R14 ;  /* 0x0000000109009824 */ /* 0x000fe200078e0a0e */
[----:B------:R-:W-:Y:S01]  /*5a80*/  SEL R34, R34, RZ, P0 ;  /* 0x000000ff22227207 */ /* 0x000fe20000000000 */
[----:B------:R-:W-:Y:S02]  /*5a90*/  @!P1 IMAD.IADD R9, R14, 0x1, -R9 ;  /* 0x000000010e099824 */ /* 0x000fe400078e0a09 */
[----:B------:R-:W-:Y:S02]  /*5aa0*/  @!P1 IMAD R13, R0, R3, R13 ;  /* 0x00000003000d9224 */ /* 0x000fe400078e020d */
[----:B------:R-:W-:Y:S02]  /*5ab0*/  @!P1 IMAD R8, R9, R10, R8 ;  /* 0x0000000a09089224 */ /* 0x000fe400078e0208 */
[----:B------:R-:W-:Y:S02]  /*5ac0*/  IMAD.IADD R12, R13, 0x1, R152 ;  /* 0x000000010d0c7824 */ /* 0x000fe400078e0298 */
[----:B------:R-:W-:Y:S03]  /*5ad0*/  IMAD.IADD R20, R8, 0x1, R150 ;  /* 0x0000000108147824 */ /* 0x000fe600078e0296 */
[----:B------:R-:W-:Y:S02]  /*5ae0*/  R2UR UR28, R12 ;  /* 0x000000000c1c72ca */ /* 0x000fe400000e0000 */
[----:B------:R-:W-:Y:S04]  /*5af0*/  SEL R12, RZ, 0x1, P0 ;  /* 0x00000001ff0c7807 */ /* 0x000fe80000000000 */
[----:B------:R-:W-:Y:S01]  /*5b00*/  LOP3.LUT R33, R33, R12, RZ, 0x3c, !PT ;  /* 0x0000000c21217212 */ /* 0x000fe200078e3cff */
[----:B------:R-:W-:Y:S08]  /*5b10*/  @P3 BRA `(.L_x_84) ;  /* 0xfffffff000703947 */ /* 0x000ff0000383ffff */
[----:B------:R-:W-:-:S04]  /*5b20*/  SHF.L.U32 R3, R35, 0x1f, RZ ;  /* 0x0000001f23037819 */ /* 0x000fc800000006ff */
[----:B------:R-:W1:Y:S02]  /*5b30*/  SYNCS.PHASECHK.TRANS64.TRYWAIT P0, [UR4+0x30], R3 ;  /* 0x00003003ff0075a7 */ /* 0x000e640008001104 */
[----:B-1----:R-:W-:Y:S05]  /*5b40*/  @!P0 BRA `(.L_x_85) ;  /* 0x0000006c000c8947 */ /* 0x002fea0003800000 */
.L_x_165:
[----:B------:R-:W2:Y:S02]  /*5b50*/  SYNCS.PHASECHK.TRANS64.TRYWAIT P0, [UR4+0x38], R3 ;  /* 0x00003803ff0075a7 */ /* 0x000ea40008001104 */
[----:B--2---:R-:W-:Y:S05]  /*5b60*/  @!P0 BRA `(.L_x_86) ;  /* 0x0000006c001c8947 */ /* 0x004fea0003800000 */
.L_x_167:
[----:B------:R-:W2:Y:S02]  /*5b70*/  SYNCS.PHASECHK.TRANS64.TRYWAIT P0, [UR4+0x40], R3 ;  /* 0x00004003ff0075a7 */ /* 0x000ea40008001104 */
[----:B--2---:R-:W-:Y:S05]  /*5b80*/  @!P0 BRA `(.L_x_87) ;  /* 0x0000006c002c8947 */ /* 0x004fea0003800000 */
.L_x_169:
[----:B-1----:R-:W-:-:S07]  /*5b90*/  MOV R0, UR4 ;  /* 0x0000000400007c02 */ /* 0x002fce0008000f00 */
.L_x_88:
[----:B-1----:R-:W-:-:S04]  /*5ba0*/  SHF.L.U32 R3, R35, 0x1f, RZ ;  /* 0x0000001f23037819 */ /* 0x002fc800000006ff */
[----:B------:R1:W2:Y:S03]  /*5bb0*/  SYNCS.PHASECHK.TRANS64.TRYWAIT P0, [R0+URZ+0x48], R3 ;  /* 0x00004803000075a7 */ /* 0x0002a600080011ff */
[----:B--2---:R-:W-:Y:S05]  /*5bc0*/  @!P0 NANOSLEEP.SYNCS 0x989680 ;  /* 0x009896800000895d */ /* 0x004fea0003900000 */
[----:B------:R-:W2:Y:S02]  /*5bd0*/  @!P0 SYNCS.PHASECHK.TRANS64 P0, [R0+URZ+0x48], R3 ;  /* 0x00004803000085a7 */ /* 0x000ea400080010ff */
[----:B--2---:R-:W-:Y:S05]  /*5be0*/  @P0 EXIT ;  /* 0x000000000000094d */ /* 0x004fea0003800000 */
[----:B------:R-:W-:Y:S05]  /*5bf0*/  BRA `(.L_x_88) ;  /* 0xfffffffc00e87947 */ /* 0x000fea000383ffff */
.L_x_73:
[----:B------:R-:W-:-:S06]  /*5c00*/  UISETP.GE.AND UP0, UPT, UR14, 0x4, UPT ;  /* 0x000000040e00788c */ /* 0x000fcc000bf06270 */
[----:B------:R-:W-:-:S13]  /*5c10*/  PLOP3.LUT P0, PT, PT, PT, UP0, 0x80, 0x8 ;  /* 0x000000000008781c */ /* 0x000fda0003f0f008 */
[----:B------:R-:W-:Y:S05]  /*5c20*/  @!P0 EXIT ;  /* 0x000000000000894d */ /* 0x000fea0003800000 */
[----:B------:R-:W-:Y:S01]  /*5c30*/  BAR.SYNC.DEFER_BLOCKING 0x6, 0xa0 ;  /* 0x0182800000007b1d */ /* 0x000fe20000010000 */
[C---:B------:R-:W-:Y:S01]  /*5c40*/  IMAD.SHL.U32 R5, R165.reuse, 0x40, RZ ;  /* 0x00000040a5057824 */ /* 0x040fe200078e00ff */
[C---:B------:R-:W-:Y:S01]  /*5c50*/  LOP3.LUT R157, R165.reuse, 0x1, RZ, 0xc0, !PT ;  /* 0x00000001a59d7812 */ /* 0x040fe200078ec0ff */
[C---:B------:R-:W-:Y:S02]  /*5c60*/  IMAD.U32 R2, R165.reuse, 0x10000, RZ ;  /* 0x00010000a5027824 */ /* 0x040fe400078e00ff */
[----:B------:R-:W-:Y:S01]  /*5c70*/  IMAD.SHL.U32 R156, R165, 0x8, RZ ;  /* 0x00000008a59c7824 */ /* 0x000fe200078e00ff */
[----:B------:R-:W-:Y:S02]  /*5c80*/  UMOV UR36, 0x400 ;  /* 0x0000040000247882 */ /* 0x000fe40000000000 */
[----:B------:R-:W1:Y:S01]  /*5c90*/  LDC R155, c[0x0][0x370] ;  /* 0x0000dc00ff9b7b82 */ /* 0x000e620000000800 */
[----:B------:R-:W-:Y:S01]  /*5ca0*/  ULEA UR36, UR61, UR36, 0x18 ;  /* 0x000000243d247291 */ /* 0x000fe2000f8ec0ff */
[----:B------:R-:W-:Y:S01]  /*5cb0*/  ISETP.NE.U32.AND P0, PT, R157, 0x1, PT ;  /* 0x000000019d00780c */ /* 0x000fe20003f05070 */
[----:B------:R-:W-:Y:S01]  /*5cc0*/  IMAD.MOV.U32 R164, RZ, RZ, 0x2 ;  /* 0x00000002ffa47424 */ /* 0x000fe200078e00ff */
[----:B------:R-:W-:Y:S01]  /*5cd0*/  LOP3.LUT R7, R5, 0x1c0, RZ, 0xc0, !PT ;  /* 0x000001c005077812 */ /* 0x000fe200078ec0ff */
[----:B------:R-:W-:Y:S01]  /*5ce0*/  UIADD3 UR4, UPT, UPT, UR36, 0x400, URZ ;  /* 0x0000040024047890 */ /* 0x000fe2000fffe0ff */
[----:B------:R-:W-:Y:S01]  /*5cf0*/  LOP3.LUT R2, R2, 0x600000, RZ, 0xc0, !PT ;  /* 0x0060000002027812 */ /* 0x000fe200078ec0ff */
[----:B------:R-:W-:Y:S01]  /*5d00*/  IMAD.MOV.U32 R163, RZ, RZ, 0x4 ;  /* 0x00000004ffa37424 */ /* 0x000fe200078e00ff */
[----:B------:R-:W2:Y:S01]  /*5d10*/  LDC R74, c[0x0][0xf0c] ;  /* 0x0003c300ff4a7b82 */ /* 0x000ea20000000800 */
[----:B------:R-:W-:Y:S01]  /*5d20*/  R2P PR, R165, 0x6 ;  /* 0x00000006a5007804 */ /* 0x000fe20000000000 */
[----:B------:R-:W-:Y:S01]  /*5d30*/  IMAD.MOV.U32 R162, RZ, RZ, 0x1 ;  /* 0x00000001ffa27424 */ /* 0x000fe200078e00ff */
[----:B------:R-:W-:Y:S01]  /*5d40*/  LOP3.LUT R156, R7, 0x38, R156, 0xf8, !PT ;  /* 0x00000038079c7812 */ /* 0x000fe200078ef89c */
[----:B------:R-:W-:Y:S01]  /*5d50*/  IMAD.MOV.U32 R79, RZ, RZ, RZ ;  /* 0x000000ffff4f7224 */ /* 0x000fe200078e00ff */
[----:B------:R-:W-:Y:S01]  /*5d60*/  P2R R0, PR, RZ, 0x1 ;  /* 0x00000001ff007803 */ /* 0x000fe20000000000 */
[----:B------:R-:W-:Y:S01]  /*5d70*/  IMAD.MOV.U32 R169, RZ, RZ, RZ ;  /* 0x000000ffffa97224 */ /* 0x000fe200078e00ff */
[----:B------:R-:W-:Y:S01]  /*5d80*/  LOP3.LUT R156, R156, 0x1e00, R5, 0xf8, !PT ;  /* 0x00001e009c9c7812 */ /* 0x000fe200078ef805 */
[----:B------:R-:W3:Y:S01]  /*5d90*/  LDC R153, c[0x0][0xf20] ;  /* 0x0003c800ff997b82 */ /* 0x000ee20000000800 */
[----:B------:R-:W4:Y:S01]  /*5da0*/  LDS R3, [UR36+0xe0] ;  /* 0x0000e024ff037984 */ /* 0x000f220008000800 */
[----:B------:R-:W-:Y:S01]  /*5db0*/  LOP3.LUT R165, R165, 0x60, RZ, 0xc0, !PT ;  /* 0x00000060a5a57812 */ /* 0x000fe200078ec0ff */
[----:B------:R-:W-:Y:S01]  /*5dc0*/  IMAD.MOV.U32 R161, RZ, RZ, RZ ;  /* 0x000000ffffa17224 */ /* 0x000fe200078e00ff */
[----:B------:R-:W-:Y:S01]  /*5dd0*/  SEL R164, R164, 0xfffffffe, !P1 ;  /* 0xfffffffea4a47807 */ /* 0x000fe20004800000 */
[----:B------:R-:W-:Y:S01]  /*5de0*/  IMAD.U32 R159, RZ, RZ, UR4 ;  /* 0x00000004ff9f7e24 */ /* 0x000fe2000f8e00ff */
[----:B------:R-:W-:Y:S01]  /*5df0*/  SEL R163, R163, 0xfffffffc, !P2 ;  /* 0xfffffffca3a37807 */ /* 0x000fe20005000000 */
[----:B------:R-:W1:Y:S01]  /*5e00*/  LDCU.64 UR48, c[0x0][0x348] ;  /* 0x00006900ff3077ac */ /* 0x000e620008000a00 */
[----:B------:R-:W1:Y:S01]  /*5e10*/  LDC R73, c[0x0][0xf30] ;  /* 0x0003cc00ff497b82 */ /* 0x000e620000000800 */
[----:B------:R-:W1:Y:S01]  /*5e20*/  LDCU.64 UR44, c[0x0][0xc88] ;  /* 0x00019100ff2c77ac */ /* 0x000e620008000a00 */
[----:B------:R-:W1:Y:S06]  /*5e30*/  LDCU.64 UR46, c[0x0][0xc90] ;  /* 0x00019200ff2e77ac */ /* 0x000e6c0008000a00 */
[----:B------:R-:W1:Y:S01]  /*5e40*/  LDC.64 R148, c[0x0][0xf10] ;  /* 0x0003c400ff947b82 */ /* 0x000e620000000a00 */
[----:B------:R-:W-:Y:S01]  /*5e50*/  UMOV UR39, URZ ;  /* 0x000000ff00277c82 */ /* 0x000fe20008000000 */
[----:B------:R-:W-:-:S06]  /*5e60*/  UMOV UR37, URZ ;  /* 0x000000ff00257c82 */ /* 0x000fcc0008000000 */
[----:B------:R-:W1:Y:S08]  /*5e70*/  LDC.64 R70, c[0x0][0xf18] ;  /* 0x0003c600ff467b82 */ /* 0x000e700000000a00 */
[----:B------:R-:W1:Y:S08]  /*5e80*/  LDC.64 R68, c[0x0][0xf28] ;  /* 0x0003ca00ff447b82 */ /* 0x000e700000000a00 */
[----:B------:R-:W1:Y:S01]  /*5e90*/  LDC.64 R146, c[0x0][0xcb0] ;  /* 0x00032c00ff927b82 */ /* 0x000e620000000a00 */
[----:B----4-:R-:W-:-:S07]  /*5ea0*/  IMAD.IADD R2, R3, 0x1, R2 ;  /* 0x0000000103027824 */ /* 0x010fce00078e0202 */
[----:B------:R-:W4:Y:S08]  /*5eb0*/  LDC.64 R144, c[0x0][0xca8] ;  /* 0x00032a00ff907b82 */ /* 0x000f300000000a00 */
[----:B--23--:R-:W1:Y:S02]  /*5ec0*/  LDC R154, c[0x0][0x374] ;  /* 0x0000dd00ff9a7b82 */ /* 0x00ce640000000800 */
.L_x_133:
[----:B------:R-:W-:Y:S02]  /*5ed0*/  LEA R0, R169, UR36, 0x3 ;  /* 0x00000024a9007c11 */ /* 0x000fe4000f8e18ff */
[----:B------:R-:W-:Y:S02]  /*5ee0*/  SHF.L.U32 R3, R161, 0x1f, RZ ;  /* 0x0000001fa1037819 */ /* 0x000fe400000006ff */
[----:B-1----:R-:W-:Y:S02]  /*5ef0*/  LEA R16, R169, UR36, 0x4 ;  /* 0x00000024a9107c11 */ /* 0x002fe4000f8e20ff */
[----:B------:R-:W2:Y:S02]  /*5f00*/  SYNCS.PHASECHK.TRANS64.TRYWAIT P0, [R0+URZ+0x60], R3 ;  /* 0x00006003000075a7 */ /* 0x000ea400080011ff */
[----:B--23--:R-:W-:Y:S05]  /*5f10*/  @!P0 BRA `(.L_x_89) ;  /* 0x0000006800608947 */ /* 0x00cfea0003800000 */
.L_x_170:
[----:B------:R-:W3:Y:S01]  /*5f20*/  LDC.64 R14, c[0x0][0xf10] ;  /* 0x0003c400ff0e7b82 */ /* 0x000ee20000000a00 */
[----:B------:R-:W4:Y:S01]  /*5f30*/  LDS.128 R16, [R16+0xc0] ;  /* 0x0000c00010107984 */ /* 0x000f220000000c00 */
[----:B-1----:R-:W-:Y:S01]  /*5f40*/  ISETP.NE.AND P1, PT, R73, 0x1, PT ;  /* 0x000000014900780c */ /* 0x002fe20003f25270 */
[----:B--2---:R-:W-:Y:S01]  /*5f50*/  VIADD R0, R0, 0x70 ;  /* 0x0000007000007836 */ /* 0x004fe20000000000 */
[----:B------:R-:W-:Y:S04]  /*5f60*/  ISETP.GE.AND P0, PT, R72, 0x1, PT ;  /* 0x000000014800780c */ /* 0x000fe80003f06270 */
[----:B------:R-:W1:Y:S01]  /*5f70*/  LDC.64 R12, c[0x0][0xf18] ;  /* 0x0003c600ff0c7b82 */ /* 0x000e620000000a00 */
[----:B------:R-:W-:Y:S01]  /*5f80*/  PRMT R0, RZ, 0x654, R0 ;  /* 0x00000654ff007816 */ /* 0x000fe20000000000 */
[----:B------:R-:W-:Y:S01]  /*5f90*/  @!PT LDS RZ, [RZ] ;  /* 0x00000000fffff984 */ /* 0x000fe20000000800 */
[----:B------:R-:W-:Y:S01]  /*5fa0*/  @!PT LDS RZ, [RZ] ;  /* 0x00000000fffff984 */ /* 0x000fe20000000800 */
[----:B------:R-:W-:Y:S01]  /*5fb0*/  @!PT LDS RZ, [RZ] ;  /* 0x00000000fffff984 */ /* 0x000fe20000000800 */
[----:B------:R-:W-:Y:S01]  /*5fc0*/  @!PT LDS RZ, [RZ] ;  /* 0x00000000fffff984 */ /* 0x000fe20000000800 */
[----:B------:R2:W-:Y:S06]  /*5fd0*/  MEMBAR.ALL.CTA ;  /* 0x0000000000007992 */ /* 0x0005ec0000008000 */
[----:B--2---:R-:W2:Y:S01]  /*5fe0*/  FENCE.VIEW.ASYNC.S ;  /* 0x00000000000073c6 */ /* 0x004ea20000000000 */
[----:B------:R-:W1:Y:S08]  /*5ff0*/  @!P1 LDC R11, c[0x0][0xf20] ;  /* 0x0003c800ff0b9b82 */ /* 0x000e700000000800 */
[----:B------:R-:W1:Y:S01]  /*6000*/  @!P1 LDC R10, c[0x0][0xf0c] ;  /* 0x0003c300ff0a9b82 */ /* 0x000e620000000800 */
[----:B--2---:R2:W-:Y:S01]  /*6010*/  SYNCS.ARRIVE.TRANS64.RED.A1T0 RZ, [R0+URZ], RZ ;  /* 0x000000ff00ff79a7 */ /* 0x0045e200081004ff */
[----:B----4-:R-:W-:Y:S04]  /*6020*/  LOP3.LUT P4, RZ, R18, 0x1, RZ, 0xc0, !PT ;  /* 0x0000000112ff7812 */ /* 0x010fe8000788c0ff */
[----:B------:R-:W-:Y:S09]  /*6030*/  P2R R166, PR, RZ, 0x10 ;  /* 0x00000010ffa67803 */ /* 0x000ff20000000000 */
[----:B------:R-:W-:Y:S02]  /*6040*/  @P4 MOV R77, R16 ;  /* 0x00000010004d4202 */ /* 0x000fe40000000f00 */
[----:B------:R-:W-:Y:S01]  /*6050*/  @P4 LOP3.LUT R75, R17, 0xffff, RZ, 0xc0, !PT ;  /* 0x0000ffff114b4812 */ /* 0x000fe200078ec0ff */
[----:B--23--:R-:W-:Y:S06]  /*6060*/  @!P0 BRA `(.L_x_90) ;  /* 0x0000000000a48947 */ /* 0x00cfec0003800000 */
        /* <DEDUP_REMOVED lines=10> */
[----:B------:R-:W-:Y:S03]  /*6110*/  SEL R7, R155, R22, !P3 ;  /* 0x000000169b077207 */ /* 0x000fe60005800000 */
[-C--:B------:R-:W-:Y:S01]  /*6120*/  IMAD.HI.U32 R22, R3, R68.reuse, RZ ;  /* 0x0000004403167227 */ /* 0x080fe200078e00ff */
[----:B------:R-:W-:Y:S03]  /*6130*/  SHF.R.U32.HI R26, RZ, R149, R26 ;  /* 0x00000095ff1a7219 */ /* 0x000fe6000001161a */
[----:B------:R-:W-:Y:S01]  /*6140*/  IMAD.HI.U32 R24, R7, R68, RZ ;  /* 0x0000004407187227 */ /* 0x000fe200078e00ff */
[----:B------:R-:W-:Y:S02]  /*6150*/  @P2 SHF.R.U32.HI R3, RZ, R69, R22 ;  /* 0x00000045ff032219 */ /* 0x000fe40000011616 */
[----:B------:R-:W-:Y:S02]  /*6160*/  SHF.R.U32.HI R22, RZ, R153, R28 ;  /* 0x00000099ff167219 */ /* 0x000fe4000001161c */
[----:B------:R-:W-:Y:S01]  /*6170*/  @P2 SHF.R.U32.HI R7, RZ, R69, R24 ;  /* 0x00000045ff072219 */ /* 0x000fe20000011618 */
[C---:B------:R-:W-:Y:S01]  /*6180*/  IMAD R4, R72.reuse, R3, RZ ;  /* 0x0000000348047224 */ /* 0x040fe200078e02ff */
[----:B------:R-:W-:Y:S02]  /*6190*/  SEL R5, R75, R22, !P0 ;  /* 0x000000164b057207 */ /* 0x000fe40004000000 */
[----:B------:R-:W-:Y:S01]  /*61a0*/  SEL R3, R77, R26, !P3 ;  /* 0x0000001a4d037207 */ /* 0x000fe20005800000 */
[----:B------:R-:W-:Y:S01]  /*61b0*/  IMAD R6, R72, R7, RZ ;  /* 0x0000000748067224 */ /* 0x000fe200078e02ff */
[C---:B------:R-:W-:Y:S01]  /*61c0*/  ISETP.GE.AND P0, PT, R5.reuse, R4, PT ;  /* 0x000000040500720c */ /* 0x040fe20003f06270 */
[----:B------:R-:W-:Y:S03]  /*61d0*/  IMAD.HI.U32 R8, R5, R68, RZ ;  /* 0x0000004405087227 */ /* 0x000fe600078e00ff */
[----:B------:R-:W-:Y:S01]  /*61e0*/  ISETP.GE.OR P0, PT, R3, R6, P0 ;  /* 0x000000060300720c */ /* 0x000fe20000706670 */
[----:B------:R-:W-:Y:S01]  /*61f0*/  IMAD.MOV R6, RZ, RZ, -R3 ;  /* 0x000000ffff067224 */ /* 0x000fe200078e0a03 */
[-C--:B------:R-:W-:Y:S03]  /*6200*/  SHF.R.U32.HI R8, RZ, R69.reuse, R8 ;  /* 0x00000045ff087219 */ /* 0x080fe60000011608 */
[----:B------:R-:W-:Y:S01]  /*6210*/  IMAD R77, R74, R6, R77 ;  /* 0x000000064a4d7224 */ /* 0x000fe200078e024d */
[----:B------:R-:W-:Y:S05]  /*6220*/  SEL R9, R5, R8, !P2 ;  /* 0x0000000805097207 */ /* 0x000fea0005000000 */
[----:B------:R-:W-:Y:S02]  /*6230*/  IMAD.MOV R8, RZ, RZ, -R9 ;  /* 0x000000ffff087224 */ /* 0x000fe400078e0a09 */
[C---:B------:R-:W-:Y:S04]  /*6240*/  @!P0 IMAD.HI.U32 R4, R3.reuse, R68, RZ ;  /* 0x0000004403048227 */ /* 0x040fe800078e00ff */
[----:B------:R-:W-:Y:S01]  /*6250*/  IMAD R8, R72, R8, R5 ;  /* 0x0000000848087224 */ /* 0x000fe200078e0205 */
[----:B------:R-:W-:Y:S04]  /*6260*/  @!P0 SHF.R.U32.HI R4, RZ, R69, R4 ;  /* 0x00000045ff048219 */ /* 0x000fe80000011604 */
[----:B------:R-:W-:Y:S02]  /*6270*/  @!P0 SEL R0, R3, R4, !P2 ;  /* 0x0000000403008207 */ /* 0x000fe40005000000 */
[----:B------:R-:W-:Y:S02]  /*6280*/  IADD3 R4, PT, PT, -R5, RZ, RZ ;  /* 0x000000ff05047210 */ /* 0x000fe40007ffe1ff */
[----:B------:R-:W-:Y:S01]  /*6290*/  @!P0 IADD3 R9, PT, PT, R9, -R0, RZ ;  /* 0x8000000009098210 */ /* 0x000fe20007ffe0ff */
[----:B------:R-:W-:Y:S02]  /*62a0*/  @!P0 IMAD R0, R7, R8, R0 ;  /* 0x0000000807008224 */ /* 0x000fe400078e0200 */
[----:B------:R-:W-:Y:S02]  /*62b0*/  IMAD R75, R70, R4, R75 ;  /* 0x00000004464b7224 */ /* 0x000fe400078e024b */
[----:B------:R-:W-:Y:S02]  /*62c0*/  @!P0 IMAD R5, R9, R72, R3 ;  /* 0x0000004809058224 */ /* 0x000fe400078e0203 */
[----:B------:R-:W-:Y:S04]  /*62d0*/  @!P0 IMAD.MOV.U32 R3, RZ, RZ, R0 ;  /* 0x000000ffff038224 */ /* 0x000fe800078e0000 */
[----:B------:R-:W-:Y:S02]  /*62e0*/  IMAD R77, R3, R74, R77 ;  /* 0x0000004a034d7224 */ /* 0x000fe400078e024d */
[----:B------:R-:W-:Y:S07]  /*62f0*/  IMAD R75, R5, R70, R75 ;  /* 0x00000046054b7224 */ /* 0x000fee00078e024b */
.L_x_90:
[----:B-1----:R-:W-:Y:S01]  /*6300*/  @!P1 IMAD.HI.U32 R4, R75, R13, RZ ;  /* 0x0000000d4b049227 */ /* 0x002fe200078e00ff */
[----:B------:R-:W-:Y:S01]  /*6310*/  @!P1 ISETP.NE.AND P0, PT, R12, 0x1, PT ;  /* 0x000000010c00980c */ /* 0x000fe20003f05270 */
[----:B------:R-:W-:Y:S01]  /*6320*/  USHF.L.U32 UR42, UR28, 0x7, URZ ;  /* 0x000000071c2a7899 */ /* 0x000fe200080006ff */
[----:B------:R-:W-:Y:S01]  /*6330*/  @!P1 ISETP.NE.AND P2, PT, R10, 0x1, PT ;  /* 0x000000010a00980c */ /* 0x000fe20003f45270 */
[----:B------:R-:W-:Y:S01]  /*6340*/  @!P1 IMAD.HI.U32 R0, R77, R14, RZ ;  /* 0x0000000e4d009227 */ /* 0x000fe200078e00ff */
[----:B------:R-:W-:Y:S01]  /*6350*/  @!P1 SHF.R.U32.HI R4, RZ, R11, R4 ;  /* 0x0000000bff049219 */ /* 0x000fe20000011604 */
[----:B------:R-:W-:Y:S01]  /*6360*/  BSSY.RECONVERGENT B6, `(.L_x_91) ;  /* 0x000002c000067945 */ /* 0x000fe20003800200 */
[----:B------:R-:W-:Y:S01]  /*6370*/  @P4 SHF.R.U32.HI R160, RZ, 0x10, R17 ;  /* 0x00000010ffa04819 */ /* 0x000fe20000011611 */
[----:B------:R-:W-:Y:S01]  /*6380*/  VIADD R169, R169, 0x1 ;  /* 0x00000001a9a97836 */ /* 0x000fe20000000000 */
[----:B------:R-:W-:Y:S01]  /*6390*/  @!P1 SEL R3, R75, R4, !P0 ;  /* 0x000000044b039207 */ /* 0x000fe20004000000 */
[----:B------:R-:W-:Y:S01]  /*63a0*/  IMAD.SHL.U32 R168, R20, 0x100, RZ ;  /* 0x0000010014a87824 */ /* 0x000fe200078e00ff */
[----:B------:R-:W-:Y:S02]  /*63b0*/  @!P1 SHF.R.U32.HI R0, RZ, R15, R0 ;  /* 0x0000000fff009219 */ /* 0x000fe40000011600 */
[----:B------:R-:W-:Y:S02]  /*63c0*/  LOP3.LUT P0, RZ, R159, 0x3f0, RZ, 0xc0, !PT ;  /* 0x000003f09fff7812 */ /* 0x000fe4000780c0ff */
[----:B------:R-:W-:Y:S05]  /*63d0*/  @!P1 SEL R4, R77, R0, !P2 ;  /* 0x000000004d049207 */ /* 0x000fea0005000000 */
[----:B------:R-:W-:Y:S02]  /*63e0*/  @!P1 IMAD.IADD R0, R3, 0x1, -R4 ;  /* 0x0000000103009824 */ /* 0x000fe400078e0a04 */
[----:B------:R-:W-:Y:S02]  /*63f0*/  @!P1 IMAD.IADD R3, R4, 0x1, -R3 ;  /* 0x0000000104039824 */ /* 0x000fe400078e0a03 */
[----:B------:R-:W-:Y:S02]  /*6400*/  @!P1 IMAD R77, R0, R10, R77 ;  /* 0x0000000a004d9224 */ /* 0x000fe400078e024d */
[----:B------:R-:W-:Y:S01]  /*6410*/  @!P1 IMAD R75, R3, R12, R75 ;  /* 0x0000000c034b9224 */ /* 0x000fe200078e024b */
[----:B------:R-:W-:Y:S06]  /*6420*/  @!P0 BRA `(.L_x_92) ;  /* 0x00000000007c8947 */ /* 0x000fec0003800000 */
[----:B------:R-:W1:Y:S01]  /*6430*/  LDCU.64 UR8, c[0x4][0x80] ;  /* 0x01001000ff0877ac */ /* 0x000e620008000a00 */
[----:B------:R-:W-:Y:S01]  /*6440*/  MOV R16, 0x0 ;  /* 0x0000000000107802 */ /* 0x000fe20000000f00 */
[----:B------:R-:W-:Y:S02]  /*6450*/  HFMA2 R12, -RZ, RZ, 0, 5.9604644775390625e-08 ;  /* 0x00000001ff0c7431 */ /* 0x000fe400000001ff */
[----:B------:R-:W-:Y:S01]  /*6460*/  IMAD.MOV.U32 R8, RZ, RZ, 0x70 ;  /* 0x00000070ff087424 */ /* 0x000fe200078e00ff */
[----:B------:R2:W3:Y:S01]  /*6470*/  LDC.64 R14, c[0x4][R16] ;  /* 0x01000000100e7b82 */ /* 0x0004e20000000a00 */
[----:B------:R-:W4:Y:S01]  /*6480*/  LDCU.64 UR6, c[0x4][0x88] ;  /* 0x01001100ff0677ac */ /* 0x000f220008000a00 */
[----:B------:R-:W-:Y:S01]  /*6490*/  IMAD.MOV.U32 R13, RZ, RZ, RZ ;  /* 0x000000ffff0d7224 */ /* 0x000fe200078e00ff */
[----:B------:R-:W2:Y:S01]  /*64a0*/  LDCU.64 UR4, c[0x4][0x8] ;  /* 0x01000100ff0477ac */ /* 0x000ea20008000a00 */
[----:B-1----:R-:W-:Y:S01]  /*64b0*/  MOV R5, UR9 ;  /* 0x0000000900057c02 */ /* 0x002fe20008000f00 */
[----:B------:R-:W-:Y:S01]  /*64c0*/  IMAD.U32 R4, RZ, RZ, UR8 ;  /* 0x00000008ff047e24 */ /* 0x000fe2000f8e00ff */
[----:B----4-:R-:W-:Y:S01]  /*64d0*/  MOV R7, UR7 ;  /* 0x0000000700077c02 */ /* 0x010fe20008000f00 */
[----:B------:R-:W-:Y:S01]  /*64e0*/  IMAD.U32 R6, RZ, RZ, UR6 ;  /* 0x00000006ff067e24 */ /* 0x000fe2000f8e00ff */
[----:B--2---:R-:W-:Y:S01]  /*64f0*/  MOV R11, UR5 ;  /* 0x00000005000b7c02 */ /* 0x004fe20008000f00 */
[----:B------:R-:W-:Y:S02]  /*6500*/  IMAD.U32 R10, RZ, RZ, UR4 ;  /* 0x00000004ff0a7e24 */ /* 0x000fe4000f8e00ff */
[----:B------:R-:W-:Y:S07]  /*6510*/  LEPC R20, `(.L_x_93) ;  /* 0x000000001014794e */ /* 0x000fee0000000000 */
[----:B---3-5:R-:W-:Y:S05]  /*6520*/  CALL.ABS.NOINC R14 ;  /* 0x000000000e007343 */ /* 0x028fea0003c00000 */
.L_x_93:
[----:B------:R-:W1:Y:S01]  /*6530*/  LDCU.64 UR8, c[0x4][0x80] ;  /* 0x01001000ff0877ac */ /* 0x000e620008000a00 */
[----:B------:R-:W2:Y:S01]  /*6540*/  LDC.64 R16, c[0x4][R16] ;  /* 0x0100000010107b82 */ /* 0x000ea20000000a00 */
[----:B------:R-:W-:Y:S02]  /*6550*/  HFMA2 R12, -RZ, RZ, 0, 5.9604644775390625e-08 ;  /* 0x00000001ff0c7431 */ /* 0x000fe400000001ff */
[----:B------:R-:W-:Y:S02]  /*6560*/  IMAD.MOV.U32 R8, RZ, RZ, 0x70 ;  /* 0x00000070ff087424 */ /* 0x000fe400078e00ff */
[----:B------:R-:W-:Y:S01]  /*6570*/  IMAD.MOV.U32 R13, RZ, RZ, RZ ;  /* 0x000000ffff0d7224 */ /* 0x000fe200078e00ff */
[----:B------:R-:W3:Y:S01]  /*6580*/  LDCU.64 UR6, c[0x4][0x88] ;  /* 0x01001100ff0677ac */ /* 0x000ee20008000a00 */
[----:B------:R-:W4:Y:S01]  /*6590*/  LDCU.64 UR4, c[0x4][0x8] ;  /* 0x01000100ff0477ac */ /* 0x000f220008000a00 */
[----:B-1----:R-:W-:Y:S02]  /*65a0*/  MOV R4, UR8 ;  /* 0x0000000800047c02 */ /* 0x002fe40008000f00 */
[----:B------:R-:W-:Y:S02]  /*65b0*/  MOV R5, UR9 ;  /* 0x0000000900057c02 */ /* 0x000fe40008000f00 */
[----:B---3--:R-:W-:Y:S01]  /*65c0*/  MOV R7, UR7 ;  /* 0x0000000700077c02 */ /* 0x008fe20008000f00 */
[----:B------:R-:W-:Y:S01]  /*65d0*/  IMAD.U32 R6, RZ, RZ, UR6 ;  /* 0x00000006ff067e24 */ /* 0x000fe2000f8e00ff */
[----:B----4-:R-:W-:Y:S01]  /*65e0*/  MOV R11, UR5 ;  /* 0x00000005000b7c02 */ /* 0x010fe20008000f00 */
[----:B------:R-:W-:Y:S02]  /*65f0*/  IMAD.U32 R10, RZ, RZ, UR4 ;  /* 0x00000004ff0a7e24 */ /* 0x000fe4000f8e00ff */
[----:B------:R-:W-:Y:S07]  /*6600*/  LEPC R20, `(.L_x_92) ;  /* 0x000000001014794e */ /* 0x000fee0000000000 */
[----:B--2---:R-:W-:Y:S05]  /*6610*/  CALL.ABS.NOINC R16 ;  /* 0x0000000010007343 */ /* 0x004fea0003c00000 */
.L_x_92:
[----:B------:R-:W-:Y:S05]  /*6620*/  BSYNC.RECONVERGENT B6 ;  /* 0x0000000000067941 */ /* 0x000fea0003800200 */
.L_x_91:
[----:B------:R-:W-:Y:S01]  /*6630*/  ISETP.NE.U32.AND P4, PT, R146, RZ, PT ;  /* 0x000000ff9200720c */ /* 0x000fe20003f85070 */
[----:B------:R-:W-:Y:S01]  /*6640*/  UISETP.NE.AND UP2, UPT, UR50, URZ, UPT ;  /* 0x000000ff3200728c */ /* 0x000fe2000bf45270 */
[----:B------:R-:W-:Y:S01]  /*6650*/  ISETP.NE.U32.AND P2, PT, RZ, UR44, PT ;  /* 0x0000002cff007c0c */ /* 0x000fe2000bf45070 */
[----:B------:R-:W-:Y:S01]  /*6660*/  UISETP.NE.U32.AND UP1, UPT, UR46, URZ, UPT ;  /* 0x000000ff2e00728c */ /* 0x000fe2000bf25070 */
[----:B------:R-:W-:Y:S01]  /*6670*/  ISETP.NE.AND.EX P4, PT, R147, RZ, PT, P4 ;  /* 0x000000ff9300720c */ /* 0x000fe20003f85340 */
[----:B------:R-:W-:Y:S01]  /*6680*/  UPLOP3.LUT UP0, UPT, UPT, UPT, UPT, 0x40, 0x4 ;  /* 0x000000000004789c */ /* 0x000fe20003f0e870 */
[----:B------:R-:W-:Y:S01]  /*6690*/  ISETP.NE.AND.EX P2, PT, RZ, UR45, PT, P2 ;  /* 0x0000002dff007c0c */ /* 0x000fe2000bf45320 */
[----:B------:R-:W-:Y:S01]  /*66a0*/  UISETP.NE.AND.EX UP1, UPT, UR47, URZ, UPT, UP1 ;  /* 0x000000ff2f00728c */ /* 0x000fe2000bf25310 */
[----:B------:R-:W-:Y:S04]  /*66b0*/  PLOP3.LUT P1, PT, PT, PT, UP2, 0x80, 0x8 ;  /* 0x000000000008781c */ /* 0x000fe80003f2f028 */
[----:B------:R-:W-:Y:S06]  /*66c0*/  @UP2 UPLOP3.LUT UP0, UPT, UPT, UPT, UP1, 0x80, 0x8 ;  /* 0x000000000008289c */ /* 0x000fec0003f0f010 */
[----:B------:R-:W-:Y:S01]  /*66d0*/  PLOP3.LUT P0, PT, PT, PT, UP0, 0x80, 0x8 ;  /* 0x000000000008781c */ /* 0x000fe20003f0f008 */
[----:B------:R-:W-:Y:S01]  /*66e0*/  @!UPT UIADD3 URZ, UPT, UPT, URZ, URZ, URZ ;  /* 0x000000fffffff290 */ /* 0x000fe2000fffe0ff */
[----:B------:R-:W-:Y:S11]  /*66f0*/  BRA.U !UP1, `(.L_x_94) ;  /* 0x0000000109387547 */ /* 0x000ff6000b800000 */
[----:B------:R-:W-:Y:S01]  /*6700*/  UISETP.NE.U32.AND UP0, UPT, UR44, URZ, UPT ;  /* 0x000000ff2c00728c */ /* 0x000fe2000bf05070 */
[----:B------:R-:W-:Y:S02]  /*6710*/  HFMA2 R0, -RZ, RZ, 0, 5.9604644775390625e-08 ;  /* 0x00000001ff007431 */ /* 0x000fe400000001ff */
[----:B------:R-:W-:Y:S01]  /*6720*/  IMAD.MOV.U32 R151, RZ, RZ, 0x1 ;  /* 0x00000001ff977424 */ /* 0x000fe200078e00ff */
[----:B------:R-:W-:Y:S06]  /*6730*/  UISETP.NE.AND.EX UP0, UPT, UR45, URZ, UPT, UP0 ;  /* 0x000000ff2d00728c */ /* 0x000fec000bf05300 */
[----:B------:R-:W-:Y:S05]  /*6740*/  PLOP3.LUT P3, PT, PT, PT, UP0, 0x80, 0x8 ;  /* 0x000000000008781c */ /* 0x000fea0003f6f008 */
[----:B------:R-:W1:Y:S01]  /*6750*/  @UP0 LDCU.64 UR4, c[0x0][0xc88] ;  /* 0x00019100ff0407ac */ /* 0x000e620008000a00 */
[----:B------:R-:W-:Y:S07]  /*6760*/  @UP0 UIMAD UR6, UR52, UR46, URZ ;  /* 0x0000002e340602a4 */ /* 0x000fee000f8e02ff */
[----:B------:R-:W-:Y:S01]  /*6770*/  @!P3 PRMT R151, R0, 0x7610, R151 ;  /* 0x000076100097b816 */ /* 0x000fe20000000097 */
[----:B-1----:R-:W-:Y:S06]  /*6780*/  @UP0 UIMAD.WIDE UR4, UR6, 0x4, UR4 ;  /* 0x00000004060408a5 */ /* 0x002fec000f8e0204 */
[----:B------:R-:W-:Y:S01]  /*6790*/  IMAD.U32 R4, RZ, RZ, UR4 ;  /* 0x00000004ff047e24 */ /* 0x000fe2000f8e00ff */
[----:B------:R-:W-:Y:S04]  /*67a0*/  MOV R5, UR5 ;  /* 0x0000000500057c02 */ /* 0x000fe80008000f00 */
[----:B------:R-:W1:Y:S01]  /*67b0*/  @!UP0 LDCU UR4, c[0x0][0xc80] ;  /* 0x00019000ff0487ac */ /* 0x000e620008000800 */
[----:B-----5:R2:W5:Y:S02]  /*67c0*/  @P3 LDG.E R83, desc[UR54][R4.64] ;  /* 0x0000003604533981 */ /* 0x020564000c1e1900 */
[----:B-12---:R-:W-:Y:S02]  /*67d0*/  @!P3 IMAD.U32 R83, RZ, RZ, UR4 ;  /* 0x00000004ff53be24 */ /* 0x006fe4000f8e00ff */
.L_x_94:
[----:B------:R-:W-:Y:S05]  /*67e0*/  @!P4 BRA `(.L_x_95) ;  /* 0x000000000020c947 */ /* 0x000fea0003800000 */
[----:B------:R-:W-:Y:S04]  /*67f0*/  ISETP.NE.U32.AND P3, PT, R144, RZ, PT ;  /* 0x000000ff9000720c */ /* 0x000fe80003f65070 */
[----:B------:R-:W-:Y:S11]  /*6800*/  ISETP.NE.AND.EX P3, PT, R145, RZ, PT, P3 ;  /* 0x000000ff9100720c */ /* 0x000ff60003f65330 */
[----:B------:R-:W-:Y:S02]  /*6810*/  @!UPT UIADD3 URZ, UPT, UPT, URZ, URZ, URZ ;  /* 0x000000fffffff290 */ /* 0x000fe4000fffe0ff */
[----:B------:R-:W1:Y:S01]  /*6820*/  @P3 LDC.64 R4, c[0x0][0xca8] ;  /* 0x00032a00ff043b82 */ /* 0x000e620000000a00 */
[----:B------:R-:W-:Y:S04]  /*6830*/  @P3 IMAD R0, R146, UR52, RZ ;  /* 0x0000003492003c24 */ /* 0x000fe8000f8e02ff */
[----:B-1----:R-:W-:Y:S05]  /*6840*/  @P3 IMAD.WIDE R4, R0, 0x4, R4 ;  /* 0x0000000400043825 */ /* 0x002fea00078e0204 */
[----:B-----5:R1:W5:Y:S02]  /*6850*/  @P3 LDG.E R76, desc[UR54][R4.64] ;  /* 0x00000036044c3981 */ /* 0x020364000c1e1900 */
[----:B-1----:R-:W2:Y:S02]  /*6860*/  @!P3 LDC R76, c[0x0][0xca0] ;  /* 0x00032800ff4cbb82 */ /* 0x002ea40000000800 */
.L_x_95:
[----:B-----5:R-:W-:Y:S01]  /*6870*/  FSETP.NEU.AND P3, PT, R83, RZ, PT ;  /* 0x000000ff5300720b */ /* 0x020fe20003f6d000 */
[----:B------:R-:W-:Y:S01]  /*6880*/  IMAD.SHL.U32 R178, R156, 0x2, RZ ;  /* 0x000000029cb27824 */ /* 0x000fe200078e00ff */
[----:B------:R-:W-:Y:S01]  /*6890*/  SEL R5, RZ, 0xffffffff, P2 ;  /* 0xffffffffff057807 */ /* 0x000fe20001000000 */
[----:B------:R-:W-:Y:S01]  /*68a0*/  IMAD.SHL.U32 R86, R163, 0x10, RZ ;  /* 0x00000010a3567824 */ /* 0x000fe200078e00ff */
[----:B------:R-:W-:Y:S01]  /*68b0*/  @P1 LOP3.LUT P2, RZ, R151, 0xff, RZ, 0xc0, !PT ;  /* 0x000000ff97ff1812 */ /* 0x000fe2000784c0ff */
[----:B------:R-:W-:Y:S01]  /*68c0*/  VIADD R177, R178, UR36 ;  /* 0x00000024b2b17c36 */ /* 0x000fe20008000000 */
[----:B------:R-:W-:Y:S01]  /*68d0*/  @P1 SEL R0, RZ, 0xffffffff, P3 ;  /* 0xffffffffff001807 */ /* 0x000fe20001800000 */
[----:B------:R-:W-:Y:S01]  /*68e0*/  IMAD.MOV.U32 R106, RZ, RZ, -0x10 ;  /* 0xfffffff0ff6a7424 */ /* 0x000fe200078e00ff */
[----:B------:R-:W-:Y:S01]  /*68f0*/  LOP3.LUT R162, R162, 0x1, RZ, 0x3c, !PT ;  /* 0x00000001a2a27812 */ /* 0x000fe200078e3cff */
[----:B------:R-:W-:Y:S01]  /*6900*/  IMAD.SHL.U32 R104, R164, 0x10, RZ ;  /* 0x00000010a4687824 */ /* 0x000fe200078e00ff */
[----:B------:R-:W-:Y:S01]  /*6910*/  @P0 SEL R0, R5, R0, !P2 ;  /* 0x0000000005000207 */ /* 0x000fe20005000000 */
[----:B------:R-:W-:Y:S01]  /*6920*/  IMAD.IADD R173, R177, 0x1, R86 ;  /* 0x00000001b1ad7824 */ /* 0x000fe200078e0256 */
[----:B------:R-:W-:Y:S01]  /*6930*/  SHF.L.U32 R3, R79, 0x1f, RZ ;  /* 0x0000001f4f037819 */ /* 0x000fe200000006ff */
[----:B------:R-:W-:Y:S01]  /*6940*/  IMAD.IADD R176, R177, 0x1, R104 ;  /* 0x00000001b1b07824 */ /* 0x000fe200078e0268 */
[----:B------:R-:W-:Y:S01]  /*6950*/  @P1 LOP3.LUT R0, R0, 0x1, RZ, 0xc0, !PT ;  /* 0x0000000100001812 */ /* 0x000fe200078ec0ff */
[--C-:B------:R-:W-:Y:S01]  /*6960*/  IMAD.IADD R171, R104, 0x1, R173.reuse ;  /* 0x0000000168ab7824 */ /* 0x100fe200078e02ad */
[----:B------:R-:W-:Y:S01]  /*6970*/  PLOP3.LUT P0, PT, PT, PT, UP1, 0x80, 0x8 ;  /* 0x000000000008781c */ /* 0x000fe20003f0f018 */
[----:B------:R-:W-:Y:S01]  /*6980*/  BSSY B1, `(.L_x_96) ;  /* 0x000004b000017945 */ /* 0x000fe20003800000 */
[----:B------:R-:W-:Y:S01]  /*6990*/  ISETP.NE.U32.OR P4, PT, R0, 0x1, !P1 ;  /* 0x000000010000780c */ /* 0x000fe20004f85470 */
[----:B------:R-:W-:Y:S01]  /*69a0*/  IMAD.MOV.U32 R107, RZ, RZ, 0x1 ;  /* 0x00000001ff6b7424 */ /* 0x000fe200078e00ff */
[----:B------:R-:W-:Y:S01]  /*69b0*/  SEL R0, RZ, 0xffffffff, P3 ;  /* 0xffffffffff007807 */ /* 0x000fe20001800000 */
[----:B------:R-:W-:Y:S01]  /*69c0*/  IMAD R78, R79, 0xc0, R2 ;  /* 0x000000c04f4e7824 */ /* 0x000fe200078e0202 */
[----:B------:R-:W-:Y:S01]  /*69d0*/  LOP3.LUT P3, R167, R151, 0xff, RZ, 0xc0, !PT ;  /* 0x000000ff97a77812 */ /* 0x000fe2000786c0ff */
[----:B------:R-:W-:Y:S01]  /*69e0*/  IMAD.MOV.U32 R105, RZ, RZ, RZ ;  /* 0x000000ffff697224 */ /* 0x000fe200078e00ff */
[----:B------:R-:W-:Y:S02]  /*69f0*/  P2R R174, PR, RZ, 0x10 ;  /* 0x00000010ffae7803 */ /* 0x000fe40000000000 */
[----:B------:R-:W-:Y:S02]  /*6a00*/  CS2R R142, SRZ ;  /* 0x00000000008e7805 */ /* 0x000fe4000001ff00 */
[----:B------:R-:W-:Y:S02]  /*6a10*/  CS2R R140, SRZ ;  /* 0x00000000008c7805 */ /* 0x000fe4000001ff00 */
[----:B------:R-:W-:Y:S02]  /*6a20*/  CS2R R134, SRZ ;  /* 0x0000000000867805 */ /* 0x000fe4000001ff00 */
[----:B------:R-:W-:Y:S02]  /*6a30*/  CS2R R132, SRZ ;  /* 0x0000000000847805 */ /* 0x000fe4000001ff00 */
[----:B------:R-:W-:Y:S02]  /*6a40*/  @P0 SEL R0, R5, R0, !P3 ;  /* 0x0000000005000207 */ /* 0x000fe40005800000 */
[----:B------:R-:W-:Y:S02]  /*6a50*/  CS2R R126, SRZ ;  /* 0x00000000007e7805 */ /* 0x000fe4000001ff00 */
[----:B------:R-:W-:Y:S02]  /*6a60*/  @P4 SHF.L.U32 R4, R162, 0x1f, RZ ;  /* 0x0000001fa2044819 */ /* 0x000fe400000006ff */
[----:B------:R-:W-:Y:S02]  /*6a70*/  CS2R R124, SRZ ;  /* 0x00000000007c7805 */ /* 0x000fe4000001ff00 */
[----:B------:R-:W-:Y:S02]  /*6a80*/  LOP3.LUT R0, R0, 0x1, RZ, 0xc0, !PT ;  /* 0x0000000100007812 */ /* 0x000fe400078ec0ff */
[----:B------:R-:W-:Y:S01]  /*6a90*/  CS2R R118, SRZ ;  /* 0x0000000000767805 */ /* 0x000fe2000001ff00 */
[----:B------:R-:W1:Y:S01]  /*6aa0*/  @P4 SYNCS.PHASECHK.TRANS64.TRYWAIT P2, [UR36+0x10], R4 ;  /* 0x00001004ff0045a7 */ /* 0x000e620008041124 */
[----:B------:R-:W-:Y:S02]  /*6ab0*/  ISETP.NE.AND P0, PT, R79, RZ, PT ;  /* 0x000000ff4f00720c */ /* 0x000fe40003f05270 */
[----:B------:R-:W-:Y:S02]  /*6ac0*/  CS2R R116, SRZ ;  /* 0x0000000000747805 */ /* 0x000fe4000001ff00 */
[----:B------:R-:W-:Y:S02]  /*6ad0*/  ISETP.NE.U32.AND P3, PT, R0, 0x1, PT ;  /* 0x000000010000780c */ /* 0x000fe40003f65070 */
[----:B------:R-:W-:Y:S02]  /*6ae0*/  CS2R R110, SRZ ;  /* 0x00000000006e7805 */ /* 0x000fe4000001ff00 */
[----:B------:R-:W-:Y:S02]  /*6af0*/  CS2R R108, SRZ ;  /* 0x00000000006c7805 */ /* 0x000fe4000001ff00 */
[----:B------:R-:W-:Y:S02]  /*6b00*/  CS2R R102, SRZ ;  /* 0x0000000000667805 */ /* 0x000fe4000001ff00 */
[----:B------:R-:W-:Y:S02]  /*6b10*/  P2R R112, PR, RZ, 0x8 ;  /* 0x00000008ff707803 */ /* 0x000fe40000000000 */
[----:B------:R-:W-:Y:S02]  /*6b20*/  CS2R R100, SRZ ;  /* 0x0000000000647805 */ /* 0x000fe4000001ff00 */
[----:B------:R-:W-:Y:S02]  /*6b30*/  ISETP.NE.U32.AND P3, PT, R157, 0x1, PT ;  /* 0x000000019d00780c */ /* 0x000fe40003f65070 */
[----:B------:R-:W-:Y:S02]  /*6b40*/  CS2R R94, SRZ ;  /* 0x00000000005e7805 */ /* 0x000fe4000001ff00 */
[----:B------:R-:W-:Y:S02]  /*6b50*/  CS2R R92, SRZ ;  /* 0x00000000005c7805 */ /* 0x000fe4000001ff00 */
[----:B------:R-:W-:Y:S02]  /*6b60*/  CS2R R90, SRZ ;  /* 0x00000000005a7805 */ /* 0x000fe4000001ff00 */
[----:B------:R-:W-:Y:S02]  /*6b70*/  SEL R106, R106, 0x10, !P3 ;  /* 0x000000106a6a7807 */ /* 0x000fe40005800000 */
[----:B------:R-:W-:Y:S02]  /*6b80*/  CS2R R88, SRZ ;  /* 0x0000000000587805 */ /* 0x000fe4000001ff00 */
[----:B------:R-:W-:Y:S01]  /*6b90*/  SEL R81, RZ, 0xc0, P0 ;  /* 0x000000c0ff517807 */ /* 0x000fe20000000000 */
[----:B------:R3:W4:Y:S01]  /*6ba0*/  SYNCS.PHASECHK.TRANS64.TRYWAIT P1, [UR36+0x80], R3 ;  /* 0x00008003ff0075a7 */ /* 0x0007220008021124 */
[----:B------:R-:W-:Y:S02]  /*6bb0*/  IMAD.IADD R177, R177, 0x1, R106 ;  /* 0x00000001b1b17824 */ /* 0x000fe400078e026a */
[C---:B------:R-:W-:Y:S02]  /*6bc0*/  IMAD.IADD R175, R106.reuse, 0x1, R176 ;  /* 0x000000016aaf7824 */ /* 0x040fe400078e02b0 */
[C---:B------:R-:W-:Y:S02]  /*6bd0*/  IMAD.IADD R172, R106.reuse, 0x1, R173 ;  /* 0x000000016aac7824 */ /* 0x040fe400078e02ad */
[----:B------:R-:W-:Y:S01]  /*6be0*/  IMAD.IADD R170, R106, 0x1, R171 ;  /* 0x000000016aaa7824 */ /* 0x000fe200078e02ab */
[----:B-1----:R-:W-:Y:S01]  /*6bf0*/  @P4 SEL R107, RZ, 0x1, !P2 ;  /* 0x00000001ff6b4807 */ /* 0x002fe20005000000 */
[----:B---3--:R-:W-:Y:S06]  /*6c00*/  @!P4 BRA `(.L_x_97) ;  /* 0x000000000088c947 */ /* 0x008fec0003800000 */
[----:B------:R-:W-:Y:S01]  /*6c10*/  IMAD.MOV.U32 R143, RZ, RZ, RZ ;  /* 0x000000ffff8f7224 */ /* 0x000fe200078e00ff */
[----:B------:R-:W-:Y:S01]  /*6c20*/  ISETP.NE.AND P0, PT, R107, RZ, PT ;  /* 0x000000ff6b00720c */ /* 0x000fe20003f05270 */
[----:B------:R-:W-:Y:S01]  /*6c30*/  BSSY B0, `(.L_x_98) ;  /* 0x0000014000007945 */ /* 0x000fe20003800000 */
[----:B------:R-:W-:Y:S02]  /*6c40*/  CS2R R90, SRZ ;  /* 0x00000000005a7805 */ /* 0x000fe4000001ff00 */
        /* <DEDUP_REMOVED lines=13> */
[----:B------:R-:W-:Y:S01]  /*6d20*/  CS2R R140, SRZ ;  /* 0x00000000008c7805 */ /* 0x000fe2000001ff00 */
[----:B------:R-:W-:Y:S06]  /*6d30*/  @P0 BRA `(.L_x_99) ;  /* 0x00000000000c0947 */ /* 0x000fec0003800000 */
[----:B------:R-:W-:Y:S04]  /*6d40*/  SHF.L.U32 R5, R162, 0x1f, RZ ;  /* 0x0000001fa2057819 */ /* 0x000fe800000006ff */
[----:B------:R-:W1:Y:S02]  /*6d50*/  SYNCS.PHASECHK.TRANS64.TRYWAIT P0, [UR36+0x10], R5 ;  /* 0x00001005ff0075a7 */ /* 0x000e640008001124 */
[----:B-1----:R-:W-:Y:S05]  /*6d60*/  @!P0 BRA `(.L_x_100) ;  /* 0x0000005800e08947 */ /* 0x002fea0003800000 */
.L_x_99:
[----:B------:R-:W-:Y:S05]  /*6d70*/  BSYNC B0 ;  /* 0x0000000000007941 */ /* 0x000fea0003800000 */
.L_x_98:
[----:B------:R-:W-:Y:S01]  /*6d80*/  ISETP.NE.AND P0, PT, R112, RZ, PT ;  /* 0x000000ff7000720c */ /* 0x000fe20003f05270 */
[----:B------:R-:W-:Y:S11]  /*6d90*/  HFMA2 R105, -RZ, RZ, 0, 5.9604644775390625e-08 ;  /* 0x00000001ff697431 */ /* 0x000ff600000001ff */
[----:B------:R-:W-:Y:S01]  /*6da0*/  @!UPT UIADD3 URZ, UPT, UPT, URZ, URZ, URZ ;  /* 0x000000fffffff290 */ /* 0x000fe2000fffe0ff */
[----:B------:R3:W1:Y:S04]  /*6db0*/  @P0 LDS.128 R88, [R178+UR36+0x400] ;  /* 0x00040024b2580984 */ /* 0x0006680008000c00 */
[----:B------:R3:W1:Y:S04]  /*6dc0*/  @P0 LDS.128 R92, [R177+0x400] ;  /* 0x00040000b15c0984 */ /* 0x0006680000000c00 */
[----:B------:R3:W1:Y:S04]  /*6dd0*/  @P0 LDS.128 R100, [R176+0x400] ;  /* 0x00040000b0640984 */ /* 0x0006680000000c00 */
[----:B------:R3:W1:Y:S04]  /*6de0*/  @P0 LDS.128 R108, [R175+0x400] ;  /* 0x00040000af6c0984 */ /* 0x0006680000000c00 */
[----:B------:R3:W1:Y:S04]  /*6df0*/  @P0 LDS.128 R116, [R173+0x400] ;  /* 0x00040000ad740984 */ /* 0x0006680000000c00 */
[----:B------:R3:W1:Y:S04]  /*6e00*/  @P0 LDS.128 R124, [R172+0x400] ;  /* 0x00040000ac7c0984 */ /* 0x0006680000000c00 */
[----:B------:R3:W1:Y:S04]  /*6e10*/  @P0 LDS.128 R132, [R171+0x400] ;  /* 0x00040000ab840984 */ /* 0x0006680000000c00 */
[----:B------:R3:W1:Y:S02]  /*6e20*/  @P0 LDS.128 R140, [R170+0x400] ;  /* 0x00040000aa8c0984 */ /* 0x0006640000000c00 */
.L_x_97:
[----:B------:R-:W-:Y:S05]  /*6e30*/  BSYNC B1 ;  /* 0x0000000000017941 */ /* 0x000fea0003800000 */
.L_x_96:
[----:B------:R-:W-:Y:S05]  /*6e40*/  IMAD.IADD R64, R78, 0x1, R81 ;  /* 0x000000014e407824 */ /* 0x000fea00078e0251 */
[----:B-1----:R-:W-:Y:S04]  /*6e50*/  SHF.R.U32.HI R5, RZ, 0x15, R64 ;  /* 0x00000015ff057819 */ /* 0x002fe80000011640 */
[----:B------:R-:W-:Y:S01]  /*6e60*/  LOP3.LUT P0, RZ, R5, 0x3, R158, 0x48, !PT ;  /* 0x0000000305ff7812 */ /* 0x000fe2000780489e */
[----:B------:R-:W-:Y:S01]  /*6e70*/  @!UPT UIADD3 URZ, UPT, UPT, URZ, URZ, URZ ;  /* 0x000000fffffff290 */ /* 0x000fe2000fffe0ff */
[----:B----4-:R-:W-:Y:S11]  /*6e80*/  @P1 BRA `(.L_x_101) ;  /* 0x0000000000081947 */ /* 0x010ff60003800000 */
[----:B------:R-:W1:Y:S02]  /*6e90*/  SYNCS.PHASECHK.TRANS64.TRYWAIT P1, [UR36+0x80], R3 ;  /* 0x00008003ff0075a7 */ /* 0x000e640008021124 */
[----:B-1----:R-:W-:Y:S05]  /*6ea0*/  @!P1 BRA `(.L_x_102) ;  /* 0x0000005800a89947 */ /* 0x002fea0003800000 */
.L_x_101:
[----:B------:R-:W-:Y:S05]  /*6eb0*/  @!P0 BRA `(.L_x_103) ;  /* 0x0000000000408947 */ /* 0x000fea0003800000 */
[----:B------:R-:W4:Y:S01]  /*6ec0*/  LDCU.64 UR8, c[0x4][0x70] ;  /* 0x01000e00ff0877ac */ /* 0x000f220008000a00 */
[----:B------:R-:W-:Y:S01]  /*6ed0*/  MOV R15, 0x0 ;  /* 0x00000000000f7802 */ /* 0x000fe20000000f00 */
[----:B------:R-:W-:Y:S02]  /*6ee0*/  HFMA2 R12, -RZ, RZ, 0, 5.9604644775390625e-08 ;  /* 0x00000001ff0c7431 */ /* 0x000fe400000001ff */
[----:B------:R-:W-:Y:S02]  /*6ef0*/  IMAD.MOV.U32 R8, RZ, RZ, 0x192 ;  /* 0x00000192ff087424 */ /* 0x000fe400078e00ff */
[----:B------:R-:W-:Y:S01]  /*6f00*/  IMAD.MOV.U32 R13, RZ, RZ, RZ ;  /* 0x000000ffff0d7224 */ /* 0x000fe200078e00ff */
[----:B------:R-:W5:Y:S01]  /*6f10*/  LDCU.64 UR6, c[0x4][0x78] ;  /* 0x01000f00ff0677ac */ /* 0x000f620008000a00 */
[----:B------:R-:W1:Y:S01]  /*6f20*/  LDC.64 R14, c[0x4][R15] ;  /* 0x010000000f0e7b82 */ /* 0x000e620000000a00 */
[----:B------:R-:W2:Y:S01]  /*6f30*/  LDCU.64 UR4, c[0x4][0x10] ;  /* 0x01000200ff0477ac */ /* 0x000ea20008000a00 */
[----:B----4-:R-:W-:Y:S01]  /*6f40*/  MOV R5, UR9 ;  /* 0x0000000900057c02 */ /* 0x010fe20008000f00 */
[----:B------:R-:W-:Y:S01]  /*6f50*/  IMAD.U32 R4, RZ, RZ, UR8 ;  /* 0x00000008ff047e24 */ /* 0x000fe2000f8e00ff */
[----:B-----5:R-:W-:Y:S01]  /*6f60*/  MOV R7, UR7 ;  /* 0x0000000700077c02 */ /* 0x020fe20008000f00 */
[----:B------:R-:W-:Y:S01]  /*6f70*/  IMAD.U32 R6, RZ, RZ, UR6 ;  /* 0x00000006ff067e24 */ /* 0x000fe2000f8e00ff */
[----:B--2---:R-:W-:Y:S01]  /*6f80*/  MOV R11, UR5 ;  /* 0x00000005000b7c02 */ /* 0x004fe20008000f00 */
[----:B------:R-:W-:Y:S02]  /*6f90*/  IMAD.U32 R10, RZ, RZ, UR4 ;  /* 0x00000004ff0a7e24 */ /* 0x000fe4000f8e00ff */
[----:B------:R-:W-:Y:S07]  /*6fa0*/  LEPC R20, `(.L_x_103) ;  /* 0x000000001014794e */ /* 0x000fee0000000000 */
[----:B-1-3--:R-:W-:Y:S05]  /*6fb0*/  CALL.ABS.NOINC R14 ;  /* 0x000000000e007343 */ /* 0x00afea0003c00000 */
.L_x_103:
[----:B------:R-:W-:Y:S01]  /*6fc0*/  SHF.L.U32 R80, R88, 0x10, RZ ;  /* 0x0000001058507819 */ /* 0x000fe200000006ff */
[----:B------:R-:W-:Y:S05]  /*6fd0*/  WARPSYNC.ALL ;  /* 0x0000000000007948 */ /* 0x000fea0003800000 */
[----:B------:R-:W-:Y:S01]  /*6fe0*/  R2UR UR4, R64 ;  /* 0x00000000400472ca */ /* 0x000fe200000e0000 */
[----:B------:R-:W-:Y:S01]  /*6ff0*/  BSSY.RECONVERGENT B0, `(.L_x_104) ;  /* 0x0000102000007945 */ /* 0x000fe20003800200 */
[----:B------:R-:W-:Y:S02]  /*7000*/  LOP3.LUT R82, R88, 0xffff0000, RZ, 0xc0, !PT ;  /* 0xffff000058527812 */ /* 0x000fe400078ec0ff */
[----:B------:R-:W-:Y:S02]  /*7010*/  SHF.L.U32 R85, R89, 0x10, RZ ;  /* 0x0000001059557819 */ /* 0x000fe400000006ff */
[----:B------:R-:W-:Y:S02]  /*7020*/  SHF.L.U32 R87, R92, 0x10, RZ ;  /* 0x000000105c577819 */ /* 0x000fe400000006ff */
[----:B------:R-:W-:Y:S02]  /*7030*/  LOP3.LUT R84, R103, 0xffff0000, RZ, 0xc0, !PT ;  /* 0xffff000067547812 */ /* 0x000fe400078ec0ff */
[----:B------:R-:W-:Y:S03]  /*7040*/  ISETP.NE.AND P0, PT, R165, RZ, PT ;  /* 0x000000ffa500720c */ /* 0x000fe60003f05270 */
[----:B------:R-:W4:Y:S01]  /*7050*/  LDTM.x64 R4, tmem[UR4] ;  /* 0x00000004000479ee */ /* 0x000f220008340000 */
[----:B------:R-:W-:Y:S01]  /*7060*/  NOP ;  /* 0x0000000000007918 */ /* 0x000fe20000000000 */
[----:B------:R-:W-:Y:S04]  /*7070*/  UIADD3 UR4, UPT, UPT, UR36, 0x88, URZ ;  /* 0x0000008824047890 */ /* 0x000fe8000fffe0ff */
[----:B------:R-:W-:Y:S09]  /*7080*/  UPRMT UR4, UR61, 0x654, UR4 ;  /* 0x000006543d047896 */ /* 0x000ff20008000004 */
[----:B----4-:R-:W-:Y:S01]  /*7090*/  SYNCS.ARRIVE.TRANS64.RED.A1T0 RZ, [UR4], RZ ;  /* 0x000000ffffff79a7 */ /* 0x010fe20008100404 */
[C---:B-12---:R-:W-:Y:S01]  /*70a0*/  FMUL R0, R76.reuse, R4 ;  /* 0x000000044c007220 */ /* 0x046fe20000400000 */
[C---:B------:R-:W-:Y:S01]  /*70b0*/  FMUL R3, R76.reuse, R5 ;  /* 0x000000054c037220 */ /* 0x040fe20000400000 */
[C---:B------:R-:W-:Y:S01]  /*70c0*/  FMUL R6, R76.reuse, R6 ;  /* 0x000000064c067220 */ /* 0x040fe20000400000 */
[----:B------:R-:W-:Y:S01]  /*70d0*/  FMUL R7, R76, R7 ;  /* 0x000000074c077220 */ /* 0x000fe20000400000 */
[----:B------:R-:W-:Y:S01]  /*70e0*/  FFMA R0, R83, R80, R0 ;  /* 0x0000005053007223 */ /* 0x000fe20000000000 */
[----:B------:R-:W-:Y:S01]  /*70f0*/  LOP3.LUT R80, R89, 0xffff0000, RZ, 0xc0, !PT ;  /* 0xffff000059507812 */ /* 0x000fe200078ec0ff */
[C---:B------:R-:W-:Y:S01]  /*7100*/  FFMA R3, R83.reuse, R82, R3 ;  /* 0x0000005253037223 */ /* 0x040fe20000000003 */
[C---:B------:R-:W-:Y:S01]  /*7110*/  SHF.L.U32 R82, R90.reuse, 0x10, RZ ;  /* 0x000000105a527819 */ /* 0x040fe200000006ff */
[----:B------:R-:W-:Y:S01]  /*7120*/  FFMA R6, R83, R85, R6 ;  /* 0x0000005553067223 */ /* 0x000fe20000000006 */
[----:B------:R-:W-:Y:S01]  /*7130*/  SHF.L.U32 R85, R91, 0x10, RZ ;  /* 0x000000105b557819 */ /* 0x000fe200000006ff */
[----:B------:R-:W-:Y:S01]  /*7140*/  FFMA R7, R83, R80, R7 ;  /* 0x0000005053077223 */ /* 0x000fe20000000007 */
[----:B------:R-:W-:Y:S01]  /*7150*/  LOP3.LUT R80, R90, 0xffff0000, RZ, 0xc0, !PT ;  /* 0xffff00005a507812 */ /* 0x000fe200078ec0ff */
[C---:B------:R-:W-:Y:S01]  /*7160*/  FMUL R4, R76.reuse, R8 ;  /* 0x000000084c047220 */ /* 0x040fe20000400000 */
[----:B------:R-:W-:Y:S01]  /*7170*/  F2FP.BF16.F32.PACK_AB R96, R3, R0 ;  /* 0x000000000360723e */ /* 0x000fe200000010ff */
[C---:B------:R-:W-:Y:S01]  /*7180*/  FMUL R5, R76.reuse, R9 ;  /* 0x000000094c057220 */ /* 0x040fe20000400000 */
[----:B------:R-:W-:Y:S01]  /*7190*/  F2FP.BF16.F32.PACK_AB R97, R7, R6 ;  /* 0x000000060761723e */ /* 0x000fe200000010ff */
[----:B------:R-:W-:Y:S01]  /*71a0*/  FFMA R4, R83, R82, R4 ;  /* 0x0000005253047223 */ /* 0x000fe20000000004 */
[----:B------:R-:W-:Y:S01]  /*71b0*/  LOP3.LUT R82, R91, 0xffff0000, RZ, 0xc0, !PT ;  /* 0xffff00005b527812 */ /* 0x000fe200078ec0ff */
[----:B------:R-:W-:Y:S01]  /*71c0*/  FMUL R10, R76, R10 ;  /* 0x0000000a4c0a7220 */ /* 0x000fe20000400000 */
[----:B------:R-:W-:Y:S01]  /*71d0*/  FFMA R5, R83, R80, R5 ;  /* 0x0000005053057223 */ /* 0x000fe20000000005 */
[----:B------:R-:W-:Y:S01]  /*71e0*/  LOP3.LUT R80, R92, 0xffff0000, RZ, 0xc0, !PT ;  /* 0xffff00005c507812 */ /* 0x000fe200078ec0ff */
[C---:B------:R-:W-:Y:S01]  /*71f0*/  FMUL R11, R76.reuse, R11 ;  /* 0x0000000b4c0b7220 */ /* 0x040fe20000400000 */
[C---:B------:R-:W-:Y:S01]  /*7200*/  FMUL R8, R76.reuse, R12 ;  /* 0x0000000c4c087220 */ /* 0x040fe20000400000 */
[----:B------:R-:W-:Y:S01]  /*7210*/  FMUL R9, R76, R13 ;  /* 0x0000000d4c097220 */ /* 0x000fe20000400000 */
[----:B------:R-:W-:Y:S01]  /*7220*/  F2FP.BF16.F32.PACK_AB R98, R5, R4 ;  /* 0x000000040562723e */ /* 0x000fe200000010ff */
[C---:B------:R-:W-:Y:S01]  /*7230*/  FFMA R10, R83.reuse, R85, R10 ;  /* 0x00000055530a7223 */ /* 0x040fe2000000000a */
[----:B------:R-:W-:Y:S01]  /*7240*/  SHF.L.U32 R85, R94, 0x10, RZ ;  /* 0x000000105e557819 */ /* 0x000fe200000006ff */
[----:B------:R-:W-:Y:S01]  /*7250*/  FFMA R11, R83, R82, R11 ;  /* 0x00000052530b7223 */ /* 0x000fe2000000000b */
[----:B------:R-:W-:Y:S01]  /*7260*/  SHF.L.U32 R82, R93, 0x10, RZ ;  /* 0x000000105d527819 */ /* 0x000fe200000006ff */
[----:B------:R-:W-:Y:S01]  /*7270*/  FFMA R8, R83, R87, R8 ;  /* 0x0000005753087223 */ /* 0x000fe20000000008 */
[----:B------:R-:W-:Y:S01]  /*7280*/  SHF.L.U32 R87, R95, 0x10, RZ ;  /* 0x000000105f577819 */ /* 0x000fe200000006ff */
[----:B------:R-:W-:Y:S01]  /*7290*/  FFMA R9, R83, R80, R9 ;  /* 0x0000005053097223 */ /* 0x000fe20000000009 */
[----:B------:R-:W-:Y:S01]  /*72a0*/  LOP3.LUT R80, R93, 0xffff0000, RZ, 0xc0, !PT ;  /* 0xffff00005d507812 */ /* 0x000fe200078ec0ff */
[C---:B------:R-:W-:Y:S01]  /*72b0*/  FMUL R14, R76.reuse, R14 ;  /* 0x0000000e4c0e7220 */ /* 0x040fe20000400000 */
[----:B------:R-:W-:Y:S01]  /*72c0*/  F2FP.BF16.F32.PACK_AB R99, R11, R10 ;  /* 0x0000000a0b63723e */ /* 0x000fe200000010ff */
[----:B------:R-:W-:Y:S01]  /*72d0*/  FMUL R15, R76, R15 ;  /* 0x0000000f4c0f7220 */ /* 0x000fe20000400000 */
[----:B------:R-:W-:Y:S01]  /*72e0*/  F2FP.BF16.F32.PACK_AB R120, R9, R8 ;  /* 0x000000080978723e */ /* 0x000fe200000010ff */
[C---:B------:R-:W-:Y:S01]  /*72f0*/  FFMA R14, R83.reuse, R82, R14 ;  /* 0x00000052530e7223 */ /* 0x040fe2000000000e */
[----:B------:R-:W-:Y:S01]  /*7300*/  LOP3.LUT R82, R94, 0xffff0000, RZ, 0xc0, !PT ;  /* 0xffff00005e527812 */ /* 0x000fe200078ec0ff */
[C---:B------:R-:W-:Y:S01]  /*7310*/  FMUL R12, R76.reuse, R16 ;  /* 0x000000104c0c7220 */ /* 0x040fe20000400000 */
        /* <DEDUP_REMOVED lines=8> */
[C---:B------:R-:W-:Y:S01]  /*73a0*/  FFMA R13, R83.reuse, R82, R13 ;  /* 0x00000052530d7223 */ /* 0x040fe2000000000d */
[C---:B------:R-:W-:Y:S01]  /*73b0*/  LOP3.LUT R82, R100.reuse, 0xffff0000, RZ, 0xc0, !PT ;  /* 0xffff000064527812 */ /* 0x040fe200078ec0ff */
[----:B------:R-:W-:Y:S01]  /*73c0*/  FFMA R18, R83, R87, R18 ;  /* 0x0000005753127223 */ /* 0x000fe20000000012 */
[----:B------:R-:W-:Y:S01]  /*73d0*/  SHF.L.U32 R87, R103, 0x10, RZ ;  /* 0x0000001067577819 */ /* 0x000fe200000006ff */
[----:B------:R-:W-:Y:S01]  /*73e0*/  FFMA R19, R83, R80, R19 ;  /* 0x0000005053137223 */ /* 0x000fe20000000013 */
[----:B------:R-:W-:Y:S01]  /*73f0*/  SHF.L.U32 R80, R100, 0x10, RZ ;  /* 0x0000001064507819 */ /* 0x000fe200000006ff */
[C---:B------:R-:W-:Y:S01]  /*7400*/  FMUL R16, R76.reuse, R20 ;  /* 0x000000144c107220 */ /* 0x040fe20000400000 */
[----:B------:R-:W-:Y:S01]  /*7410*/  F2FP.BF16.F32.PACK_AB R122, R13, R12 ;  /* 0x0000000c0d7a723e */ /* 0x000fe200000010ff */
[C---:B------:R-:W-:Y:S01]  /*7420*/  FMUL R17, R76.reuse, R21 ;  /* 0x000000154c117220 */ /* 0x040fe20000400000 */
[----:B------:R-:W-:Y:S01]  /*7430*/  F2FP.BF16.F32.PACK_AB R123, R19, R18 ;  /* 0x00000012137b723e */ /* 0x000fe200000010ff */
[----:B------:R-:W-:Y:S01]  /*7440*/  FFMA R16, R83, R80, R16 ;  /* 0x0000005053107223 */ /* 0x000fe20000000010 */
[----:B------:R-:W-:Y:S01]  /*7450*/  SHF.L.U32 R80, R101, 0x10, RZ ;  /* 0x0000001065507819 */ /* 0x000fe200000006ff */
[----:B------:R-:W-:Y:S01]  /*7460*/  FMUL R22, R76, R22 ;  /* 0x000000164c167220 */ /* 0x000fe20000400000 */
[C---:B------:R-:W-:Y:S01]  /*7470*/  FFMA R17, R83.reuse, R82, R17 ;  /* 0x0000005253117223 */ /* 0x040fe20000000011 */
[----:B------:R-:W-:Y:S01]  /*7480*/  LOP3.LUT R82, R102, 0xffff0000, RZ, 0xc0, !PT ;  /* 0xffff000066527812 */ /* 0x000fe200078ec0ff */
[C---:B------:R-:W-:Y:S01]  /*7490*/  FMUL R23, R76.reuse, R23 ;  /* 0x000000174c177220 */ /* 0x040fe20000400000 */
[----:B------:R-:W-:Y:S01]  /*74a0*/  FFMA R22, R83, R80, R22 ;  /* 0x0000005053167223 */ /* 0x000fe20000000016 */
[----:B------:R-:W-:Y:S01]  /*74b0*/  LOP3.LUT R80, R101, 0xffff0000, RZ, 0xc0, !PT ;  /* 0xffff000065507812 */ /* 0x000fe200078ec0ff */
[C---:B------:R-:W-:Y:S01]  /*74c0*/  FMUL R20, R76.reuse, R24 ;  /* 0x000000184c147220 */ /* 0x040fe20000400000 */
[----:B------:R-:W-:Y:S01]  /*74d0*/  F2FP.BF16.F32.PACK_AB R128, R17, R16 ;  /* 0x000000101180723e */ /* 0x000fe200000010ff */
[C---:B------:R-:W-:Y:S01]  /*74e0*/  FMUL R21, R76.reuse, R25 ;  /* 0x000000194c157220 */ /* 0x040fe20000400000 */
[----:B------:R-:W-:Y:S01]  /*74f0*/  FMUL R26, R76, R26 ;  /* 0x0000001a4c1a7220 */ /* 0x000fe20000400000 */
[C---:B------:R-:W-:Y:S01]  /*7500*/  FFMA R23, R83.reuse, R80, R23 ;  /* 0x0000005053177223 */ /* 0x040fe20000000017 */
[----:B------:R-:W-:Y:S01]  /*7510*/  SHF.L.U32 R80, R108, 0x10, RZ ;  /* 0x000000106c507819 */ /* 0x000fe200000006ff */
[C---:B------:R-:W-:Y:S01]  /*7520*/  FMUL R27, R76.reuse, R27 ;  /* 0x0000001b4c1b7220 */ /* 0x040fe20000400000 */
[----:B------:R-:W-:Y:S01]  /*7530*/  FFMA R20, R83, R85, R20 ;  /* 0x0000005553147223 */ /* 0x000fe20000000014 */
[----:B------:R-:W-:Y:S01]  /*7540*/  SHF.L.U32 R85, R109, 0x10, RZ ;  /* 0x000000106d557819 */ /* 0x000fe200000006ff */
[----:B------:R-:W-:Y:S01]  /*7550*/  FMUL R24, R76, R28 ;  /* 0x0000001c4c187220 */ /* 0x000fe20000400000 */
[----:B------:R-:W-:Y:S01]  /*7560*/  F2FP.BF16.F32.PACK_AB R129, R23, R22 ;  /* 0x000000161781723e */ /* 0x000fe200000010ff */
[C---:B------:R-:W-:Y:S01]  /*7570*/  FFMA R21, R83.reuse, R82, R21 ;  /* 0x0000005253157223 */ /* 0x040fe20000000015 */
[----:B------:R-:W-:Y:S01]  /*7580*/  LOP3.LUT R82, R108, 0xffff0000, RZ, 0xc0, !PT ;  /* 0xffff00006c527812 */ /* 0x000fe200078ec0ff */
[----:B------:R-:W-:Y:S01]  /*7590*/  FFMA R26, R83, R87, R26 ;  /* 0x00000057531a7223 */ /* 0x000fe2000000001a */
[----:B------:R-:W-:Y:S01]  /*75a0*/  SHF.L.U32 R87, R111, 0x10, RZ ;  /* 0x000000106f577819 */ /* 0x000fe200000006ff */
[----:B------:R-:W-:Y:S01]  /*75b0*/  FFMA R27, R83, R84, R27 ;  /* 0x00000054531b7223 */ /* 0x000fe2000000001b */
[----:B------:R-:W-:Y:S01]  /*75c0*/  F2FP.BF16.F32.PACK_AB R130, R21, R20 ;  /* 0x000000141582723e */ /* 0x000fe200000010ff */
[----:B------:R-:W-:Y:S01]  /*75d0*/  FFMA R24, R83, R80, R24 ;  /* 0x0000005053187223 */ /* 0x000fe20000000018 */
[----:B------:R-:W-:Y:S01]  /*75e0*/  LOP3.LUT R80, R109, 0xffff0000, RZ, 0xc0, !PT ;  /* 0xffff00006d507812 */ /* 0x000fe200078ec0ff */
[C---:B------:R-:W-:Y:S01]  /*75f0*/  FMUL R25, R76.reuse, R29 ;  /* 0x0000001d4c197220 */ /* 0x040fe20000400000 */
[----:B------:R-:W-:Y:S01]  /*7600*/  F2FP.BF16.F32.PACK_AB R131, R27, R26 ;  /* 0x0000001a1b83723e */ /* 0x000fe200000010ff */
[C---:B------:R-:W-:Y:S01]  /*7610*/  FMUL R30, R76.reuse, R30 ;  /* 0x0000001e4c1e7220 */ /* 0x040fe20000400000 */
[----:B------:R-:W-:Y:S01]  /*7620*/  LOP3.LUT R84, R143, 0xffff0000, RZ, 0xc0, !PT ;  /* 0xffff00008f547812 */ /* 0x000fe200078ec0ff */
[----:B------:R-:W-:Y:S01]  /*7630*/  FMUL R31, R76, R31 ;  /* 0x0000001f4c1f7220 */ /* 0x000fe20000400000 */
[----:B------:R-:W-:Y:S01]  /*7640*/  FFMA R25, R83, R82, R25 ;  /* 0x0000005253197223 */ /* 0x000fe20000000019 */
[----:B------:R-:W-:Y:S01]  /*7650*/  LOP3.LUT R82, R111, 0xffff0000, RZ, 0xc0, !PT ;  /* 0xffff00006f527812 */ /* 0x000fe200078ec0ff */
[C---:B------:R-:W-:Y:S01]  /*7660*/  FFMA R30, R83.reuse, R85, R30 ;  /* 0x00000055531e7223 */ /* 0x040fe2000000001e */
[C---:B------:R-:W-:Y:S01]  /*7670*/  SHF.L.U32 R85, R110.reuse, 0x10, RZ ;  /* 0x000000106e557819 */ /* 0x040fe200000006ff */
[C---:B------:R-:W-:Y:S01]  /*7680*/  FFMA R31, R83.reuse, R80, R31 ;  /* 0x00000050531f7223 */ /* 0x040fe2000000001f */
[----:B------:R-:W-:Y:S01]  /*7690*/  LOP3.LUT R80, R110, 0xffff0000, RZ, 0xc0, !PT ;  /* 0xffff00006e507812 */ /* 0x000fe200078ec0ff */
[C---:B------:R-:W-:Y:S01]  /*76a0*/  FMUL R28, R76.reuse, R32 ;  /* 0x000000204c1c7220 */ /* 0x040fe20000400000 */
[C---:B------:R-:W-:Y:S01]  /*76b0*/  FMUL R29, R76.reuse, R33 ;  /* 0x000000214c1d7220 */ /* 0x040fe20000400000 */
[C---:B------:R-:W-:Y:S01]  /*76c0*/  FMUL R34, R76.reuse, R34 ;  /* 0x000000224c227220 */ /* 0x040fe20000400000 */
[----:B------:R-:W-:Y:S01]  /*76d0*/  FMUL R35, R76, R35 ;  /* 0x000000234c237220 */ /* 0x000fe20000400000 */
[----:B------:R-:W-:Y:S01]  /*76e0*/  FFMA R28, R83, R85, R28 ;  /* 0x00000055531c7223 */ /* 0x000fe2000000001c */
[----:B------:R-:W-:Y:S01]  /*76f0*/  SHF.L.U32 R85, R117, 0x10, RZ ;  /* 0x0000001075557819 */ /* 0x000fe200000006ff */
[C---:B------:R-:W-:Y:S01]  /*7700*/  FFMA R29, R83.reuse, R80, R29 ;  /* 0x00000050531d7223 */ /* 0x040fe2000000001d */
[C---:B------:R-:W-:Y:S01]  /*7710*/  SHF.L.U32 R80, R116.reuse, 0x10, RZ ;  /* 0x0000001074507819 */ /* 0x040fe200000006ff */
[----:B------:R-:W-:Y:S01]  /*7720*/  FFMA R34, R83, R87, R34 ;  /* 0x0000005753227223 */ /* 0x000fe20000000022 */
[----:B------:R-:W-:Y:S01]  /*7730*/  SHF.L.U32 R87, R119, 0x10, RZ ;  /* 0x0000001077577819 */ /* 0x000fe200000006ff */
[C---:B------:R-:W-:Y:S01]  /*7740*/  FFMA R35, R83.reuse, R82, R35 ;  /* 0x0000005253237223 */ /* 0x040fe20000000023 */
[----:B------:R-:W-:Y:S01]  /*7750*/  LOP3.LUT R82, R116, 0xffff0000, RZ, 0xc0, !PT ;  /* 0xffff000074527812 */ /* 0x000fe200078ec0ff */
[C---:B------:R-:W-:Y:S01]  /*7760*/  FMUL R32, R76.reuse, R36 ;  /* 0x000000244c207220 */ /* 0x040fe20000400000 */
[C---:B------:R-:W-:Y:S01]  /*7770*/  FMUL R33, R76.reuse, R37 ;  /* 0x000000254c217220 */ /* 0x040fe20000400000 */
[----:B------:R-:W-:Y:S01]  /*7780*/  FMUL R38, R76, R38 ;  /* 0x000000264c267220 */ /* 0x000fe20000400000 */
[----:B------:R1:W-:Y:S01]  /*7790*/  STS.128 [R178+UR36+0x400], R96 ;  /* 0x00040060b2007988 */ /* 0x0003e20008000c24 */
[----:B------:R-:W-:Y:S01]  /*77a0*/  FFMA R32, R83, R80, R32 ;  /* 0x0000005053207223 */ /* 0x000fe20000000020 */
[----:B------:R-:W-:Y:S01]  /*77b0*/  LOP3.LUT R80, R117, 0xffff0000, RZ, 0xc0, !PT ;  /* 0xffff000075507812 */ /* 0x000fe200078ec0ff */
[C---:B------:R-:W-:Y:S01]  /*77c0*/  FFMA R33, R83.reuse, R82, R33 ;  /* 0x0000005253217223 */ /* 0x040fe20000000021 */
[----:B------:R-:W-:Y:S01]  /*77d0*/  LOP3.LUT R82, R118, 0xffff0000, RZ, 0xc0, !PT ;  /* 0xffff000076527812 */ /* 0x000fe200078ec0ff */
[----:B------:R-:W-:Y:S01]  /*77e0*/  FMUL R39, R76, R39 ;  /* 0x000000274c277220 */ /* 0x000fe20000400000 */
[C---:B------:R-:W-:Y:S01]  /*77f0*/  FFMA R38, R83.reuse, R85, R38 ;  /* 0x0000005553267223 */ /* 0x040fe20000000026 */
[----:B------:R-:W-:Y:S01]  /*7800*/  SHF.L.U32 R85, R118, 0x10, RZ ;  /* 0x0000001076557819 */ /* 0x000fe200000006ff */
[C---:B------:R-:W-:Y:S01]  /*7810*/  FMUL R36, R76.reuse, R40 ;  /* 0x000000284c247220 */ /* 0x040fe20000400000 */
[----:B------:R-:W-:Y:S01]  /*7820*/  FFMA R39, R83, R80, R39 ;  /* 0x0000005053277223 */ /* 0x000fe20000000027 */
[----:B------:R-:W-:Y:S01]  /*7830*/  LOP3.LUT R80, R119, 0xffff0000, RZ, 0xc0, !PT ;  /* 0xffff000077507812 */ /* 0x000fe200078ec0ff */
[C---:B------:R-:W-:Y:S01]  /*7840*/  FMUL R37, R76.reuse, R41 ;  /* 0x000000294c257220 */ /* 0x040fe20000400000 */
[C---:B------:R-:W-:Y:S01]  /*7850*/  FMUL R42, R76.reuse, R42 ;  /* 0x0000002a4c2a7220 */ /* 0x040fe20000400000 */
[----:B------:R-:W-:Y:S01]  /*7860*/  FMUL R43, R76, R43 ;  /* 0x0000002b4c2b7220 */ /* 0x000fe20000400000 */
[C---:B------:R-:W-:Y:S01]  /*7870*/  FFMA R36, R83.reuse, R85, R36 ;  /* 0x0000005553247223 */ /* 0x040fe20000000024 */
[C---:B------:R-:W-:Y:S01]  /*7880*/  SHF.L.U32 R85, R124.reuse, 0x10, RZ ;  /* 0x000000107c557819 */ /* 0x040fe200000006ff */
[----:B------:R2:W-:Y:S01]  /*7890*/  STS.128 [R177+0x400], R120 ;  /* 0x00040078b1007388 */ /* 0x0005e20000000c00 */
[----:B------:R-:W-:Y:S01]  /*78a0*/  FFMA R37, R83, R82, R37 ;  /* 0x0000005253257223 */ /* 0x000fe20000000025 */
[----:B------:R-:W-:Y:S01]  /*78b0*/  LOP3.LUT R82, R125, 0xffff0000, RZ, 0xc0, !PT ;  /* 0xffff00007d527812 */ /* 0x000fe200078ec0ff */
[----:B------:R-:W-:Y:S01]  /*78c0*/  FFMA R42, R83, R87, R42 ;  /* 0x00000057532a7223 */ /* 0x000fe2000000002a */
[----:B------:R-:W-:Y:S01]  /*78d0*/  SHF.L.U32 R87, R125, 0x10, RZ ;  /* 0x000000107d577819 */ /* 0x000fe200000006ff */
        /* <DEDUP_REMOVED lines=8> */
[----:B------:R4:W-:Y:S01]  /*7960*/  STS.128 [R176+0x400], R128 ;  /* 0x00040080b0007388 */ /* 0x0009e20000000c00 */
[C---:B------:R-:W-:Y:S01]  /*7970*/  FFMA R41, R83.reuse, R80, R41 ;  /* 0x0000005053297223 */ /* 0x040fe20000000029 */
[C---:B------:R-:W-:Y:S01]  /*7980*/  SHF.L.U32 R80, R126.reuse, 0x10, RZ ;  /* 0x000000107e507819 */ /* 0x040fe200000006ff */
[----:B------:R-:W-:Y:S01]  /*7990*/  FFMA R46, R83, R87, R46 ;  /* 0x00000057532e7223 */ /* 0x000fe2000000002e */
[----:B------:R-:W-:Y:S01]  /*79a0*/  SHF.L.U32 R87, R133, 0x10, RZ ;  /* 0x0000001085577819 */ /* 0x000fe200000006ff */
[----:B------:R-:W-:Y:S01]  /*79b0*/  FFMA R47, R83, R82, R47 ;  /* 0x00000052532f7223 */ /* 0x000fe2000000002f */
[----:B------:R-:W-:Y:S01]  /*79c0*/  LOP3.LUT R82, R126, 0xffff0000, RZ, 0xc0, !PT ;  /* 0xffff00007e527812 */ /* 0x000fe200078ec0ff */
[C---:B------:R-:W-:Y:S01]  /*79d0*/  FMUL R44, R76.reuse, R48 ;  /* 0x000000304c2c7220 */ /* 0x040fe20000400000 */
[----:B-1----:R-:W-:Y:S01]  /*79e0*/  F2FP.BF16.F32.PACK_AB R96, R25, R24 ;  /* 0x000000181960723e */ /* 0x002fe200000010ff */
[C---:B------:R-:W-:Y:S01]  /*79f0*/  FMUL R45, R76.reuse, R49 ;  /* 0x000000314c2d7220 */ /* 0x040fe20000400000 */
[----:B------:R-:W-:Y:S01]  /*7a00*/  F2FP.BF16.F32.PACK_AB R97, R31, R30 ;  /* 0x0000001e1f61723e */ /* 0x000fe200000010ff */
[----:B------:R-:W-:Y:S01]  /*7a10*/  FMUL R50, R76, R50 ;  /* 0x000000324c327220 */ /* 0x000fe20000400000 */
[----:B------:R-:W-:Y:S01]  /*7a20*/  F2FP.BF16.F32.PACK_AB R98, R29, R28 ;  /* 0x0000001c1d62723e */ /* 0x000fe200000010ff */
[----:B------:R-:W-:Y:S01]  /*7a30*/  FFMA R44, R83, R80, R44 ;  /* 0x00000050532c7223 */ /* 0x000fe2000000002c */
[----:B------:R-:W-:Y:S01]  /*7a40*/  LOP3.LUT R80, R127, 0xffff0000, RZ, 0xc0, !PT ;  /* 0xffff00007f507812 */ /* 0x000fe200078ec0ff */
[----:B------:R-:W-:Y:S01]  /*7a50*/  FFMA R45, R83, R82, R45 ;  /* 0x00000052532d7223 */ /* 0x000fe2000000002d */
[----:B------:R-:W-:Y:S01]  /*7a60*/  LOP3.LUT R82, R132, 0xffff0000, RZ, 0xc0, !PT ;  /* 0xffff000084527812 */ /* 0x000fe200078ec0ff */
[----:B------:R-:W-:Y:S01]  /*7a70*/  FMUL R51, R76, R51 ;  /* 0x000000334c337220 */ /* 0x000fe20000400000 */
[----:B------:R-:W-:Y:S01]  /*7a80*/  F2FP.BF16.F32.PACK_AB R99, R35, R34 ;  /* 0x000000222363723e */ /* 0x000fe200000010ff */
[----:B------:R-:W-:Y:S01]  /*7a90*/  FFMA R50, R83, R85, R50 ;  /* 0x0000005553327223 */ /* 0x000fe20000000032 */
[----:B------:R-:W-:Y:S01]  /*7aa0*/  SHF.L.U32 R85, R132, 0x10, RZ ;  /* 0x0000001084557819 */ /* 0x000fe200000006ff */
[C---:B------:R-:W-:Y:S01]  /*7ab0*/  FMUL R48, R76.reuse, R52 ;  /* 0x000000344c307220 */ /* 0x040fe20000400000 */
[----:B--2---:R-:W-:Y:S01]  /*7ac0*/  F2FP.BF16.F32.PACK_AB R120, R33, R32 ;  /* 0x000000202178723e */ /* 0x004fe200000010ff */
[----:B------:R-:W-:Y:S01]  /*7ad0*/  FFMA R51, R83, R80, R51 ;  /* 0x0000005053337223 */ /* 0x000fe20000000033 */
[----:B------:R-:W-:Y:S01]  /*7ae0*/  LOP3.LUT R80, R133, 0xffff0000, RZ, 0xc0, !PT ;  /* 0xffff000085507812 */ /* 0x000fe200078ec0ff */
[----:B------:R1:W-:Y:S01]  /*7af0*/  STS.128 [R175+0x400], R96 ;  /* 0x00040060af007388 */ /* 0x0003e20000000c00 */
[----:B------:R-:W-:Y:S01]  /*7b00*/  F2FP.BF16.F32.PACK_AB R121, R39, R38 ;  /* 0x000000262779723e */ /* 0x000fe200000010ff */
[C---:B------:R-:W-:Y:S01]  /*7b10*/  FMUL R49, R76.reuse, R53 ;  /* 0x000000354c317220 */ /* 0x040fe20000400000 */
[----:B------:R-:W-:Y:S01]  /*7b20*/  F2FP.BF16.F32.PACK_AB R122, R37, R36 ;  /* 0x00000024257a723e */ /* 0x000fe200000010ff */
[C---:B------:R-:W-:Y:S01]  /*7b30*/  FMUL R54, R76.reuse, R54 ;  /* 0x000000364c367220 */ /* 0x040fe20000400000 */
[----:B------:R-:W-:Y:S01]  /*7b40*/  F2FP.BF16.F32.PACK_AB R123, R43, R42 ;  /* 0x0000002a2b7b723e */ /* 0x000fe200000010ff */
[----:B------:R-:W-:Y:S01]  /*7b50*/  FMUL R55, R76, R55 ;  /* 0x000000374c377220 */ /* 0x000fe20000400000 */
[----:B----4-:R-:W-:Y:S01]  /*7b60*/  F2FP.BF16.F32.PACK_AB R128, R41, R40 ;  /* 0x000000282980723e */ /* 0x010fe200000010ff */
[C---:B------:R-:W-:Y:S01]  /*7b70*/  FFMA R48, R83.reuse, R85, R48 ;  /* 0x0000005553307223 */ /* 0x040fe20000000030 */
[C---:B------:R-:W-:Y:S01]  /*7b80*/  FFMA R49, R83.reuse, R82, R49 ;  /* 0x0000005253317223 */ /* 0x040fe20000000031 */
[----:B------:R1:W-:Y:S01]  /*7b90*/  STS.128 [R173+0x400], R120 ;  /* 0x00040078ad007388 */ /* 0x0003e20000000c00 */
[C---:B------:R-:W-:Y:S01]  /*7ba0*/  SHF.L.U32 R85, R134.reuse, 0x10, RZ ;  /* 0x0000001086557819 */ /* 0x040fe200000006ff */
[----:B------:R-:W-:Y:S01]  /*7bb0*/  FFMA R54, R83, R87, R54 ;  /* 0x0000005753367223 */ /* 0x000fe20000000036 */
[----:B------:R-:W-:Y:S01]  /*7bc0*/  SHF.L.U32 R87, R135, 0x10, RZ ;  /* 0x0000001087577819 */ /* 0x000fe200000006ff */
[----:B------:R-:W-:Y:S01]  /*7bd0*/  FFMA R55, R83, R80, R55 ;  /* 0x0000005053377223 */ /* 0x000fe20000000037 */
[----:B------:R-:W-:Y:S01]  /*7be0*/  LOP3.LUT R80, R134, 0xffff0000, RZ, 0xc0, !PT ;  /* 0xffff000086507812 */ /* 0x000fe200078ec0ff */
[C---:B------:R-:W-:Y:S01]  /*7bf0*/  FMUL R52, R76.reuse, R56 ;  /* 0x000000384c347220 */ /* 0x040fe20000400000 */
[----:B------:R-:W-:Y:S01]  /*7c00*/  LOP3.LUT R82, R135, 0xffff0000, RZ, 0xc0, !PT ;  /* 0xffff000087527812 */ /* 0x000fe200078ec0ff */
[C---:B------:R-:W-:Y:S01]  /*7c10*/  FMUL R53, R76.reuse, R57 ;  /* 0x000000394c357220 */ /* 0x040fe20000400000 */
[C---:B------:R-:W-:Y:S01]  /*7c20*/  FMUL R58, R76.reuse, R58 ;  /* 0x0000003a4c3a7220 */ /* 0x040fe20000400000 */
[----:B------:R-:W-:Y:S01]  /*7c30*/  FMUL R59, R76, R59 ;  /* 0x0000003b4c3b7220 */ /* 0x000fe20000400000 */
[C---:B------:R-:W-:Y:S01]  /*7c40*/  FFMA R52, R83.reuse, R85, R52 ;  /* 0x0000005553347223 */ /* 0x040fe20000000034 */
[C---:B------:R-:W-:Y:S01]  /*7c50*/  FFMA R53, R83.reuse, R80, R53 ;  /* 0x0000005053357223 */ /* 0x040fe20000000035 */
[C---:B------:R-:W-:Y:S01]  /*7c60*/  FFMA R58, R83.reuse, R87, R58 ;  /* 0x00000057533a7223 */ /* 0x040fe2000000003a */
[----:B------:R-:W-:Y:S01]  /*7c70*/  FFMA R59, R83, R82, R59 ;  /* 0x00000052533b7223 */ /* 0x000fe2000000003b */
[----:B------:R-:W-:Y:S01]  /*7c80*/  SHF.L.U32 R80, R140, 0x10, RZ ;  /* 0x000000108c507819 */ /* 0x000fe200000006ff */
[----:B------:R-:W-:Y:S01]  /*7c90*/  FMUL R56, R76, R60 ;  /* 0x0000003c4c387220 */ /* 0x000fe20000400000 */
[----:B------:R-:W-:Y:S01]  /*7ca0*/  LOP3.LUT R82, R140, 0xffff0000, RZ, 0xc0, !PT ;  /* 0xffff00008c527812 */ /* 0x000fe200078ec0ff */
[C---:B------:R-:W-:Y:S01]  /*7cb0*/  FMUL R57, R76.reuse, R61 ;  /* 0x0000003d4c397220 */ /* 0x040fe20000400000 */
[----:B------:R-:W-:Y:S01]  /*7cc0*/  SHF.L.U32 R85, R141, 0x10, RZ ;  /* 0x000000108d557819 */ /* 0x000fe200000006ff */
[C---:B------:R-:W-:Y:S01]  /*7cd0*/  FMUL R62, R76.reuse, R62 ;  /* 0x0000003e4c3e7220 */ /* 0x040fe20000400000 */
[----:B------:R-:W-:Y:S01]  /*7ce0*/  F2FP.BF16.F32.PACK_AB R129, R47, R46 ;  /* 0x0000002e2f81723e */ /* 0x000fe200000010ff */
[----:B------:R-:W-:Y:S01]  /*7cf0*/  FFMA R56, R83, R80, R56 ;  /* 0x0000005053387223 */ /* 0x000fe20000000038 */
[----:B------:R-:W-:Y:S01]  /*7d00*/  F2FP.BF16.F32.PACK_AB R130, R45, R44 ;  /* 0x0000002c2d82723e */ /* 0x000fe200000010ff */
[----:B------:R-:W-:Y:S01]  /*7d10*/  FFMA R57, R83, R82, R57 ;  /* 0x0000005253397223 */ /* 0x000fe20000000039 */
[----:B------:R-:W-:Y:S01]  /*7d20*/  F2FP.BF16.F32.PACK_AB R131, R51, R50 ;  /* 0x000000323383723e */ /* 0x000fe200000010ff */
[----:B------:R-:W-:Y:S01]  /*7d30*/  FFMA R62, R83, R85, R62 ;  /* 0x00000055533e7223 */ /* 0x000fe2000000003e */
[----:B------:R-:W-:Y:S01]  /*7d40*/  LOP3.LUT R80, R141, 0xffff0000, RZ, 0xc0, !PT ;  /* 0xffff00008d507812 */ /* 0x000fe200078ec0ff */
[----:B------:R-:W-:Y:S01]  /*7d50*/  FMUL R63, R76, R63 ;  /* 0x0000003f4c3f7220 */ /* 0x000fe20000400000 */
[----:B------:R-:W-:Y:S01]  /*7d60*/  SHF.L.U32 R85, R142, 0x10, RZ ;  /* 0x000000108e557819 */ /* 0x000fe200000006ff */
[----:B------:R1:W-:Y:S01]  /*7d70*/  STS.128 [R172+0x400], R128 ;  /* 0x00040080ac007388 */ /* 0x0003e20000000c00 */
[----:B------:R-:W-:Y:S01]  /*7d80*/  FMUL R60, R76, R64 ;  /* 0x000000404c3c7220 */ /* 0x000fe20000400000 */
[----:B------:R-:W-:Y:S01]  /*7d90*/  LOP3.LUT R82, R142, 0xffff0000, RZ, 0xc0, !PT ;  /* 0xffff00008e527812 */ /* 0x000fe200078ec0ff */
[C---:B------:R-:W-:Y:S01]  /*7da0*/  FMUL R61, R76.reuse, R65 ;  /* 0x000000414c3d7220 */ /* 0x040fe20000400000 */
[----:B------:R-:W-:Y:S01]  /*7db0*/  SHF.L.U32 R87, R143, 0x10, RZ ;  /* 0x000000108f577819 */ /* 0x000fe200000006ff */
[C---:B------:R-:W-:Y:S01]  /*7dc0*/  FMUL R66, R76.reuse, R66 ;  /* 0x000000424c427220 */ /* 0x040fe20000400000 */
[----:B------:R-:W-:Y:S01]  /*7dd0*/  FFMA R63, R83, R80, R63 ;  /* 0x00000050533f7223 */ /* 0x000fe2000000003f */
[----:B------:R-:W-:Y:S01]  /*7de0*/  FMUL R67, R76, R67 ;  /* 0x000000434c437220 */ /* 0x000fe20000400000 */
[----:B------:R-:W-:Y:S01]  /*7df0*/  F2FP.BF16.F32.PACK_AB R136, R49, R48 ;  /* 0x000000303188723e */ /* 0x000fe200000010ff */
[----:B------:R-:W-:Y:S01]  /*7e00*/  FFMA R60, R83, R85, R60 ;  /* 0x00000055533c7223 */ /* 0x000fe2000000003c */
[----:B------:R-:W-:Y:S01]  /*7e10*/  F2FP.BF16.F32.PACK_AB R137, R55, R54 ;  /* 0x000000363789723e */ /* 0x000fe200000010ff */
[----:B------:R-:W-:Y:S01]  /*7e20*/  FFMA R61, R83, R82, R61 ;  /* 0x00000052533d7223 */ /* 0x000fe2000000003d */
[----:B------:R-:W-:Y:S01]  /*7e30*/  F2FP.BF16.F32.PACK_AB R138, R53, R52 ;  /* 0x00000034358a723e */ /* 0x000fe200000010ff */
[----:B------:R-:W-:Y:S01]  /*7e40*/  FFMA R66, R83, R87, R66 ;  /* 0x0000005753427223 */ /* 0x000fe20000000042 */
[----:B------:R-:W-:Y:S01]  /*7e50*/  F2FP.BF16.F32.PACK_AB R139, R59, R58 ;  /* 0x0000003a3b8b723e */ /* 0x000fe200000010ff */
[----:B------:R-:W-:Y:S01]  /*7e60*/  FFMA R67, R83, R84, R67 ;  /* 0x0000005453437223 */ /* 0x000fe20000000043 */
[----:B------:R-:W-:Y:S02]  /*7e70*/  F2FP.BF16.F32.PACK_AB R180, R57, R56 ;  /* 0x0000003839b4723e */ /* 0x000fe400000010ff */
[----:B------:R-:W-:Y:S01]  /*7e80*/  F2FP.BF16.F32.PACK_AB R181, R63, R62 ;  /* 0x0000003e3fb5723e */ /* 0x000fe200000010ff */
[----:B------:R1:W-:Y:S01]  /*7e90*/  STS.128 [R171+0x400], R136 ;  /* 0x00040088ab007388 */ /* 0x0003e20000000c00 */
[----:B------:R-:W-:Y:S02]  /*7ea0*/  F2FP.BF16.F32.PACK_AB R182, R61, R60 ;  /* 0x0000003c3db6723e */ /* 0x000fe400000010ff */
[----:B------:R-:W-:Y:S05]  /*7eb0*/  F2FP.BF16.F32.PACK_AB R183, R67, R66 ;  /* 0x0000004243b7723e */ /* 0x000fea00000010ff */
[----:B------:R1:W-:Y:S01]  /*7ec0*/  STS.128 [R170+0x400], R180 ;  /* 0x000400b4aa007388 */ /* 0x0003e20000000c00 */
[----:B------:R-:W-:Y:S01]  /*7ed0*/  @!PT LDS RZ, [RZ] ;  /* 0x00000000fffff984 */ /* 0x000fe20000000800 */
[----:B------:R-:W-:Y:S01]  /*7ee0*/  @!PT LDS RZ, [RZ] ;  /* 0x00000000fffff984 */ /* 0x000fe20000000800 */
[----:B------:R-:W-:Y:S01]  /*7ef0*/  @!PT LDS RZ, [RZ] ;  /* 0x00000000fffff984 */ /* 0x000fe20000000800 */
[----:B------:R-:W-:Y:S01]  /*7f00*/  @!PT LDS RZ, [RZ] ;  /* 0x00000000fffff984 */ /* 0x000fe20000000800 */
[----:B------:R2:W-:Y:S07]  /*7f10*/  MEMBAR.ALL.CTA ;  /* 0x0000000000007992 */ /* 0x0005ee0000008000 */
[----:B--2---:R-:W2:Y:S02]  /*7f20*/  FENCE.VIEW.ASYNC.S ;  /* 0x00000000000073c6 */ /* 0x004ea40000000000 */
[----:B--2---:R-:W-:Y:S06]  /*7f30*/  BAR.SYNC.DEFER_BLOCKING 0x1, 0x80 ;  /* 0x0042000000007b1d */ /* 0x004fec0000010000 */
[----:B------:R-:W-:Y:S05]  /*7f40*/  @P0 BRA `(.L_x_105) ;  /* 0x0000000000300947 */ /* 0x000fea0003800000 */
[----:B------:R-:W-:Y:S01]  /*7f50*/  UIADD3 UR4, UPT, UPT, UR36, 0x400, URZ ;  /* 0x0000040024047890 */ /* 0x000fe2000fffe0ff */
[----:B------:R-:W-:Y:S01]  /*7f60*/  IMAD.IADD R0, R168, 0x1, R81 ;  /* 0x00000001a8007824 */ /* 0x000fe200078e0251 */
[----:B------:R-:W-:Y:S04]  /*7f70*/  UMOV UR43, UR52 ;  /* 0x00000034002b7c82 */ /* 0x000fe80008000000 */
[----:B------:R-:W-:Y:S01]  /*7f80*/  IMAD.U32 R159, RZ, RZ, UR4 ;  /* 0x00000004ff9f7e24 */ /* 0x000fe2000f8e00ff */
[----:B------:R-:W-:Y:S01]  /*7f90*/  R2UR UR41, R0 ;  /* 0x00000000002972ca */ /* 0x000fe200000e0000 */
[----:B------:R-:W-:Y:S03]  /*7fa0*/  UIADD3 UR4, UP0, UPT, UR48, 0xa80, URZ ;  /* 0x00000a8030047890 */ /* 0x000fe6000ff1e0ff */
[----:B------:R-:W-:Y:S01]  /*7fb0*/  R2UR UR40, R159 ;  /* 0x000000009f2872ca */ /* 0x000fe200000e0000 */
[----:B------:R-:W-:Y:S11]  /*7fc0*/  UIADD3.X UR5, UPT, UPT, URZ, UR49, URZ, UP0, !UPT ;  /* 0x00000031ff057290 */ /* 0x000ff600087fe4ff */
[----:B------:R-:W-:Y:S01]  /*7fd0*/  @!UPT UIADD3 URZ, UPT, UPT, URZ, URZ, URZ ;  /* 0x000000fffffff290 */ /* 0x000fe2000fffe0ff */
[----:B------:R2:W-:Y:S01]  /*7fe0*/  UTMASTG.3D [UR40], [UR4] ;  /* 0x00000028040073b5 */ /* 0x0005e20008010000 */
[----:B------:R0:W-:Y:S01]  /*7ff0*/  UTMACMDFLUSH ;  /* 0x00000000000079b7 */ /* 0x0001e20000000000 */
[----:B--2---:R-:W-:Y:S04]  /*8000*/  DEPBAR.LE SB0, 0x1 ;  /* 0x000080400000791a */ /* 0x004fe80000000000 */
.L_x_105:
[----:B------:R-:W-:Y:S05]  /*8010*/  BSYNC.RECONVERGENT B0 ;  /* 0x0000000000007941 */ /* 0x000fea0003800200 */
.L_x_104:
[----:B------:R-:W-:Y:S01]  /*8020*/  BAR.SYNC.DEFER_BLOCKING 0x1, 0x80 ;  /* 0x0042000000007b1d */ /* 0x000fe20000010000 */
[----:B------:R-:W-:Y:S01]  /*8030*/  ISETP.NE.AND P2, PT, R174, RZ, PT ;  /* 0x000000ffae00720c */ /* 0x000fe20003f45270 */
[----:B------:R-:W-:Y:S01]  /*8040*/  UISETP.NE.AND UP0, UPT, UR39, URZ, UPT ;  /* 0x000000ff2700728c */ /* 0x000fe2000bf05270 */
[----:B------:R-:W-:Y:S11]  /*8050*/  LEA R3, R105, UR36, 0x3 ;  /* 0x0000002469037c11 */ /* 0x000ff6000f8e18ff */
[----:B------:R-:W-:Y:S01]  /*8060*/  @P2 SHF.L.U32 R6, R162, 0x1f, RZ ;  /* 0x0000001fa2062819 */ /* 0x000fe200000006ff */
[----:B------:R-:W-:Y:S06]  /*8070*/  BRA.U !UP0, `(.L_x_106) ;  /* 0x0000000108247547 */ /* 0x000fec000b800000 */
[----:B------:R-:W2:Y:S01]  /*8080*/  S2R R0, SR_CgaCtaId ;  /* 0x0000000000007919 */ /* 0x000ea20000008800 */
[----:B------:R-:W-:Y:S01]  /*8090*/  IMAD.U32 R4, RZ, RZ, UR37 ;  /* 0x00000025ff047e24 */ /* 0x000fe2000f8e00ff */
[----:B------:R-:W-:Y:S04]  /*80a0*/  UIADD3 UR4, UPT, UPT, UR37, 0x1, URZ ;  /* 0x0000000125047890 */ /* 0x000fe8000fffe0ff */
[----:B------:R-:W-:Y:S01]  /*80b0*/  @P2 LEA R4, R4, UR36, 0x3 ;  /* 0x0000002404042c11 */ /* 0x000fe2000f8e18ff */
[----:B------:R-:W-:Y:S04]  /*80c0*/  UISETP.NE.AND UP0, UPT, UR4, 0x4, UPT ;  /* 0x000000040400788c */ /* 0x000fe8000bf05270 */
[----:B------:R-:W-:Y:S01]  /*80d0*/  @P2 VIADD R5, R4, 0x30 ;  /* 0x0000003004052836 */ /* 0x000fe20000000000 */
[----:B------:R-:W-:Y:S04]  /*80e0*/  USEL UR37, UR4, URZ, UP0 ;  /* 0x000000ff04257287 */ /* 0x000fe80008000000 */
[----:B--2---:R-:W-:Y:S04]  /*80f0*/  @P2 PRMT R0, R0, 0x654, R5 ;  /* 0x0000065400002816 */ /* 0x004fe80000000005 */
[----:B------:R2:W-:Y:S04]  /*8100*/  @P2 SYNCS.ARRIVE.TRANS64.RED.A1T0 RZ, [R0+URZ], RZ ;  /* 0x000000ff00ff29a7 */ /* 0x0005e800081004ff */
.L_x_106:
[----:B------:R-:W4:Y:S01]  /*8110*/  @P2 SYNCS.PHASECHK.TRANS64.TRYWAIT P1, [R3+URZ+0x10], R6 ;  /* 0x00001006030025a7 */ /* 0x000f2200080211ff */
[----:B------:R-:W-:Y:S01]  /*8120*/  ISETP.NE.AND P0, PT, R79, RZ, PT ;  /* 0x000000ff4f00720c */ /* 0x000fe20003f05270 */
[----:B--2---:R-:W-:Y:S01]  /*8130*/  IMAD.MOV.U32 R0, RZ, RZ, 0x80 ;  /* 0x00000080ff007424 */ /* 0x004fe200078e00ff */
[----:B------:R-:W-:Y:S04]  /*8140*/  BSSY B1, `(.L_x_107) ;  /* 0x0000020000017945 */ /* 0x000fe80003800000 */
[----:B------:R-:W-:Y:S02]  /*8150*/  SEL R81, R0, 0x40, !P0 ;  /* 0x0000004000517807 */ /* 0x000fe40004000000 */
[----:B----4-:R-:W-:Y:S01]  /*8160*/  @P2 SEL R107, RZ, 0x1, !P1 ;  /* 0x00000001ff6b2807 */ /* 0x010fe20004800000 */
[----:B------:R-:W-:Y:S06]  /*8170*/  @!P2 BRA `(.L_x_108) ;  /* 0x000000000070a947 */ /* 0x000fec0003800000 */
[----:B------:R-:W-:Y:S01]  /*8180*/  ISETP.NE.AND P2, PT, R112, RZ, PT ;  /* 0x000000ff7000720c */ /* 0x000fe20003f45270 */
[----:B------:R-:W-:Y:S01]  /*8190*/  BSSY B0, `(.L_x_109) ;  /* 0x000000b000007945 */ /* 0x000fe20003800000 */
[----:B------:R-:W-:Y:S11]  /*81a0*/  ISETP.NE.AND P0, PT, R107, RZ, PT ;  /* 0x000000ff6b00720c */ /* 0x000ff60003f05270 */
[----:B------:R-:W-:Y:S05]  /*81b0*/  @P2 IMAD R6, R105, 0x4000, R178 ;  /* 0x0000400069062824 */ /* 0x000fea00078e02b2 */
[----:B------:R-:W-:Y:S04]  /*81c0*/  @P2 IADD3 R9, PT, PT, R6, UR36, RZ ;  /* 0x0000002406092c10 */ /* 0x000fe8000fffe0ff */
[----:B------:R-:W-:Y:S01]  /*81d0*/  @P2 IADD3 R7, PT, PT, R104, R9, RZ ;  /* 0x0000000968072210 */ /* 0x000fe20007ffe0ff */
[--C-:B------:R-:W-:Y:S02]  /*81e0*/  @P2 IMAD.IADD R5, R86, 0x1, R9.reuse ;  /* 0x0000000156052824 */ /* 0x100fe400078e0209 */
[----:B------:R-:W-:Y:S01]  /*81f0*/  @P2 IMAD.IADD R4, R106, 0x1, R9 ;  /* 0x000000016a042824 */ /* 0x000fe200078e0209 */
[----:B------:R-:W-:Y:S06]  /*8200*/  @P0 BRA `(.L_x_110) ;  /* 0x00000000000c0947 */ /* 0x000fec0003800000 */
[----:B------:R-:W-:Y:S04]  /*8210*/  SHF.L.U32 R0, R162, 0x1f, RZ ;  /* 0x0000001fa2007819 */ /* 0x000fe800000006ff */
[----:B------:R-:W2:Y:S02]  /*8220*/  SYNCS.PHASECHK.TRANS64.TRYWAIT P0, [R3+URZ+0x10], R0 ;  /* 0x00001000030075a7 */ /* 0x000ea400080011ff */
[----:B--2---:R-:W-:Y:S05]  /*8230*/  @!P0 BRA `(.L_x_111) ;  /* 0x0000004400dc8947 */ /* 0x004fea0003800000 */
.L_x_110:
[----:B------:R-:W-:Y:S05]  /*8240*/  BSYNC B0 ;  /* 0x0000000000007941 */ /* 0x000fea0003800000 */
.L_x_109:
[----:B------:R-:W-:Y:S01]  /*8250*/  ISETP.NE.AND P0, PT, R112, RZ, PT ;  /* 0x000000ff7000720c */ /* 0x000fe20003f05270 */
[----:B------:R-:W-:Y:S11]  /*8260*/  VIADD R105, R105, 0x1 ;  /* 0x0000000169697836 */ /* 0x000ff60000000000 */
[----:B------:R-:W-:Y:S01]  /*8270*/  @!UPT UIADD3 URZ, UPT, UPT, URZ, URZ, URZ ;  /* 0x000000fffffff290 */ /* 0x000fe2000fffe0ff */
[----:B------:R4:W1:Y:S01]  /*8280*/  @P0 LDS.128 R88, [R6+UR36+0x400] ;  /* 0x0004002406580984 */ /* 0x0008620008000c00 */
[--C-:B--2---:R-:W-:Y:S01]  /*8290*/  @P0 IMAD.IADD R3, R104, 0x1, R5.reuse ;  /* 0x0000000168030824 */ /* 0x104fe200078e0205 */
[C---:B------:R-:W-:Y:S01]  /*82a0*/  @P0 IADD3 R0, PT, PT, R106.reuse, R7, RZ ;  /* 0x000000076a000210 */ /* 0x040fe20007ffe0ff */
[C---:B------:R-:W-:Y:S01]  /*82b0*/  @P0 IMAD.IADD R8, R106.reuse, 0x1, R5 ;  /* 0x000000016a080824 */ /* 0x040fe200078e0205 */
[----:B------:R4:W2:Y:S02]  /*82c0*/  @P0 LDS.128 R92, [R4+0x400] ;  /* 0x00040000045c0984 */ /* 0x0008a40000000c00 */
[----:B------:R-:W-:Y:S02]  /*82d0*/  @P0 IADD3 R9, PT, PT, R106, R3, RZ ;  /* 0x000000036a090210 */ /* 0x000fe40007ffe0ff */
[----:B------:R4:W1:Y:S04]  /*82e0*/  @P0 LDS.128 R100, [R7+0x400] ;  /* 0x0004000007640984 */ /* 0x0008680000000c00 */
[----:B------:R4:W1:Y:S04]  /*82f0*/  @P0 LDS.128 R108, [R0+0x400] ;  /* 0x00040000006c0984 */ /* 0x0008680000000c00 */
[----:B------:R4:W1:Y:S04]  /*8300*/  @P0 LDS.128 R116, [R5+0x400] ;  /* 0x0004000005740984 */ /* 0x0008680000000c00 */
[----:B------:R4:W1:Y:S04]  /*8310*/  @P0 LDS.128 R124, [R8+0x400] ;  /* 0x00040000087c0984 */ /* 0x0008680000000c00 */
[----:B------:R4:W1:Y:S04]  /*8320*/  @P0 LDS.128 R132, [R3+0x400] ;  /* 0x0004000003840984 */ /* 0x0008680000000c00 */
[----:B------:R4:W1:Y:S02]  /*8330*/  @P0 LDS.128 R140, [R9+0x400] ;  /* 0x00040000098c0984 */ /* 0x0008640000000c00 */
.L_x_108:
[----:B------:R-:W-:Y:S05]  /*8340*/  BSYNC B1 ;  /* 0x0000000000017941 */ /* 0x000fea0003800000 */
.L_x_107:
[----:B------:R-:W-:Y:S05]  /*8350*/  IMAD.IADD R50, R78, 0x1, R81 ;  /* 0x000000014e327824 */ /* 0x000fea00078e0251 */
[----:B----4-:R-:W-:Y:S04]  /*8360*/  SHF.R.U32.HI R3, RZ, 0x15, R50 ;  /* 0x00000015ff037819 */ /* 0x010fe80000011632 */
[----:B------:R-:W-:Y:S11]  /*8370*/  LOP3.LUT P0, RZ, R3, 0x3, R158, 0x48, !PT ;  /* 0x0000000303ff7812 */ /* 0x000ff6000780489e */
[----:B------:R-:W-:Y:S02]  /*8380*/  @!UPT UIADD3 URZ, UPT, UPT, URZ, URZ, URZ ;  /* 0x000000fffffff290 */ /* 0x000fe4000fffe0ff */
        /* <DEDUP_REMOVED lines=17> */
.L_x_112:
[----:B-1----:R-:W-:Y:S01]  /*84a0*/  SHF.L.U32 R80, R88, 0x10, RZ ;  /* 0x0000001058507819 */ /* 0x002fe200000006ff */
[----:B------:R-:W-:Y:S05]  /*84b0*/  WARPSYNC.ALL ;  /* 0x0000000000007948 */ /* 0x000fea0003800000 */
[----:B------:R-:W-:Y:S01]  /*84c0*/  R2UR UR4, R50 ;  /* 0x00000000320472ca */ /* 0x000fe200000e0000 */
[----:B------:R-:W1:Y:S01]  /*84d0*/  S2R R179, SR_CgaCtaId ;  /* 0x0000000000b37919 */ /* 0x000e620000008800 */
[----:B------:R-:W-:Y:S01]  /*84e0*/  LOP3.LUT R82, R88, 0xffff0000, RZ, 0xc0, !PT ;  /* 0xffff000058527812 */ /* 0x000fe200078ec0ff */
[----:B------:R-:W-:Y:S01]  /*84f0*/  BSSY.RECONVERGENT B0, `(.L_x_113) ;  /* 0x0000103000007945 */ /* 0x000fe20003800200 */
[----:B------:R-:W-:Y:S02]  /*8500*/  SHF.L.U32 R85, R89, 0x10, RZ ;  /* 0x0000001059557819 */ /* 0x000fe400000006ff */
[----:B------:R-:W-:Y:S02]  /*8510*/  LOP3.LUT R84, R91, 0xffff0000, RZ, 0xc0, !PT ;  /* 0xffff00005b547812 */ /* 0x000fe400078ec0ff */
[----:B------:R-:W-:Y:S02]  /*8520*/  ISETP.NE.AND P6, PT, R174, RZ, PT ;  /* 0x000000ffae00720c */ /* 0x000fe40003fc5270 */
[----:B------:R-:W-:Y:S03]  /*8530*/  ISETP.NE.AND P0, PT, R165, RZ, PT ;  /* 0x000000ffa500720c */ /* 0x000fe60003f05270 */
[----:B------:R-:W4:Y:S02]  /*8540*/  LDTM.x64 R4, tmem[UR4] ;  /* 0x00000004000479ee */ /* 0x000f240008340000 */
[C---:B----4-:R-:W-:Y:S01]  /*8550*/  FMUL R0, R76.reuse, R4 ;  /* 0x000000044c007220 */ /* 0x050fe20000400000 */
[C---:B------:R-:W-:Y:S01]  /*8560*/  FMUL R3, R76.reuse, R5 ;  /* 0x000000054c037220 */ /* 0x040fe20000400000 */
[C---:B------:R-:W-:Y:S01]  /*8570*/  FMUL R6, R76.reuse, R6 ;  /* 0x000000064c067220 */ /* 0x040fe20000400000 */
[----:B------:R-:W-:Y:S01]  /*8580*/  FMUL R7, R76, R7 ;  /* 0x000000074c077220 */ /* 0x000fe20000400000 */
[----:B------:R-:W-:Y:S01]  /*8590*/  FFMA R0, R83, R80, R0 ;  /* 0x0000005053007223 */ /* 0x000fe20000000000 */
[----:B------:R-:W-:Y:S01]  /*85a0*/  LOP3.LUT R80, R89, 0xffff0000, RZ, 0xc0, !PT ;  /* 0xffff000059507812 */ /* 0x000fe200078ec0ff */
[----:B------:R-:W-:Y:S01]  /*85b0*/  FFMA R3, R83, R82, R3 ;  /* 0x0000005253037223 */ /* 0x000fe20000000003 */
[----:B------:R-:W-:Y:S01]  /*85c0*/  SHF.L.U32 R82, R91, 0x10, RZ ;  /* 0x000000105b527819 */ /* 0x000fe200000006ff */
[C---:B------:R-:W-:Y:S01]  /*85d0*/  FFMA R6, R83.reuse, R85, R6 ;  /* 0x0000005553067223 */ /* 0x040fe20000000006 */
[----:B------:R-:W-:Y:S01]  /*85e0*/  SHF.L.U32 R85, R90, 0x10, RZ ;  /* 0x000000105a557819 */ /* 0x000fe200000006ff */
[----:B------:R-:W-:Y:S01]  /*85f0*/  FFMA R7, R83, R80, R7 ;  /* 0x0000005053077223 */ /* 0x000fe20000000007 */
[----:B------:R-:W-:Y:S01]  /*8600*/  F2FP.BF16.F32.PACK_AB R96, R3, R0 ;  /* 0x000000000360723e */ /* 0x000fe200000010ff */
[----:B------:R-:W-:Y:S01]  /*8610*/  FMUL R4, R76, R8 ;  /* 0x000000084c047220 */ /* 0x000fe20000400000 */
[----:B------:R-:W-:Y:S01]  /*8620*/  LOP3.LUT R80, R90, 0xffff0000, RZ, 0xc0, !PT ;  /* 0xffff00005a507812 */ /* 0x000fe200078ec0ff */
[C---:B------:R-:W-:Y:S01]  /*8630*/  FMUL R0, R76.reuse, R9 ;  /* 0x000000094c007220 */ /* 0x040fe20000400000 */
[----:B------:R-:W-:Y:S01]  /*8640*/  F2FP.BF16.F32.PACK_AB R97, R7, R6 ;  /* 0x000000060761723e */ /* 0x000fe200000010ff */
[----:B------:R-:W-:Y:S01]  /*8650*/  FMUL R3, R76, R10 ;  /* 0x0000000a4c037220 */ /* 0x000fe20000400000 */
[C---:B------:R-:W-:Y:S01]  /*8660*/  FFMA R4, R83.reuse, R85, R4 ;  /* 0x0000005553047223 */ /* 0x040fe20000000004 */
[----:B--2---:R-:W-:Y:S01]  /*8670*/  SHF.L.U32 R85, R94, 0x10, RZ ;  /* 0x000000105e557819 */ /* 0x004fe200000006ff */
[----:B------:R-:W-:Y:S01]  /*8680*/  FMUL R5, R76, R11 ;  /* 0x0000000b4c057220 */ /* 0x000fe20000400000 */
[C---:B------:R-:W-:Y:S01]  /*8690*/  FFMA R0, R83.reuse, R80, R0 ;  /* 0x0000005053007223 */ /* 0x040fe20000000000 */
[C---:B------:R-:W-:Y:S01]  /*86a0*/  SHF.L.U32 R80, R92.reuse, 0x10, RZ ;  /* 0x000000105c507819 */ /* 0x040fe200000006ff */
[C---:B------:R-:W-:Y:S01]  /*86b0*/  FFMA R3, R83.reuse, R82, R3 ;  /* 0x0000005253037223 */ /* 0x040fe20000000003 */
[----:B------:R-:W-:Y:S01]  /*86c0*/  LOP3.LUT R82, R92, 0xffff0000, RZ, 0xc0, !PT ;  /* 0xffff00005c527812 */ /* 0x000fe200078ec0ff */
[----:B------:R-:W-:Y:S01]  /*86d0*/  FMUL R6, R76, R12 ;  /* 0x0000000c4c067220 */ /* 0x000fe20000400000 */
[----:B------:R-:W-:Y:S01]  /*86e0*/  F2FP.BF16.F32.PACK_AB R98, R0, R4 ;  /* 0x000000040062723e */ /* 0x000fe200000010ff */
[C---:B------:R-:W-:Y:S01]  /*86f0*/  FFMA R5, R83.reuse, R84, R5 ;  /* 0x0000005453057223 */ /* 0x040fe20000000005 */
[C---:B------:R-:W-:Y:S01]  /*8700*/  FMUL R7, R76.reuse, R13 ;  /* 0x0000000d4c077220 */ /* 0x040fe20000400000 */
[----:B------:R-:W-:Y:S01]  /*8710*/  FFMA R6, R83, R80, R6 ;  /* 0x0000005053067223 */ /* 0x000fe20000000006 */
[----:B------:R-:W-:Y:S01]  /*8720*/  SHF.L.U32 R80, R93, 0x10, RZ ;  /* 0x000000105d507819 */ /* 0x000fe200000006ff */
[C---:B------:R-:W-:Y:S01]  /*8730*/  FMUL R0, R76.reuse, R14 ;  /* 0x0000000e4c007220 */ /* 0x040fe20000400000 */
[----:B------:R-:W-:Y:S01]  /*8740*/  F2FP.BF16.F32.PACK_AB R99, R5, R3 ;  /* 0x000000030563723e */ /* 0x000fe200000010ff */
[----:B------:R-:W-:Y:S01]  /*8750*/  FFMA R7, R83, R82, R7 ;  /* 0x0000005253077223 */ /* 0x000fe20000000007 */
[----:B------:R-:W-:Y:S01]  /*8760*/  LOP3.LUT R82, R93, 0xffff0000, RZ, 0xc0, !PT ;  /* 0xffff00005d527812 */ /* 0x000fe200078ec0ff */
[C---:B------:R-:W-:Y:S01]  /*8770*/  FMUL R3, R76.reuse, R15 ;  /* 0x0000000f4c037220 */ /* 0x040fe20000400000 */
[----:B------:R-:W-:Y:S01]  /*8780*/  FMUL R4, R76, R16 ;  /* 0x000000104c047220 */ /* 0x000fe20000400000 */
[C---:B------:R-:W-:Y:S01]  /*8790*/  FFMA R0, R83.reuse, R80, R0 ;  /* 0x0000005053007223 */ /* 0x040fe20000000000 */
[----:B------:R-:W-:Y:S01]  /*87a0*/  LOP3.LUT R80, R94, 0xffff0000, RZ, 0xc0, !PT ;  /* 0xffff00005e507812 */ /* 0x000fe200078ec0ff */
[----:B------:R-:W-:Y:S01]  /*87b0*/  FFMA R3, R83, R82, R3 ;  /* 0x0000005253037223 */ /* 0x000fe20000000003 */
[----:B------:R-:W-:Y:S01]  /*87c0*/  F2FP.BF16.F32.PACK_AB R120, R7, R6 ;  /* 0x000000060778723e */ /* 0x000fe200000010ff */
[----:B------:R-:W-:Y:S01]  /*87d0*/  FFMA R4, R83, R85, R4 ;  /* 0x0000005553047223 */ /* 0x000fe20000000004 */
[C---:B------:R-:W-:Y:S01]  /*87e0*/  SHF.L.U32 R85, R95.reuse, 0x10, RZ ;  /* 0x000000105f557819 */ /* 0x040fe200000006ff */
[C---:B------:R-:W-:Y:S01]  /*87f0*/  FMUL R5, R76.reuse, R17 ;  /* 0x000000114c057220 */ /* 0x040fe20000400000 */
[----:B------:R-:W-:Y:S01]  /*8800*/  LOP3.LUT R82, R95, 0xffff0000, RZ, 0xc0, !PT ;  /* 0xffff00005f527812 */ /* 0x000fe200078ec0ff */
[C---:B------:R-:W-:Y:S01]  /*8810*/  FMUL R6, R76.reuse, R18 ;  /* 0x000000124c067220 */ /* 0x040fe20000400000 */
[----:B------:R-:W-:Y:S01]  /*8820*/  F2FP.BF16.F32.PACK_AB R121, R3, R0 ;  /* 0x000000000379723e */ /* 0x000fe200000010ff */
[----:B------:R-:W-:Y:S01]  /*8830*/  FMUL R7, R76, R19 ;  /* 0x000000134c077220 */ /* 0x000fe20000400000 */
        /* <DEDUP_REMOVED lines=11> */
[----:B------:R-:W-:Y:S01]  /*88f0*/  SHF.L.U32 R80, R101, 0x10, RZ ;  /* 0x0000001065507819 */ /* 0x000fe200000006ff */
[----:B------:R-:W-:Y:S01]  /*8900*/  FFMA R3, R83, R82, R3 ;  /* 0x0000005253037223 */ /* 0x000fe20000000003 */
[----:B------:R-:W-:Y:S01]  /*8910*/  LOP3.LUT R82, R103, 0xffff0000, RZ, 0xc0, !PT ;  /* 0xffff000067527812 */ /* 0x000fe200078ec0ff */
[C---:B------:R-:W-:Y:S01]  /*8920*/  FMUL R4, R76.reuse, R22 ;  /* 0x000000164c047220 */ /* 0x040fe20000400000 */
[----:B------:R2:W-:Y:S01]  /*8930*/  STS.128 [R178+UR36+0x4400], R96 ;  /* 0x00440060b2007988 */ /* 0x0005e20008000c24 */
[C---:B------:R-:W-:Y:S01]  /*8940*/  FMUL R5, R76.reuse, R23 ;  /* 0x000000174c057220 */ /* 0x040fe20000400000 */
[----:B------:R-:W-:Y:S01]  /*8950*/  F2FP.BF16.F32.PACK_AB R128, R3, R0 ;  /* 0x000000000380723e */ /* 0x000fe200000010ff */
[----:B------:R-:W-:Y:S01]  /*8960*/  FFMA R4, R83, R80, R4 ;  /* 0x0000005053047223 */ /* 0x000fe20000000004 */
[----:B------:R-:W-:Y:S01]  /*8970*/  LOP3.LUT R0, R101, 0xffff0000, RZ, 0xc0, !PT ;  /* 0xffff000065007812 */ /* 0x000fe200078ec0ff */
[----:B------:R-:W-:Y:S01]  /*8980*/  FMUL R6, R76, R24 ;  /* 0x000000184c067220 */ /* 0x000fe20000400000 */
[----:B------:R-:W-:Y:S01]  /*8990*/  SHF.L.U32 R3, R102, 0x10, RZ ;  /* 0x0000001066037819 */ /* 0x000fe200000006ff */
[----:B------:R-:W-:Y:S01]  /*89a0*/  FMUL R7, R76, R25 ;  /* 0x000000194c077220 */ /* 0x000fe20000400000 */
[----:B------:R-:W-:Y:S01]  /*89b0*/  LOP3.LUT R80, R102, 0xffff0000, RZ, 0xc0, !PT ;  /* 0xffff000066507812 */ /* 0x000fe200078ec0ff */
[C---:B------:R-:W-:Y:S01]  /*89c0*/  FFMA R5, R83.reuse, R0, R5 ;  /* 0x0000000053057223 */ /* 0x040fe20000000005 */
[----:B------:R-:W-:Y:S01]  /*89d0*/  SHF.L.U32 R0, R108, 0x10, RZ ;  /* 0x000000106c007819 */ /* 0x000fe200000006ff */
[C---:B------:R-:W-:Y:S01]  /*89e0*/  FMUL R8, R76.reuse, R26 ;  /* 0x0000001a4c087220 */ /* 0x040fe20000400000 */
        /* <DEDUP_REMOVED lines=18> */
[----:B------:R4:W-:Y:S01]  /*8b10*/  STS.128 [R177+0x4400], R120 ;  /* 0x00440078b1007388 */ /* 0x0009e20000000c00 */
[----:B------:R-:W-:Y:S01]  /*8b20*/  FFMA R11, R83, R80, R11 ;  /* 0x00000050530b7223 */ /* 0x000fe2000000000b */
[----:B------:R-:W-:Y:S01]  /*8b30*/  LOP3.LUT R80, R111, 0xffff0000, RZ, 0xc0, !PT ;  /* 0xffff00006f507812 */ /* 0x000fe200078ec0ff */
[C---:B------:R-:W-:Y:S01]  /*8b40*/  FFMA R12, R83.reuse, R3, R12 ;  /* 0x00000003530c7223 */ /* 0x040fe2000000000c */
[C---:B------:R-:W-:Y:S01]  /*8b50*/  SHF.L.U32 R3, R110.reuse, 0x10, RZ ;  /* 0x000000106e037819 */ /* 0x040fe200000006ff */
[----:B------:R-:W-:Y:S01]  /*8b60*/  FFMA R13, R83, R0, R13 ;  /* 0x00000000530d7223 */ /* 0x000fe2000000000d */
[----:B------:R-:W-:Y:S01]  /*8b70*/  LOP3.LUT R0, R110, 0xffff0000, RZ, 0xc0, !PT ;  /* 0xffff00006e007812 */ /* 0x000fe200078ec0ff */
[C---:B------:R-:W-:Y:S01]  /*8b80*/  FMUL R14, R76.reuse, R32 ;  /* 0x000000204c0e7220 */ /* 0x040fe20000400000 */
[----:B--2---:R-:W-:Y:S01]  /*8b90*/  F2FP.BF16.F32.PACK_AB R96, R11, R10 ;  /* 0x0000000a0b60723e */ /* 0x004fe200000010ff */
[C---:B------:R-:W-:Y:S01]  /*8ba0*/  FMUL R15, R76.reuse, R33 ;  /* 0x000000214c0f7220 */ /* 0x040fe20000400000 */
[----:B------:R-:W-:Y:S01]  /*8bb0*/  F2FP.BF16.F32.PACK_AB R97, R13, R12 ;  /* 0x0000000c0d61723e */ /* 0x000fe200000010ff */
        /* <DEDUP_REMOVED lines=14> */
[----:B------:R-:W-:Y:S01]  /*8ca0*/  FMUL R20, R76, R38 ;  /* 0x000000264c147220 */ /* 0x000fe20000400000 */
[----:B------:R-:W-:Y:S01]  /*8cb0*/  FFMA R18, R83, R0, R18 ;  /* 0x0000000053127223 */ /* 0x000fe20000000012 */
[----:B------:R-:W-:Y:S01]  /*8cc0*/  LOP3.LUT R0, R117, 0xffff0000, RZ, 0xc0, !PT ;  /* 0xffff000075007812 */ /* 0x000fe200078ec0ff */
[C---:B------:R-:W-:Y:S01]  /*8cd0*/  FFMA R19, R83.reuse, R80, R19 ;  /* 0x0000005053137223 */ /* 0x040fe20000000013 */
[C---:B------:R-:W-:Y:S01]  /*8ce0*/  LOP3.LUT R80, R118.reuse, 0xffff0000, RZ, 0xc0, !PT ;  /* 0xffff000076507812 */ /* 0x040fe200078ec0ff */
[----:B------:R-:W-:Y:S01]  /*8cf0*/  FFMA R20, R83, R3, R20 ;  /* 0x0000000353147223 */ /* 0x000fe20000000014 */
[----:B------:R-:W-:Y:S01]  /*8d00*/  SHF.L.U32 R3, R118, 0x10, RZ ;  /* 0x0000001076037819 */ /* 0x000fe200000006ff */
[C---:B------:R-:W-:Y:S01]  /*8d10*/  FMUL R21, R76.reuse, R39 ;  /* 0x000000274c157220 */ /* 0x040fe20000400000 */
[----:B----4-:R-:W-:Y:S01]  /*8d20*/  F2FP.BF16.F32.PACK_AB R120, R19, R18 ;  /* 0x000000121378723e */ /* 0x010fe200000010ff */
[C---:B------:R-:W-:Y:S01]  /*8d30*/  FMUL R22, R76.reuse, R40 ;  /* 0x000000284c167220 */ /* 0x040fe20000400000 */
[----:B------:R-:W-:Y:S01]  /*8d40*/  STS.128 [R176+0x4400], R128 ;  /* 0x00440080b0007388 */ /* 0x000fe20000000c00 */
[C---:B------:R-:W-:Y:S01]  /*8d50*/  FMUL R23, R76.reuse, R41 ;  /* 0x000000294c177220 */ /* 0x040fe20000400000 */
[----:B------:R-:W-:Y:S01]  /*8d60*/  FMUL R24, R76, R42 ;  /* 0x0000002a4c187220 */ /* 0x000fe20000400000 */
[C---:B------:R-:W-:Y:S01]  /*8d70*/  FFMA R21, R83.reuse, R0, R21 ;  /* 0x0000000053157223 */ /* 0x040fe20000000015 */
[----:B------:R-:W-:Y:S01]  /*8d80*/  SHF.L.U32 R0, R124, 0x10, RZ ;  /* 0x000000107c007819 */ /* 0x000fe200000006ff */
[----:B------:R-:W-:Y:S01]  /*8d90*/  FMUL R25, R76, R43 ;  /* 0x0000002b4c197220 */ /* 0x000fe20000400000 */
[----:B------:R-:W-:Y:S01]  /*8da0*/  FFMA R22, R83, R3, R22 ;  /* 0x0000000353167223 */ /* 0x000fe20000000016 */
[----:B------:R-:W-:Y:S01]  /*8db0*/  SHF.L.U32 R3, R125, 0x10, RZ ;  /* 0x000000107d037819 */ /* 0x000fe200000006ff */
[----:B------:R-:W-:Y:S01]  /*8dc0*/  FFMA R23, R83, R80, R23 ;  /* 0x0000005053177223 */ /* 0x000fe20000000017 */
[----:B------:R-:W-:Y:S01]  /*8dd0*/  LOP3.LUT R80, R124, 0xffff0000, RZ, 0xc0, !PT ;  /* 0xffff00007c507812 */ /* 0x000fe200078ec0ff */
[C---:B------:R-:W-:Y:S01]  /*8de0*/  FMUL R26, R76.reuse, R44 ;  /* 0x0000002c4c1a7220 */ /* 0x040fe20000400000 */
[----:B------:R-:W-:Y:S01]  /*8df0*/  F2FP.BF16.F32.PACK_AB R121, R21, R20 ;  /* 0x000000141579723e */ /* 0x000fe200000010ff */
[----:B------:R-:W-:Y:S01]  /*8e00*/  FFMA R24, R83, R85, R24 ;  /* 0x0000005553187223 */ /* 0x000fe20000000018 */
[----:B------:R-:W-:Y:S01]  /*8e10*/  F2FP.BF16.F32.PACK_AB R122, R23, R22 ;  /* 0x00000016177a723e */ /* 0x000fe200000010ff */
[----:B------:R-:W-:Y:S01]  /*8e20*/  FFMA R25, R83, R82, R25 ;  /* 0x0000005253197223 */ /* 0x000fe20000000019 */
[----:B------:R-:W-:Y:S01]  /*8e30*/  SHF.L.U32 R85, R127, 0x10, RZ ;  /* 0x000000107f557819 */ /* 0x000fe200000006ff */
[C---:B------:R-:W-:Y:S01]  /*8e40*/  FMUL R27, R76.reuse, R45 ;  /* 0x0000002d4c1b7220 */ /* 0x040fe20000400000 */
[----:B------:R-:W-:Y:S01]  /*8e50*/  LOP3.LUT R82, R143, 0xffff0000, RZ, 0xc0, !PT ;  /* 0xffff00008f527812 */ /* 0x000fe200078ec0ff */
[----:B------:R-:W-:Y:S01]  /*8e60*/  FMUL R28, R76, R46 ;  /* 0x0000002e4c1c7220 */ /* 0x000fe20000400000 */
[----:B------:R-:W-:Y:S01]  /*8e70*/  F2FP.BF16.F32.PACK_AB R123, R25, R24 ;  /* 0x00000018197b723e */ /* 0x000fe200000010ff */
[----:B------:R2:W-:Y:S01]  /*8e80*/  STS.128 [R175+0x4400], R96 ;  /* 0x00440060af007388 */ /* 0x0005e20000000c00 */
        /* <DEDUP_REMOVED lines=12> */
[----:B------:R4:W-:Y:S01]  /*8f50*/  STS.128 [R173+0x4400], R120 ;  /* 0x00440078ad007388 */ /* 0x0009e20000000c00 */
[----:B------:R-:W-:Y:S01]  /*8f60*/  FMUL R33, R76, R51 ;  /* 0x000000334c217220 */ /* 0x000fe20000400000 */
[C---:B------:R-:W-:Y:S01]  /*8f70*/  FFMA R30, R83.reuse, R3, R30 ;  /* 0x00000003531e7223 */ /* 0x040fe2000000001e */
[C---:B------:R-:W-:Y:S01]  /*8f80*/  SHF.L.U32 R3, R132.reuse, 0x10, RZ ;  /* 0x0000001084037819 */ /* 0x040fe200000006ff */
[C---:B------:R-:W-:Y:S01]  /*8f90*/  FFMA R31, R83.reuse, R80, R31 ;  /* 0x00000050531f7223 */ /* 0x040fe2000000001f */
[----:B------:R-:W-:Y:S01]  /*8fa0*/  LOP3.LUT R80, R132, 0xffff0000, RZ, 0xc0, !PT ;  /* 0xffff000084507812 */ /* 0x000fe200078ec0ff */
[----:B------:R-:W-:Y:S01]  /*8fb0*/  FFMA R32, R83, R85, R32 ;  /* 0x0000005553207223 */ /* 0x000fe20000000020 */
        /* <DEDUP_REMOVED lines=9> */
[----:B------:R-:W-:Y:S01]  /*9050*/  FFMA R35, R83, R80, R35 ;  /* 0x0000005053237223 */ /* 0x000fe20000000023 */
[----:B------:R-:W-:Y:S01]  /*9060*/  LOP3.LUT R80, R135, 0xffff0000, RZ, 0xc0, !PT ;  /* 0xffff000087507812 */ /* 0x000fe200078ec0ff */
[----:B------:R-:W-:Y:S01]  /*9070*/  FFMA R36, R83, R85, R36 ;  /* 0x0000005553247223 */ /* 0x000fe20000000024 */
[----:B------:R-:W-:Y:S01]  /*9080*/  SHF.L.U32 R85, R135, 0x10, RZ ;  /* 0x0000001087557819 */ /* 0x000fe200000006ff */
[----:B------:R-:W-:Y:S01]  /*9090*/  FFMA R37, R83, R0, R37 ;  /* 0x0000000053257223 */ /* 0x000fe20000000025 */
[----:B------:R-:W-:Y:S01]  /*90a0*/  LOP3.LUT R0, R134, 0xffff0000, RZ, 0xc0, !PT ;  /* 0xffff000086007812 */ /* 0x000fe200078ec0ff */
[C---:B------:R-:W-:Y:S01]  /*90b0*/  FMUL R38, R76.reuse, R56 ;  /* 0x000000384c267220 */ /* 0x040fe20000400000 */
[----:B--2---:R-:W-:Y:S01]  /*90c0*/  F2FP.BF16.F32.PACK_AB R96, R27, R26 ;  /* 0x0000001a1b60723e */ /* 0x004fe200000010ff */
[C---:B------:R-:W-:Y:S01]  /*90d0*/  FMUL R39, R76.reuse, R57 ;  /* 0x000000394c277220 */ /* 0x040fe20000400000 */
[----:B------:R-:W-:Y:S01]  /*90e0*/  F2FP.BF16.F32.PACK_AB R97, R29, R28 ;  /* 0x0000001c1d61723e */ /* 0x000fe200000010ff */
[C---:B------:R-:W-:Y:S01]  /*90f0*/  FMUL R40, R76.reuse, R58 ;  /* 0x0000003a4c287220 */ /* 0x040fe20000400000 */
[----:B------:R-:W-:Y:S01]  /*9100*/  F2FP.BF16.F32.PACK_AB R98, R31, R30 ;  /* 0x0000001e1f62723e */ /* 0x000fe200000010ff */
[----:B------:R-:W-:Y:S01]  /*9110*/  FMUL R41, R76, R59 ;  /* 0x0000003b4c297220 */ /* 0x000fe20000400000 */
[----:B------:R-:W-:Y:S01]  /*9120*/  F2FP.BF16.F32.PACK_AB R99, R33, R32 ;  /* 0x000000202163723e */ /* 0x000fe200000010ff */
[----:B------:R-:W-:Y:S01]  /*9130*/  FFMA R38, R83, R3, R38 ;  /* 0x0000000353267223 */ /* 0x000fe20000000026 */
[----:B------:R-:W-:Y:S01]  /*9140*/  SHF.L.U32 R3, R141, 0x10, RZ ;  /* 0x000000108d037819 */ /* 0x000fe200000006ff */
[C---:B------:R-:W-:Y:S01]  /*9150*/  FFMA R39, R83.reuse, R0, R39 ;  /* 0x0000000053277223 */ /* 0x040fe20000000027 */
[C---:B------:R-:W-:Y:S01]  /*9160*/  SHF.L.U32 R0, R140.reuse, 0x10, RZ ;  /* 0x000000108c007819 */ /* 0x040fe200000006ff */
[----:B------:R-:W-:Y:S01]  /*9170*/  FFMA R40, R83, R85, R40 ;  /* 0x0000005553287223 */ /* 0x000fe20000000028 */
[----:B------:R-:W-:Y:S01]  /*9180*/  SHF.L.U32 R85, R143, 0x10, RZ ;  /* 0x000000108f557819 */ /* 0x000fe200000006ff */
[----:B------:R2:W-:Y:S01]  /*9190*/  STS.128 [R172+0x4400], R96 ;  /* 0x00440060ac007388 */ /* 0x0005e20000000c00 */
[----:B----4-:R-:W-:Y:S01]  /*91a0*/  F2FP.BF16.F32.PACK_AB R120, R35, R34 ;  /* 0x000000222378723e */ /* 0x010fe200000010ff */
[----:B------:R-:W-:Y:S01]  /*91b0*/  FFMA R41, R83, R80, R41 ;  /* 0x0000005053297223 */ /* 0x000fe20000000029 */
[----:B------:R-:W-:Y:S01]  /*91c0*/  LOP3.LUT R80, R140, 0xffff0000, RZ, 0xc0, !PT ;  /* 0xffff00008c507812 */ /* 0x000fe200078ec0ff */
[C---:B------:R-:W-:Y:S01]  /*91d0*/  FMUL R42, R76.reuse, R60 ;  /* 0x0000003c4c2a7220 */ /* 0x040fe20000400000 */
[----:B------:R-:W-:Y:S01]  /*91e0*/  F2FP.BF16.F32.PACK_AB R121, R37, R36 ;  /* 0x000000242579723e */ /* 0x000fe200000010ff */
[C---:B------:R-:W-:Y:S01]  /*91f0*/  FMUL R43, R76.reuse, R61 ;  /* 0x0000003d4c2b7220 */ /* 0x040fe20000400000 */
[----:B------:R-:W-:Y:S01]  /*9200*/  F2FP.BF16.F32.PACK_AB R122, R39, R38 ;  /* 0x00000026277a723e */ /* 0x000fe200000010ff */
[C---:B------:R-:W-:Y:S01]  /*9210*/  FMUL R44, R76.reuse, R62 ;  /* 0x0000003e4c2c7220 */ /* 0x040fe20000400000 */
[C---:B------:R-:W-:Y:S01]  /*9220*/  FFMA R42, R83.reuse, R0, R42 ;  /* 0x00000000532a7223 */ /* 0x040fe2000000002a */
[----:B------:R-:W-:Y:S01]  /*9230*/  FFMA R43, R83, R80, R43 ;  /* 0x00000050532b7223 */ /* 0x000fe2000000002b */
[----:B------:R-:W-:Y:S01]  /*9240*/  LOP3.LUT R0, R141, 0xffff0000, RZ, 0xc0, !PT ;  /* 0xffff00008d007812 */ /* 0x000fe200078ec0ff */
[C---:B------:R-:W-:Y:S01]  /*9250*/  FFMA R44, R83.reuse, R3, R44 ;  /* 0x00000003532c7223 */ /* 0x040fe2000000002c */
[----:B------:R-:W-:Y:S01]  /*9260*/  FMUL R45, R76, R63 ;  /* 0x0000003f4c2d7220 */ /* 0x000fe20000400000 */
[----:B------:R-:W-:Y:S01]  /*9270*/  SHF.L.U32 R3, R142, 0x10, RZ ;  /* 0x000000108e037819 */ /* 0x000fe200000006ff */
[----:B------:R-:W-:Y:S01]  /*9280*/  FMUL R46, R76, R64 ;  /* 0x000000404c2e7220 */ /* 0x000fe20000400000 */
[----:B------:R-:W-:Y:S01]  /*9290*/  LOP3.LUT R80, R142, 0xffff0000, RZ, 0xc0, !PT ;  /* 0xffff00008e507812 */ /* 0x000fe200078ec0ff */
[C---:B------:R-:W-:Y:S01]  /*92a0*/  FMUL R47, R76.reuse, R65 ;  /* 0x000000414c2f7220 */ /* 0x040fe20000400000 */
[C---:B------:R-:W-:Y:S01]  /*92b0*/  FMUL R48, R76.reuse, R66 ;  /* 0x000000424c307220 */ /* 0x040fe20000400000 */
[----:B------:R-:W-:Y:S01]  /*92c0*/  FFMA R45, R83, R0, R45 ;  /* 0x00000000532d7223 */ /* 0x000fe2000000002d */
[----:B------:R-:W-:Y:S01]  /*92d0*/  FMUL R49, R76, R67 ;  /* 0x000000434c317220 */ /* 0x000fe20000400000 */
[----:B------:R-:W-:Y:S01]  /*92e0*/  F2FP.BF16.F32.PACK_AB R123, R41, R40 ;  /* 0x00000028297b723e */ /* 0x000fe200000010ff */
[C---:B------:R-:W-:Y:S01]  /*92f0*/  FFMA R46, R83.reuse, R3, R46 ;  /* 0x00000003532e7223 */ /* 0x040fe2000000002e */
[C---:B------:R-:W-:Y:S01]  /*9300*/  FFMA R47, R83.reuse, R80, R47 ;  /* 0x00000050532f7223 */ /* 0x040fe2000000002f */
[C---:B------:R-:W-:Y:S01]  /*9310*/  FFMA R48, R83.reuse, R85, R48 ;  /* 0x0000005553307223 */ /* 0x040fe20000000030 */
[----:B------:R-:W-:Y:S01]  /*9320*/  FFMA R49, R83, R82, R49 ;  /* 0x0000005253317223 */ /* 0x000fe20000000031 */
[----:B------:R2:W-:Y:S01]  /*9330*/  STS.128 [R171+0x4400], R120 ;  /* 0x00440078ab007388 */ /* 0x0005e20000000c00 */
[----:B------:R-:W-:Y:S02]  /*9340*/  F2FP.BF16.F32.PACK_AB R128, R43, R42 ;  /* 0x0000002a2b80723e */ /* 0x000fe400000010ff */
[----:B------:R-:W-:Y:S02]  /*9350*/  F2FP.BF16.F32.PACK_AB R129, R45, R44 ;  /* 0x0000002c2d81723e */ /* 0x000fe400000010ff */
[----:B------:R-:W-:Y:S02]  /*9360*/  F2FP.BF16.F32.PACK_AB R130, R47, R46 ;  /* 0x0000002e2f82723e */ /* 0x000fe400000010ff */
[----:B------:R-:W-:Y:S02]  /*9370*/  F2FP.BF16.F32.PACK_AB R131, R49, R48 ;  /* 0x000000303183723e */ /* 0x000fe400000010ff */
[----:B------:R-:W-:Y:S02]  /*9380*/  MOV R0, UR37 ;  /* 0x0000002500007c02 */ /* 0x000fe40008000f00 */
[----:B------:R-:W-:Y:S01]  /*9390*/  LEA R3, R105, UR36, 0x3 ;  /* 0x0000002469037c11 */ /* 0x000fe2000f8e18ff */
[----:B------:R2:W-:Y:S01]  /*93a0*/  STS.128 [R170+0x4400], R128 ;  /* 0x00440080aa007388 */ /* 0x0005e20000000c00 */
[----:B------:R-:W-:Y:S02]  /*93b0*/  @P6 LEA R0, R0, UR36, 0x3 ;  /* 0x0000002400006c11 */ /* 0x000fe4000f8e18ff */
[----:B------:R-:W-:Y:S02]  /*93c0*/  @P6 SHF.L.U32 R80, R162, 0x1f, RZ ;  /* 0x0000001fa2506819 */ /* 0x000fe400000006ff */
[----:B------:R-:W-:Y:S01]  /*93d0*/  @P6 IADD3 R0, PT, PT, R0, 0x30, RZ ;  /* 0x0000003000006810 */ /* 0x000fe20007ffe0ff */
[----:B------:R-:W-:Y:S01]  /*93e0*/  @!PT LDS RZ, [RZ] ;  /* 0x00000000fffff984 */ /* 0x000fe20000000800 */
[----:B------:R-:W-:Y:S01]  /*93f0*/  @!PT LDS RZ, [RZ] ;  /* 0x00000000fffff984 */ /* 0x000fe20000000800 */
[----:B------:R-:W-:Y:S01]  /*9400*/  @!PT LDS RZ, [RZ] ;  /* 0x00000000fffff984 */ /* 0x000fe20000000800 */
[----:B------:R-:W-:Y:S01]  /*9410*/  @!PT LDS RZ, [RZ] ;  /* 0x00000000fffff984 */ /* 0x000fe20000000800 */
[----:B------:R4:W-:Y:S06]  /*9420*/  MEMBAR.ALL.CTA ;  /* 0x0000000000007992 */ /* 0x0009ec0000008000 */
[----:B----4-:R-:W4:Y:S01]  /*9430*/  FENCE.VIEW.ASYNC.S ;  /* 0x00000000000073c6 */ /* 0x010f220000000000 */
[----:B-1----:R-:W-:Y:S01]  /*9440*/  @P6 PRMT R0, R179, 0x654, R0 ;  /* 0x00000654b3006816 */ /* 0x002fe20000000000 */
[----:B----4-:R-:W-:Y:S06]  /*9450*/  BAR.SYNC.DEFER_BLOCKING 0x1, 0x80 ;  /* 0x0042000000007b1d */ /* 0x010fec0000010000 */
[----:B------:R-:W-:Y:S05]  /*9460*/  @P0 BRA `(.L_x_114) ;  /* 0x00000000002c0947 */ /* 0x000fea0003800000 */
[----:B------:R-:W-:Y:S01]  /*9470*/  R2UR UR5, R81 ;  /* 0x00000000510572ca */ /* 0x000fe200000e0000 */
[----:B------:R-:W-:Y:S01]  /*9480*/  UIADD3 UR4, UP0, UPT, UR48, 0xa80, URZ ;  /* 0x00000a8030047890 */ /* 0x000fe2000ff1e0ff */
[----:B------:R-:W-:Y:S01]  /*9490*/  R2UR UR6, R168 ;  /* 0x00000000a80672ca */ /* 0x000fe200000e0000 */
[----:B------:R-:W-:Y:S01]  /*94a0*/  UIADD3 UR8, UPT, UPT, UR36, 0x4400, URZ ;  /* 0x0000440024087890 */ /* 0x000fe2000fffe0ff */
[----:B------:R-:W-:Y:S01]  /*94b0*/  UMOV UR10, UR42 ;  /* 0x0000002a000a7c82 */ /* 0x000fe20008000000 */
[----:B------:R-:W-:Y:S10]  /*94c0*/  UMOV UR11, UR52 ;  /* 0x00000034000b7c82 */ /* 0x000ff40008000000 */
[----:B------:R-:W-:Y:S02]  /*94d0*/  UIADD3 UR9, UPT, UPT, UR6, UR5, URZ ;  /* 0x0000000506097290 */ /* 0x000fe4000fffe0ff */
[----:B------:R-:W-:Y:S09]  /*94e0*/  UIADD3.X UR5, UPT, UPT, URZ, UR49, URZ, UP0, !UPT ;  /* 0x00000031ff057290 */ /* 0x000ff200087fe4ff */
[----:B------:R1:W-:Y:S01]  /*94f0*/  UTMASTG.3D [UR8], [UR4] ;  /* 0x00000008040073b5 */ /* 0x0003e20008010000 */
[----:B------:R0:W-:Y:S01]  /*9500*/  UTMACMDFLUSH ;  /* 0x00000000000079b7 */ /* 0x0001e20000000000 */
[----:B-1----:R-:W-:Y:S04]  /*9510*/  DEPBAR.LE SB0, 0x1 ;  /* 0x000080400000791a */ /* 0x002fe80000000000 */
.L_x_114:
[----:B------:R-:W-:Y:S05]  /*9520*/  BSYNC.RECONVERGENT B0 ;  /* 0x0000000000007941 */ /* 0x000fea0003800200 */
.L_x_113:
[----:B------:R-:W-:Y:S01]  /*9530*/  BAR.SYNC.DEFER_BLOCKING 0x1, 0x80 ;  /* 0x0042000000007b1d */ /* 0x000fe20000010000 */
[----:B------:R-:W-:Y:S01]  /*9540*/  UIADD3 UR4, UPT, UPT, UR37, 0x1, URZ ;  /* 0x0000000125047890 */ /* 0x000fe2000fffe0ff */
[----:B------:R-:W-:Y:S03]  /*9550*/  ISETP.NE.AND P0, PT, R79, RZ, PT ;  /* 0x000000ff4f00720c */ /* 0x000fe60003f05270 */
[----:B------:R-:W-:Y:S04]  /*9560*/  UISETP.NE.AND UP0, UPT, UR4, 0x4, UPT ;  /* 0x000000040400788c */ /* 0x000fe8000bf05270 */
[----:B------:R-:W-:Y:S01]  /*9570*/  USEL UR38, UR4, URZ, UP0 ;  /* 0x000000ff04267287 */ /* 0x000fe20008000000 */
[----:B------:R1:W-:Y:S01]  /*9580*/  @P6 SYNCS.ARRIVE.TRANS64.RED.A1T0 RZ, [R0+URZ], RZ ;  /* 0x000000ff00ff69a7 */ /* 0x0003e200081004ff */
[----:B------:R-:W-:Y:S01]  /*9590*/  BSSY B1, `(.L_x_115) ;  /* 0x0000022000017945 */ /* 0x000fe20003800000 */
[----:B------:R-:W4:Y:S01]  /*95a0*/  @P6 SYNCS.PHASECHK.TRANS64.TRYWAIT P1, [R3+URZ+0x10], R80 ;  /* 0x00001050030065a7 */ /* 0x000f2200080211ff */
[----:B-1----:R-:W-:Y:S05]  /*95b0*/  IMAD.MOV.U32 R0, RZ, RZ, 0x40 ;  /* 0x00000040ff007424 */ /* 0x002fea00078e00ff */
        /* <DEDUP_REMOVED lines=13> */
[----:B------:R-:W1:Y:S02]  /*9690*/  SYNCS.PHASECHK.TRANS64.TRYWAIT P0, [R3+URZ+0x10], R6 ;  /* 0x00001006030075a7 */ /* 0x000e6400080011ff */
[----:B-1----:R-:W-:Y:S05]  /*96a0*/  @!P0 BRA `(.L_x_119) ;  /* 0x0000003000d48947 */ /* 0x002fea0003800000 */
.L_x_118:
[----:B------:R-:W-:Y:S05]  /*96b0*/  BSYNC B0 ;  /* 0x0000000000007941 */ /* 0x000fea0003800000 */
.L_x_117:
[----:B------:R-:W-:Y:S01]  /*96c0*/  ISETP.NE.AND P0, PT, R112, RZ, PT ;  /* 0x000000ff7000720c */ /* 0x000fe20003f05270 */
[----:B------:R-:W-:Y:S11]  /*96d0*/  VIADD R105, R105, 0x1 ;  /* 0x0000000169697836 */ /* 0x000ff60000000000 */
[----:B------:R-:W-:Y:S01]  /*96e0*/  @!UPT UIADD3 URZ, UPT, UPT, URZ, URZ, URZ ;  /* 0x000000fffffff290 */ /* 0x000fe2000fffe0ff */
[----:B------:R4:W2:Y:S01]  /*96f0*/  @P0 LDS.128 R88, [R4+UR36+0x400] ;  /* 0x0004002404580984 */ /* 0x0008a20008000c00 */
[--C-:B-1----:R-:W-:Y:S01]  /*9700*/  @P0 IMAD.IADD R3, R104, 0x1, R5.reuse ;  /* 0x0000000168030824 */ /* 0x102fe200078e0205 */
[C---:B------:R-:W-:Y:S01]  /*9710*/  @P0 IADD3 R6, PT, PT, R106.reuse, R7, RZ ;  /* 0x000000076a060210 */ /* 0x040fe20007ffe0ff */
[C---:B------:R-:W-:Y:S01]  /*9720*/  @P0 IMAD.IADD R8, R106.reuse, 0x1, R5 ;  /* 0x000000016a080824 */ /* 0x040fe200078e0205 */
[----:B------:R4:W1:Y:S02]  /*9730*/  @P0 LDS.128 R92, [R0+0x400] ;  /* 0x00040000005c0984 */ /* 0x0008640000000c00 */
[----:B------:R-:W-:Y:S02]  /*9740*/  @P0 IADD3 R9, PT, PT, R106, R3, RZ ;  /* 0x000000036a090210 */ /* 0x000fe40007ffe0ff */
[----:B------:R4:W1:Y:S04]  /*9750*/  @P0 LDS.128 R100, [R7+0x400] ;  /* 0x0004000007640984 */ /* 0x0008680000000c00 */
[----:B------:R4:W1:Y:S04]  /*9760*/  @P0 LDS.128 R108, [R6+0x400] ;  /* 0x00040000066c0984 */ /* 0x0008680000000c00 */
[----:B------:R4:W1:Y:S04]  /*9770*/  @P0 LDS.128 R116, [R5+0x400] ;  /* 0x0004000005740984 */ /* 0x0008680000000c00 */
[----:B------:R4:W1:Y:S04]  /*9780*/  @P0 LDS.128 R124, [R8+0x400] ;  /* 0x00040000087c0984 */ /* 0x0008680000000c00 */
[----:B------:R4:W1:Y:S04]  /*9790*/  @P0 LDS.128 R132, [R3+0x400] ;  /* 0x0004000003840984 */ /* 0x0008680000000c00 */
[----:B------:R4:W1:Y:S02]  /*97a0*/  @P0 LDS.128 R140, [R9+0x400] ;  /* 0x00040000098c0984 */ /* 0x0008640000000c00 */
.L_x_116:
[----:B------:R-:W-:Y:S05]  /*97b0*/  BSYNC B1 ;  /* 0x0000000000017941 */ /* 0x000fea0003800000 */
.L_x_115:
        /* <DEDUP_REMOVED lines=21> */
.L_x_120:
[----:B--2---:R-:W-:Y:S01]  /*9910*/  SHF.L.U32 R80, R88, 0x10, RZ ;  /* 0x0000001058507819 */ /* 0x004fe200000006ff */
[----:B------:R-:W-:Y:S05]  /*9920*/  WARPSYNC.ALL ;  /* 0x0000000000007948 */ /* 0x000fea0003800000 */
[----:B------:R-:W-:Y:S01]  /*9930*/  R2UR UR4, R16 ;  /* 0x00000000100472ca */ /* 0x000fe200000e0000 */
[----:B------:R-:W-:Y:S01]  /*9940*/  BSSY.RECONVERGENT B0, `(.L_x_121) ;  /* 0x0000104000007945 */ /* 0x000fe20003800200 */
[----:B------:R-:W-:Y:S02]  /*9950*/  LOP3.LUT R82, R91, 0xffff0000, RZ, 0xc0, !PT ;  /* 0xffff00005b527812 */ /* 0x000fe400078ec0ff */
[----:B------:R-:W-:Y:S02]  /*9960*/  ISETP.NE.AND P6, PT, R174, RZ, PT ;  /* 0x000000ffae00720c */ /* 0x000fe40003fc5270 */
[----:B------:R-:W-:Y:S07]  /*9970*/  ISETP.NE.AND P0, PT, R165, RZ, PT ;  /* 0x000000ffa500720c */ /* 0x000fee0003f05270 */
[----:B------:R-:W2:Y:S02]  /*9980*/  LDTM.x64 R4, tmem[UR4] ;  /* 0x00000004000479ee */ /* 0x000ea40008340000 */
[----:B--2---:R-:W-:Y:S01]  /*9990*/  FMUL R0, R76, R4 ;  /* 0x000000044c007220 */ /* 0x004fe20000400000 */
[----:B------:R-:W-:Y:S01]  /*99a0*/  LOP3.LUT R4, R88, 0xffff0000, RZ, 0xc0, !PT ;  /* 0xffff000058047812 */ /* 0x000fe200078ec0ff */
[C---:B------:R-:W-:Y:S01]  /*99b0*/  FMUL R3, R76.reuse, R5 ;  /* 0x000000054c037220 */ /* 0x040fe20000400000 */
[----:B------:R-:W-:Y:S01]  /*99c0*/  SHF.L.U32 R5, R89, 0x10, RZ ;  /* 0x0000001059057819 */ /* 0x000fe200000006ff */
[----:B------:R-:W-:Y:S01]  /*99d0*/  FFMA R0, R83, R80, R0 ;  /* 0x0000005053007223 */ /* 0x000fe20000000000 */
[----:B------:R-:W-:Y:S01]  /*99e0*/  LOP3.LUT R80, R89, 0xffff0000, RZ, 0xc0, !PT ;  /* 0xffff000059507812 */ /* 0x000fe200078ec0ff */
[C---:B------:R-:W-:Y:S01]  /*99f0*/  FMUL R6, R76.reuse, R6 ;  /* 0x000000064c067220 */ /* 0x040fe20000400000 */
[C---:B------:R-:W-:Y:S01]  /*9a00*/  FFMA R3, R83.reuse, R4, R3 ;  /* 0x0000000453037223 */ /* 0x040fe20000000003 */
[C---:B------:R-:W-:Y:S01]  /*9a10*/  FMUL R7, R76.reuse, R7 ;  /* 0x000000074c077220 */ /* 0x040fe20000400000 */
[----:B------:R-:W-:Y:S01]  /*9a20*/  FMUL R4, R76, R8 ;  /* 0x000000084c047220 */ /* 0x000fe20000400000 */
[C---:B------:R-:W-:Y:S01]  /*9a30*/  LOP3.LUT R8, R90.reuse, 0xffff0000, RZ, 0xc0, !PT ;  /* 0xffff00005a087812 */ /* 0x040fe200078ec0ff */
[C---:B------:R-:W-:Y:S01]  /*9a40*/  FFMA R6, R83.reuse, R5, R6 ;  /* 0x0000000553067223 */ /* 0x040fe20000000006 */
[----:B------:R-:W-:Y:S01]  /*9a50*/  SHF.L.U32 R5, R90, 0x10, RZ ;  /* 0x000000105a057819 */ /* 0x000fe200000006ff */
[----:B------:R-:W-:Y:S01]  /*9a60*/  FFMA R7, R83, R80, R7 ;  /* 0x0000005053077223 */ /* 0x000fe20000000007 */
[----:B------:R-:W-:Y:S01]  /*9a70*/  F2FP.BF16.F32.PACK_AB R96, R3, R0 ;  /* 0x000000000360723e */ /* 0x000fe200000010ff */
[----:B------:R-:W-:Y:S01]  /*9a80*/  FMUL R0, R76, R9 ;  /* 0x000000094c007220 */ /* 0x000fe20000400000 */
[----:B------:R-:W-:Y:S01]  /*9a90*/  SHF.L.U32 R80, R91, 0x10, RZ ;  /* 0x000000105b507819 */ /* 0x000fe200000006ff */
[----:B------:R-:W-:Y:S01]  /*9aa0*/  FFMA R4, R83, R5, R4 ;  /* 0x0000000553047223 */ /* 0x000fe20000000004 */
[----:B------:R-:W-:Y:S01]  /*9ab0*/  F2FP.BF16.F32.PACK_AB R97, R7, R6 ;  /* 0x000000060761723e */ /* 0x000fe200000010ff */
[C---:B------:R-:W-:Y:S01]  /*9ac0*/  FFMA R0, R83.reuse, R8, R0 ;  /* 0x0000000853007223 */ /* 0x040fe20000000000 */
[----:B-1----:R-:W-:Y:S01]  /*9ad0*/  SHF.L.U32 R8, R92, 0x10, RZ ;  /* 0x000000105c087819 */ /* 0x002fe200000006ff */
[----:B------:R-:W-:Y:S01]  /*9ae0*/  FMUL R3, R76, R10 ;  /* 0x0000000a4c037220 */ /* 0x000fe20000400000 */
[----:B------:R-:W-:Y:S01]  /*9af0*/  LOP3.LUT R10, R92, 0xffff0000, RZ, 0xc0, !PT ;  /* 0xffff00005c0a7812 */ /* 0x000fe200078ec0ff */
[----:B------:R-:W-:Y:S01]  /*9b00*/  FMUL R5, R76, R11 ;  /* 0x0000000b4c057220 */ /* 0x000fe20000400000 */
[----:B------:R-:W-:Y:S01]  /*9b10*/  F2FP.BF16.F32.PACK_AB R98, R0, R4 ;  /* 0x000000040062723e */ /* 0x000fe200000010ff */
[C---:B------:R-:W-:Y:S01]  /*9b20*/  FMUL R6, R76.reuse, R12 ;  /* 0x0000000c4c067220 */ /* 0x040fe20000400000 */
[C---:B------:R-:W-:Y:S01]  /*9b30*/  FMUL R7, R76.reuse, R13 ;  /* 0x0000000d4c077220 */ /* 0x040fe20000400000 */
[----:B------:R-:W-:Y:S01]  /*9b40*/  FFMA R3, R83, R80, R3 ;  /* 0x0000005053037223 */ /* 0x000fe20000000003 */
[----:B------:R-:W-:Y:S01]  /*9b50*/  SHF.L.U32 R80, R93, 0x10, RZ ;  /* 0x000000105d507819 */ /* 0x000fe200000006ff */
[C---:B------:R-:W-:Y:S01]  /*9b60*/  FFMA R5, R83.reuse, R82, R5 ;  /* 0x0000005253057223 */ /* 0x040fe20000000005 */
[C---:B------:R-:W-:Y:S01]  /*9b70*/  FFMA R6, R83.reuse, R8, R6 ;  /* 0x0000000853067223 */ /* 0x040fe20000000006 */
[C---:B------:R-:W-:Y:S01]  /*9b80*/  FMUL R0, R76.reuse, R14 ;  /* 0x0000000e4c007220 */ /* 0x040fe20000400000 */
[----:B------:R-:W-:Y:S01]  /*9b90*/  FFMA R7, R83, R10, R7 ;  /* 0x0000000a53077223 */ /* 0x000fe20000000007 */
[C---:B------:R-:W-:Y:S01]  /*9ba0*/  FMUL R14, R76.reuse, R24 ;  /* 0x000000184c0e7220 */ /* 0x040fe20000400000 */
[----:B------:R-:W-:Y:S01]  /*9bb0*/  F2FP.BF16.F32.PACK_AB R99, R5, R3 ;  /* 0x000000030563723e */ /* 0x000fe200000010ff */
[C---:B------:R-:W-:Y:S01]  /*9bc0*/  FMUL R24, R76.reuse, R34 ;  /* 0x000000224c187220 */ /* 0x040fe20000400000 */
[C---:B------:R-:W-:Y:S01]  /*9bd0*/  FMUL R34, R76.reuse, R44 ;  /* 0x0000002c4c227220 */ /* 0x040fe20000400000 */
[C---:B------:R-:W-:Y:S01]  /*9be0*/  FMUL R44, R76.reuse, R54 ;  /* 0x000000364c2c7220 */ /* 0x040fe20000400000 */
[C---:B------:R-:W-:Y:S01]  /*9bf0*/  FMUL R54, R76.reuse, R64 ;  /* 0x000000404c367220 */ /* 0x040fe20000400000 */
[----:B------:R-:W-:Y:S01]  /*9c00*/  F2FP.BF16.F32.PACK_AB R64, R7, R6 ;  /* 0x000000060740723e */ /* 0x000fe200000010ff */
[----:B------:R-:W-:Y:S01]  /*9c10*/  STS.128 [R178+UR36+0x8400], R96 ;  /* 0x00840060b2007988 */ /* 0x000fe20008000c24 */
[----:B------:R-:W-:Y:S01]  /*9c20*/  LOP3.LUT R6, R93, 0xffff0000, RZ, 0xc0, !PT ;  /* 0xffff00005d067812 */ /* 0x000fe200078ec0ff */
[----:B------:R-:W-:Y:S01]  /*9c30*/  FMUL R3, R76, R15 ;  /* 0x0000000f4c037220 */ /* 0x000fe20000400000 */
[----:B------:R-:W-:Y:S01]  /*9c40*/  SHF.L.U32 R7, R94, 0x10, RZ ;  /* 0x000000105e077819 */ /* 0x000fe200000006ff */
[C---:B------:R-:W-:Y:S01]  /*9c50*/  FMUL R8, R76.reuse, R18 ;  /* 0x000000124c087220 */ /* 0x040fe20000400000 */
[C---:B------:R-:W-:Y:S01]  /*9c60*/  FFMA R0, R83.reuse, R80, R0 ;  /* 0x0000005053007223 */ /* 0x040fe20000000000 */
[C---:B------:R-:W-:Y:S01]  /*9c70*/  FMUL R9, R76.reuse, R19 ;  /* 0x000000134c097220 */ /* 0x040fe20000400000 */
[----:B------:R-:W-:Y:S01]  /*9c80*/  FMUL R18, R76, R28 ;  /* 0x0000001c4c127220 */ /* 0x000fe20000400000 */
[----:B------:R-:W-:Y:S01]  /*9c90*/  FFMA R3, R83, R6, R3 ;  /* 0x0000000653037223 */ /* 0x000fe20000000003 */
[----:B------:R-:W-:Y:S01]  /*9ca0*/  LOP3.LUT R6, R100, 0xffff0000, RZ, 0xc0, !PT ;  /* 0xffff000064067812 */ /* 0x000fe200078ec0ff */
[C---:B------:R-:W-:Y:S01]  /*9cb0*/  FMUL R10, R76.reuse, R20 ;  /* 0x000000144c0a7220 */ /* 0x040fe20000400000 */
        /* <DEDUP_REMOVED lines=10> */
[----:B------:R-:W-:Y:S01]  /*9d60*/  FMUL R48, R76, R58 ;  /* 0x0000003a4c307220 */ /* 0x000fe20000400000 */
[----:B------:R-:W-:Y:S01]  /*9d70*/  LOP3.LUT R58, R94, 0xffff0000, RZ, 0xc0, !PT ;  /* 0xffff00005e3a7812 */ /* 0x000fe200078ec0ff */
[C---:B------:R-:W-:Y:S01]  /*9d80*/  FMUL R4, R76.reuse, R16 ;  /* 0x000000104c047220 */ /* 0x040fe20000400000 */
[C---:B------:R-:W-:Y:S01]  /*9d90*/  FMUL R40, R76.reuse, R50 ;  /* 0x000000324c287220 */ /* 0x040fe20000400000 */
[C---:B------:R-:W-:Y:S01]  /*9da0*/  FMUL R45, R76.reuse, R55 ;  /* 0x000000374c2d7220 */ /* 0x040fe20000400000 */
[C---:B------:R-:W-:Y:S01]  /*9db0*/  FMUL R49, R76.reuse, R59 ;  /* 0x0000003b4c317220 */ /* 0x040fe20000400000 */
[----:B------:R-:W-:Y:S01]  /*9dc0*/  SHF.L.U32 R59, R95, 0x10, RZ ;  /* 0x000000105f3b7819 */ /* 0x000fe200000006ff */
[C---:B------:R-:W-:Y:S01]  /*9dd0*/  FMUL R55, R76.reuse, R65 ;  /* 0x000000414c377220 */ /* 0x040fe20000400000 */
[----:B------:R-:W-:Y:S01]  /*9de0*/  F2FP.BF16.F32.PACK_AB R65, R3, R0 ;  /* 0x000000000341723e */ /* 0x000fe200000010ff */
[----:B------:R-:W-:Y:S01]  /*9df0*/  FMUL R5, R76, R17 ;  /* 0x000000114c057220 */ /* 0x000fe20000400000 */
[----:B------:R-:W-:Y:S01]  /*9e00*/  SHF.L.U32 R0, R100, 0x10, RZ ;  /* 0x0000001064007819 */ /* 0x000fe200000006ff */
[C---:B------:R-:W-:Y:S01]  /*9e10*/  FMUL R50, R76.reuse, R60 ;  /* 0x0000003c4c327220 */ /* 0x040fe20000400000 */
[----:B------:R-:W-:Y:S01]  /*9e20*/  LOP3.LUT R60, R95, 0xffff0000, RZ, 0xc0, !PT ;  /* 0xffff00005f3c7812 */ /* 0x000fe200078ec0ff */
[----:B------:R-:W-:Y:S01]  /*9e30*/  FFMA R4, R83, R7, R4 ;  /* 0x0000000753047223 */ /* 0x000fe20000000004 */
[----:B------:R-:W-:Y:S01]  /*9e40*/  SHF.L.U32 R3, R101, 0x10, RZ ;  /* 0x0000001065037819 */ /* 0x000fe200000006ff */
[C---:B------:R-:W-:Y:S01]  /*9e50*/  FFMA R5, R83.reuse, R58, R5 ;  /* 0x0000003a53057223 */ /* 0x040fe20000000005 */
[C---:B------:R-:W-:Y:S01]  /*9e60*/  FFMA R8, R83.reuse, R59, R8 ;  /* 0x0000003b53087223 */ /* 0x040fe20000000008 */
[C---:B------:R-:W-:Y:S01]  /*9e70*/  FFMA R9, R83.reuse, R60, R9 ;  /* 0x0000003c53097223 */ /* 0x040fe20000000009 */
[----:B------:R-:W-:Y:S01]  /*9e80*/  FFMA R10, R83, R0, R10 ;  /* 0x00000000530a7223 */ /* 0x000fe2000000000a */
[----:B------:R-:W-:Y:S01]  /*9e90*/  LOP3.LUT R0, R101, 0xffff0000, RZ, 0xc0, !PT ;  /* 0xffff000065007812 */ /* 0x000fe200078ec0ff */
[C---:B------:R-:W-:Y:S01]  /*9ea0*/  FMUL R11, R76.reuse, R21 ;  /* 0x000000154c0b7220 */ /* 0x040fe20000400000 */
[C---:B------:R-:W-:Y:S01]  /*9eb0*/  FMUL R12, R76.reuse, R22 ;  /* 0x000000164c0c7220 */ /* 0x040fe20000400000 */
[C---:B------:R-:W-:Y:S01]  /*9ec0*/  FMUL R13, R76.reuse, R23 ;  /* 0x000000174c0d7220 */ /* 0x040fe20000400000 */
[C---:B------:R-:W-:Y:S01]  /*9ed0*/  FMUL R16, R76.reuse, R26 ;  /* 0x0000001a4c107220 */ /* 0x040fe20000400000 */
[C---:B------:R-:W-:Y:S01]  /*9ee0*/  FMUL R26, R76.reuse, R36 ;  /* 0x000000244c1a7220 */ /* 0x040fe20000400000 */
[----:B------:R-:W-:Y:S01]  /*9ef0*/  FFMA R11, R83, R6, R11 ;  /* 0x00000006530b7223 */ /* 0x000fe2000000000b */
[----:B------:R-:W-:Y:S01]  /*9f00*/  LOP3.LUT R6, R111, 0xffff0000, RZ, 0xc0, !PT ;  /* 0xffff00006f067812 */ /* 0x000fe200078ec0ff */
[----:B------:R-:W-:Y:S01]  /*9f10*/  FMUL R36, R76, R46 ;  /* 0x0000002e4c247220 */ /* 0x000fe20000400000 */
[----:B------:R-:W-:Y:S01]  /*9f20*/  FFMA R12, R83, R3, R12 ;  /* 0x00000003530c7223 */ /* 0x000fe2000000000c */
[----:B------:R-:W-:Y:S01]  /*9f30*/  SHF.L.U32 R3, R102, 0x10, RZ ;  /* 0x0000001066037819 */ /* 0x000fe200000006ff */
[C---:B------:R-:W-:Y:S01]  /*9f40*/  FMUL R46, R76.reuse, R56 ;  /* 0x000000384c2e7220 */ /* 0x040fe20000400000 */
[----:B------:R-:W-:Y:S01]  /*9f50*/  FMUL R56, R76, R66 ;  /* 0x000000424c387220 */ /* 0x000fe20000400000 */
[----:B------:R-:W-:Y:S01]  /*9f60*/  F2FP.BF16.F32.PACK_AB R66, R5, R4 ;  /* 0x000000040542723e */ /* 0x000fe200000010ff */
[C---:B------:R-:W-:Y:S01]  /*9f70*/  FFMA R13, R83.reuse, R0, R13 ;  /* 0x00000000530d7223 */ /* 0x040fe2000000000d */
[----:B------:R-:W-:Y:S01]  /*9f80*/  LOP3.LUT R0, R102, 0xffff0000, RZ, 0xc0, !PT ;  /* 0xffff000066007812 */ /* 0x000fe200078ec0ff */
[----:B------:R-:W-:Y:S01]  /*9f90*/  FFMA R14, R83, R3, R14 ;  /* 0x00000003530e7223 */ /* 0x000fe2000000000e */
[C---:B------:R-:W-:Y:S01]  /*9fa0*/  SHF.L.U32 R5, R103.reuse, 0x10, RZ ;  /* 0x0000001067057819 */ /* 0x040fe200000006ff */
[----:B------:R-:W-:Y:S01]  /*9fb0*/  FMUL R17, R76, R27 ;  /* 0x0000001b4c117220 */ /* 0x000fe20000400000 */
        /* <DEDUP_REMOVED lines=8> */
[----:B------:R-:W-:Y:S01]  /*a040*/  SHF.L.U32 R5, R111, 0x10, RZ ;  /* 0x000000106f057819 */ /* 0x000fe200000006ff */
[C---:B------:R-:W-:Y:S01]  /*a050*/  FMUL R37, R76.reuse, R47 ;  /* 0x0000002f4c257220 */ /* 0x040fe20000400000 */
[C---:B------:R-:W-:Y:S01]  /*a060*/  FMUL R47, R76.reuse, R57 ;  /* 0x000000394c2f7220 */ /* 0x040fe20000400000 */
[----:B------:R-:W-:Y:S01]  /*a070*/  FMUL R57, R76, R67 ;  /* 0x000000434c397220 */ /* 0x000fe20000400000 */
[----:B------:R-:W-:Y:S01]  /*a080*/  F2FP.BF16.F32.PACK_AB R67, R9, R8 ;  /* 0x000000080943723e */ /* 0x000fe200000010ff */
[----:B------:R-:W-:Y:S01]  /*a090*/  FFMA R18, R83, R0, R18 ;  /* 0x0000000053127223 */ /* 0x000fe20000000012 */
[----:B------:R-:W-:Y:S01]  /*a0a0*/  LOP3.LUT R0, R109, 0xffff0000, RZ, 0xc0, !PT ;  /* 0xffff00006d007812 */ /* 0x000fe200078ec0ff */
[C---:B------:R-:W-:Y:S01]  /*a0b0*/  FFMA R19, R83.reuse, R4, R19 ;  /* 0x0000000453137223 */ /* 0x040fe20000000013 */
[C---:B------:R-:W-:Y:S01]  /*a0c0*/  LOP3.LUT R4, R110.reuse, 0xffff0000, RZ, 0xc0, !PT ;  /* 0xffff00006e047812 */ /* 0x040fe200078ec0ff */
[----:B------:R-:W-:Y:S01]  /*a0d0*/  FFMA R20, R83, R3, R20 ;  /* 0x0000000353147223 */ /* 0x000fe20000000014 */
[----:B------:R-:W-:Y:S01]  /*a0e0*/  SHF.L.U32 R3, R110, 0x10, RZ ;  /* 0x000000106e037819 */ /* 0x000fe200000006ff */
[C---:B------:R-:W-:Y:S01]  /*a0f0*/  FMUL R21, R76.reuse, R31 ;  /* 0x0000001f4c157220 */ /* 0x040fe20000400000 */
[----:B------:R-:W-:Y:S01]  /*a100*/  F2FP.BF16.F32.PACK_AB R8, R11, R10 ;  /* 0x0000000a0b08723e */ /* 0x000fe200000010ff */
[C---:B------:R-:W-:Y:S01]  /*a110*/  FMUL R22, R76.reuse, R32 ;  /* 0x000000204c167220 */ /* 0x040fe20000400000 */
[----:B------:R-:W-:Y:S01]  /*a120*/  F2FP.BF16.F32.PACK_AB R9, R13, R12 ;  /* 0x0000000c0d09723e */ /* 0x000fe200000010ff */
[----:B------:R-:W-:Y:S01]  /*a130*/  STS.128 [R177+0x8400], R64 ;  /* 0x00840040b1007388 */ /* 0x000fe20000000c00 */
[----:B------:R-:W-:Y:S01]  /*a140*/  F2FP.BF16.F32.PACK_AB R10, R15, R14 ;  /* 0x0000000e0f0a723e */ /* 0x000fe200000010ff */
[----:B------:R-:W-:Y:S01]  /*a150*/  FMUL R23, R76, R33 ;  /* 0x000000214c177220 */ /* 0x000fe20000400000 */
[----:B------:R-:W-:Y:S01]  /*a160*/  F2FP.BF16.F32.PACK_AB R11, R17, R16 ;  /* 0x00000010110b723e */ /* 0x000fe200000010ff */
[----:B------:R-:W-:Y:S01]  /*a170*/  FFMA R21, R83, R0, R21 ;  /* 0x0000000053157223 */ /* 0x000fe20000000015 */
[----:B------:R-:W-:Y:S01]  /*a180*/  F2FP.BF16.F32.PACK_AB R12, R19, R18 ;  /* 0x00000012130c723e */ /* 0x000fe200000010ff */
[C---:B------:R-:W-:Y:S01]  /*a190*/  FFMA R22, R83.reuse, R3, R22 ;  /* 0x0000000353167223 */ /* 0x040fe20000000016 */
[C---:B------:R-:W-:Y:S01]  /*a1a0*/  SHF.L.U32 R0, R116.reuse, 0x10, RZ ;  /* 0x0000001074007819 */ /* 0x040fe200000006ff */
[----:B------:R-:W-:Y:S01]  /*a1b0*/  FFMA R23, R83, R4, R23 ;  /* 0x0000000453177223 */ /* 0x000fe20000000017 */
[----:B------:R-:W-:Y:S01]  /*a1c0*/  F2FP.BF16.F32.PACK_AB R13, R21, R20 ;  /* 0x00000014150d723e */ /* 0x000fe200000010ff */
[C---:B------:R-:W-:Y:S01]  /*a1d0*/  FFMA R24, R83.reuse, R5, R24 ;  /* 0x0000000553187223 */ /* 0x040fe20000000018 */
[----:B------:R-:W-:Y:S01]  /*a1e0*/  LOP3.LUT R4, R116, 0xffff0000, RZ, 0xc0, !PT ;  /* 0xffff000074047812 */ /* 0x000fe200078ec0ff */
[----:B------:R-:W-:Y:S01]  /*a1f0*/  FFMA R25, R83, R6, R25 ;  /* 0x0000000653197223 */ /* 0x000fe20000000019 */
[----:B------:R-:W-:Y:S01]  /*a200*/  F2FP.BF16.F32.PACK_AB R14, R23, R22 ;  /* 0x00000016170e723e */ /* 0x000fe200000010ff */
[----:B------:R1:W-:Y:S01]  /*a210*/  STS.128 [R176+0x8400], R8 ;  /* 0x00840008b0007388 */ /* 0x0003e20000000c00 */
[----:B------:R-:W-:Y:S01]  /*a220*/  SHF.L.U32 R3, R117, 0x10, RZ ;  /* 0x0000001075037819 */ /* 0x000fe200000006ff */
[----:B------:R-:W-:Y:S01]  /*a230*/  FFMA R26, R83, R0, R26 ;  /* 0x00000000531a7223 */ /* 0x000fe2000000001a */
[----:B------:R-:W-:Y:S01]  /*a240*/  F2FP.BF16.F32.PACK_AB R15, R25, R24 ;  /* 0x00000018190f723e */ /* 0x000fe200000010ff */
[----:B------:R-:W-:Y:S01]  /*a250*/  FFMA R27, R83, R4, R27 ;  /* 0x00000004531b7223 */ /* 0x000fe2000000001b */
[----:B------:R-:W-:Y:S01]  /*a260*/  LOP3.LUT R0, R117, 0xffff0000, RZ, 0xc0, !PT ;  /* 0xffff000075007812 */ /* 0x000fe200078ec0ff */
[C---:B------:R-:W-:Y:S01]  /*a270*/  FFMA R28, R83.reuse, R3, R28 ;  /* 0x00000003531c7223 */ /* 0x040fe2000000001c */
[C---:B------:R-:W-:Y:S01]  /*a280*/  SHF.L.U32 R3, R118.reuse, 0x10, RZ ;  /* 0x0000001076037819 */ /* 0x040fe200000006ff */
[----:B------:R2:W-:Y:S01]  /*a290*/  STS.128 [R175+0x8400], R12 ;  /* 0x0084000caf007388 */ /* 0x0005e20000000c00 */
[----:B------:R-:W-:Y:S01]  /*a2a0*/  LOP3.LUT R4, R118, 0xffff0000, RZ, 0xc0, !PT ;  /* 0xffff000076047812 */ /* 0x000fe200078ec0ff */
[----:B------:R-:W-:Y:S01]  /*a2b0*/  FFMA R29, R83, R0, R29 ;  /* 0x00000000531d7223 */ /* 0x000fe2000000001d */
[C---:B------:R-:W-:Y:S01]  /*a2c0*/  SHF.L.U32 R5, R119.reuse, 0x10, RZ ;  /* 0x0000001077057819 */ /* 0x040fe200000006ff */
[C---:B------:R-:W-:Y:S01]  /*a2d0*/  FMUL R31, R76.reuse, R41 ;  /* 0x000000294c1f7220 */ /* 0x040fe20000400000 */
[----:B------:R-:W-:Y:S01]  /*a2e0*/  LOP3.LUT R6, R119, 0xffff0000, RZ, 0xc0, !PT ;  /* 0xffff000077067812 */ /* 0x000fe200078ec0ff */
[----:B------:R-:W-:Y:S01]  /*a2f0*/  FMUL R32, R76, R42 ;  /* 0x0000002a4c207220 */ /* 0x000fe20000400000 */
[----:B------:R-:W-:Y:S01]  /*a300*/  SHF.L.U32 R0, R124, 0x10, RZ ;  /* 0x000000107c007819 */ /* 0x000fe200000006ff */
[----:B------:R-:W-:Y:S01]  /*a310*/  FMUL R33, R76, R43 ;  /* 0x0000002b4c217220 */ /* 0x000fe20000400000 */
[----:B------:R-:W-:Y:S01]  /*a320*/  @P6 SHF.L.U32 R16, R162, 0x1f, RZ ;  /* 0x0000001fa2106819 */ /* 0x000fe200000006ff */
[----:B------:R-:W-:Y:S01]  /*a330*/  FFMA R30, R83, R3, R30 ;  /* 0x00000003531e7223 */ /* 0x000fe2000000001e */
[----:B------:R-:W-:Y:S01]  /*a340*/  SHF.L.U32 R3, R125, 0x10, RZ ;  /* 0x000000107d037819 */ /* 0x000fe200000006ff */
[C---:B------:R-:W-:Y:S01]  /*a350*/  FFMA R31, R83.reuse, R4, R31 ;  /* 0x00000004531f7223 */ /* 0x040fe2000000001f */
[----:B------:R-:W-:Y:S01]  /*a360*/  LOP3.LUT R4, R124, 0xffff0000, RZ, 0xc0, !PT ;  /* 0xffff00007c047812 */ /* 0x000fe200078ec0ff */
[----:B------:R-:W-:Y:S01]  /*a370*/  FFMA R32, R83, R5, R32 ;  /* 0x0000000553207223 */ /* 0x000fe20000000020 */
[----:B------:R-:W-:Y:S01]  /*a380*/  SHF.L.U32 R5, R127, 0x10, RZ ;  /* 0x000000107f057819 */ /* 0x000fe200000006ff */
[----:B------:R-:W-:Y:S01]  /*a390*/  FFMA R33, R83, R6, R33 ;  /* 0x0000000653217223 */ /* 0x000fe20000000021 */
[----:B------:R-:W-:Y:S01]  /*a3a0*/  LOP3.LUT R6, R143, 0xffff0000, RZ, 0xc0, !PT ;  /* 0xffff00008f067812 */ /* 0x000fe200078ec0ff */
[----:B------:R-:W-:Y:S01]  /*a3b0*/  FFMA R34, R83, R0, R34 ;  /* 0x0000000053227223 */ /* 0x000fe20000000022 */
[----:B------:R-:W-:Y:S01]  /*a3c0*/  LOP3.LUT R0, R125, 0xffff0000, RZ, 0xc0, !PT ;  /* 0xffff00007d007812 */ /* 0x000fe200078ec0ff */
[C---:B------:R-:W-:Y:S01]  /*a3d0*/  FFMA R35, R83.reuse, R4, R35 ;  /* 0x0000000453237223 */ /* 0x040fe20000000023 */
[----:B------:R-:W-:Y:S01]  /*a3e0*/  LOP3.LUT R4, R132, 0xffff0000, RZ, 0xc0, !PT ;  /* 0xffff000084047812 */ /* 0x000fe200078ec0ff */
[C---:B------:R-:W-:Y:S01]  /*a3f0*/  FFMA R36, R83.reuse, R3, R36 ;  /* 0x0000000353247223 */ /* 0x040fe20000000024 */
[C---:B------:R-:W-:Y:S01]  /*a400*/  SHF.L.U32 R3, R126.reuse, 0x10, RZ ;  /* 0x000000107e037819 */ /* 0x040fe200000006ff */
[----:B------:R-:W-:Y:S01]  /*a410*/  FFMA R37, R83, R0, R37 ;  /* 0x0000000053257223 */ /* 0x000fe20000000025 */
[----:B------:R-:W-:Y:S01]  /*a420*/  LOP3.LUT R0, R126, 0xffff0000, RZ, 0xc0, !PT ;  /* 0xffff00007e007812 */ /* 0x000fe200078ec0ff */
[----:B------:R-:W-:Y:S01]  /*a430*/  FMUL R41, R76, R51 ;  /* 0x000000334c297220 */ /* 0x000fe20000400000 */
[----:B-1----:R-:W-:Y:S01]  /*a440*/  F2FP.BF16.F32.PACK_AB R8, R35, R34 ;  /* 0x000000222308723e */ /* 0x002fe200000010ff */
[C---:B------:R-:W-:Y:S01]  /*a450*/  FFMA R38, R83.reuse, R3, R38 ;  /* 0x0000000353267223 */ /* 0x040fe20000000026 */
[----:B------:R-:W-:Y:S01]  /*a460*/  SHF.L.U32 R3, R132, 0x10, RZ ;  /* 0x0000001084037819 */ /* 0x000fe200000006ff */
[----:B------:R-:W-:Y:S01]  /*a470*/  FFMA R39, R83, R0, R39 ;  /* 0x0000000053277223 */ /* 0x000fe20000000027 */
[----:B--2---:R-:W-:Y:S01]  /*a480*/  F2FP.BF16.F32.PACK_AB R12, R27, R26 ;  /* 0x0000001a1b0c723e */ /* 0x004fe200000010ff */
[----:B------:R-:W-:Y:S01]  /*a490*/  FFMA R40, R83, R5, R40 ;  /* 0x0000000553287223 */ /* 0x000fe20000000028 */
[----:B------:R-:W-:Y:S01]  /*a4a0*/  F2FP.BF16.F32.PACK_AB R13, R29, R28 ;  /* 0x0000001c1d0d723e */ /* 0x000fe200000010ff */
[C---:B------:R-:W-:Y:S01]  /*a4b0*/  FMUL R42, R76.reuse, R52 ;  /* 0x000000344c2a7220 */ /* 0x040fe20000400000 */
[----:B------:R-:W-:Y:S01]  /*a4c0*/  F2FP.BF16.F32.PACK_AB R14, R31, R30 ;  /* 0x0000001e1f0e723e */ /* 0x000fe200000010ff */
[C---:B------:R-:W-:Y:S01]  /*a4d0*/  FMUL R43, R76.reuse, R53 ;  /* 0x000000354c2b7220 */ /* 0x040fe20000400000 */
[----:B------:R-:W-:Y:S01]  /*a4e0*/  F2FP.BF16.F32.PACK_AB R15, R33, R32 ;  /* 0x00000020210f723e */ /* 0x000fe200000010ff */
[C---:B------:R-:W-:Y:S01]  /*a4f0*/  FMUL R51, R76.reuse, R61 ;  /* 0x0000003d4c337220 */ /* 0x040fe20000400000 */
[----:B------:R-:W-:Y:S01]  /*a500*/  LOP3.LUT R0, R127, 0xffff0000, RZ, 0xc0, !PT ;  /* 0xffff00007f007812 */ /* 0x000fe200078ec0ff */
[----:B------:R-:W-:Y:S01]  /*a510*/  FMUL R52, R76, R62 ;  /* 0x0000003e4c347220 */ /* 0x000fe20000400000 */
[----:B------:R-:W-:Y:S01]  /*a520*/  SHF.L.U32 R5, R133, 0x10, RZ ;  /* 0x0000001085057819 */ /* 0x000fe200000006ff */
[----:B------:R1:W-:Y:S01]  /*a530*/  STS.128 [R173+0x8400], R12 ;  /* 0x0084000cad007388 */ /* 0x0003e20000000c00 */
[----:B------:R-:W-:Y:S01]  /*a540*/  F2FP.BF16.F32.PACK_AB R9, R37, R36 ;  /* 0x000000242509723e */ /* 0x000fe200000010ff */
[----:B------:R-:W-:Y:S01]  /*a550*/  FFMA R41, R83, R0, R41 ;  /* 0x0000000053297223 */ /* 0x000fe20000000029 */
[----:B------:R-:W-:Y:S01]  /*a560*/  LOP3.LUT R0, R133, 0xffff0000, RZ, 0xc0, !PT ;  /* 0xffff000085007812 */ /* 0x000fe200078ec0ff */
[C---:B------:R-:W-:Y:S01]  /*a570*/  FFMA R42, R83.reuse, R3, R42 ;  /* 0x00000003532a7223 */ /* 0x040fe2000000002a */
[C---:B------:R-:W-:Y:S01]  /*a580*/  SHF.L.U32 R3, R134.reuse, 0x10, RZ ;  /* 0x0000001086037819 */ /* 0x040fe200000006ff */
[----:B------:R-:W-:Y:S01]  /*a590*/  FFMA R43, R83, R4, R43 ;  /* 0x00000004532b7223 */ /* 0x000fe2000000002b */
[----:B------:R-:W-:Y:S01]  /*a5a0*/  LOP3.LUT R4, R135, 0xffff0000, RZ, 0xc0, !PT ;  /* 0xffff000087047812 */ /* 0x000fe200078ec0ff */
[----:B------:R-:W-:Y:S01]  /*a5b0*/  FFMA R44, R83, R5, R44 ;  /* 0x00000005532c7223 */ /* 0x000fe2000000002c */
[----:B------:R-:W-:Y:S01]  /*a5c0*/  SHF.L.U32 R5, R135, 0x10, RZ ;  /* 0x0000001087057819 */ /* 0x000fe200000006ff */
[C---:B------:R-:W-:Y:S01]  /*a5d0*/  FFMA R45, R83.reuse, R0, R45 ;  /* 0x00000000532d7223 */ /* 0x040fe2000000002d */
[----:B------:R-:W-:Y:S01]  /*a5e0*/  LOP3.LUT R0, R134, 0xffff0000, RZ, 0xc0, !PT ;  /* 0xffff000086007812 */ /* 0x000fe200078ec0ff */
[----:B------:R-:W-:Y:S01]  /*a5f0*/  FFMA R46, R83, R3, R46 ;  /* 0x00000003532e7223 */ /* 0x000fe2000000002e */
[----:B------:R-:W-:Y:S01]  /*a600*/  SHF.L.U32 R3, R141, 0x10, RZ ;  /* 0x000000108d037819 */ /* 0x000fe200000006ff */
[----:B------:R-:W-:Y:S01]  /*a610*/  FMUL R53, R76, R63 ;  /* 0x0000003f4c357220 */ /* 0x000fe20000400000 */
        /* <DEDUP_REMOVED lines=8> */
[----:B------:R-:W-:Y:S01]  /*a6a0*/  LOP3.LUT R0, R141, 0xffff0000, RZ, 0xc0, !PT ;  /* 0xffff00008d007812 */ /* 0x000fe200078ec0ff */
[----:B------:R2:W-:Y:S01]  /*a6b0*/  STS.128 [R172+0x8400], R8 ;  /* 0x00840008ac007388 */ /* 0x0005e20000000c00 */
[----:B------:R-:W-:Y:S01]  /*a6c0*/  SHF.L.U32 R5, R143, 0x10, RZ ;  /* 0x000000108f057819 */ /* 0x000fe200000006ff */
[C---:B------:R-:W-:Y:S01]  /*a6d0*/  FFMA R51, R83.reuse, R4, R51 ;  /* 0x0000000453337223 */ /* 0x040fe20000000033 */
[C---:B------:R-:W-:Y:S01]  /*a6e0*/  LOP3.LUT R4, R142.reuse, 0xffff0000, RZ, 0xc0, !PT ;  /* 0xffff00008e047812 */ /* 0x040fe200078ec0ff */
[C---:B------:R-:W-:Y:S01]  /*a6f0*/  FFMA R52, R83.reuse, R3, R52 ;  /* 0x0000000353347223 */ /* 0x040fe20000000034 */
[----:B------:R-:W-:Y:S01]  /*a700*/  SHF.L.U32 R3, R142, 0x10, RZ ;  /* 0x000000108e037819 */ /* 0x000fe200000006ff */
[----:B------:R-:W-:Y:S01]  /*a710*/  FFMA R53, R83, R0, R53 ;  /* 0x0000000053357223 */ /* 0x000fe20000000035 */
[----:B-1----:R-:W-:Y:S02]  /*a720*/  F2FP.BF16.F32.PACK_AB R12, R43, R42 ;  /* 0x0000002a2b0c723e */ /* 0x002fe400000010ff */
[----:B------:R-:W-:Y:S01]  /*a730*/  F2FP.BF16.F32.PACK_AB R13, R45, R44 ;  /* 0x0000002c2d0d723e */ /* 0x000fe200000010ff */
[----:B------:R-:W-:Y:S01]  /*a740*/  FFMA R54, R83, R3, R54 ;  /* 0x0000000353367223 */ /* 0x000fe20000000036 */
[----:B------:R-:W-:Y:S01]  /*a750*/  F2FP.BF16.F32.PACK_AB R14, R47, R46 ;  /* 0x0000002e2f0e723e */ /* 0x000fe200000010ff */
[----:B------:R-:W-:Y:S01]  /*a760*/  FFMA R55, R83, R4, R55 ;  /* 0x0000000453377223 */ /* 0x000fe20000000037 */
[----:B------:R-:W-:Y:S01]  /*a770*/  F2FP.BF16.F32.PACK_AB R15, R49, R48 ;  /* 0x00000030310f723e */ /* 0x000fe200000010ff */
[C---:B------:R-:W-:Y:S01]  /*a780*/  FFMA R56, R83.reuse, R5, R56 ;  /* 0x0000000553387223 */ /* 0x040fe20000000038 */
[----:B------:R-:W-:Y:S01]  /*a790*/  FFMA R57, R83, R6, R57 ;  /* 0x0000000653397223 */ /* 0x000fe20000000039 */
[----:B------:R-:W-:Y:S02]  /*a7a0*/  F2FP.BF16.F32.PACK_AB R4, R51, R50 ;  /* 0x000000323304723e */ /* 0x000fe400000010ff */
[----:B------:R2:W-:Y:S01]  /*a7b0*/  STS.128 [R171+0x8400], R12 ;  /* 0x0084000cab007388 */ /* 0x0005e20000000c00 */
[----:B------:R-:W-:Y:S02]  /*a7c0*/  F2FP.BF16.F32.PACK_AB R5, R53, R52 ;  /* 0x000000343505723e */ /* 0x000fe400000010ff */
[----:B------:R-:W-:Y:S02]  /*a7d0*/  F2FP.BF16.F32.PACK_AB R6, R55, R54 ;  /* 0x000000363706723e */ /* 0x000fe400000010ff */
[----:B------:R-:W-:Y:S02]  /*a7e0*/  F2FP.BF16.F32.PACK_AB R7, R57, R56 ;  /* 0x000000383907723e */ /* 0x000fe400000010ff */
[----:B------:R-:W-:Y:S02]  /*a7f0*/  MOV R0, UR38 ;  /* 0x0000002600007c02 */ /* 0x000fe40008000f00 */
[----:B------:R-:W-:Y:S01]  /*a800*/  LEA R3, R105, UR36, 0x3 ;  /* 0x0000002469037c11 */ /* 0x000fe2000f8e18ff */
[----:B------:R2:W-:Y:S01]  /*a810*/  STS.128 [R170+0x8400], R4 ;  /* 0x00840004aa007388 */ /* 0x0005e20000000c00 */
[----:B------:R-:W-:Y:S04]  /*a820*/  @P6 LEA R0, R0, UR36, 0x3 ;  /* 0x0000002400006c11 */ /* 0x000fe8000f8e18ff */
[----:B------:R-:W-:Y:S01]  /*a830*/  @P6 IADD3 R0, PT, PT, R0, 0x30, RZ ;  /* 0x0000003000006810 */ /* 0x000fe20007ffe0ff */
[----:B------:R-:W-:Y:S01]  /*a840*/  @!PT LDS RZ, [RZ] ;  /* 0x00000000fffff984 */ /* 0x000fe20000000800 */
[----:B------:R-:W-:Y:S01]  /*a850*/  @!PT LDS RZ, [RZ] ;  /* 0x00000000fffff984 */ /* 0x000fe20000000800 */
[----:B------:R-:W-:Y:S01]  /*a860*/  @!PT LDS RZ, [RZ] ;  /* 0x00000000fffff984 */ /* 0x000fe20000000800 */
[----:B------:R-:W-:Y:S01]  /*a870*/  @!PT LDS RZ, [RZ] ;  /* 0x00000000fffff984 */ /* 0x000fe20000000800 */
[----:B------:R1:W-:Y:S06]  /*a880*/  MEMBAR.ALL.CTA ;  /* 0x0000000000007992 */ /* 0x0003ec0000008000 */
[----:B-1----:R-:W1:Y:S01]  /*a890*/  FENCE.VIEW.ASYNC.S ;  /* 0x00000000000073c6 */ /* 0x002e620000000000 */
[----:B------:R-:W-:Y:S01]  /*a8a0*/  @P6 PRMT R0, R179, 0x654, R0 ;  /* 0x00000654b3006816 */ /* 0x000fe20000000000 */
[----:B-1----:R-:W-:Y:S06]  /*a8b0*/  BAR.SYNC.DEFER_BLOCKING 0x1, 0x80 ;  /* 0x0042000000007b1d */ /* 0x002fec0000010000 */
        /* <DEDUP_REMOVED lines=12> */
.L_x_122:
[----:B------:R-:W-:Y:S05]  /*a980*/  BSYNC.RECONVERGENT B0 ;  /* 0x0000000000007941 */ /* 0x000fea0003800200 */
.L_x_121:
[----:B------:R-:W-:Y:S01]  /*a990*/  BAR.SYNC.DEFER_BLOCKING 0x1, 0x80 ;  /* 0x0042000000007b1d */ /* 0x000fe20000010000 */
[----:B------:R-:W-:Y:S01]  /*a9a0*/  UIADD3 UR4, UPT, UPT, UR38, 0x1, URZ ;  /* 0x0000000126047890 */ /* 0x000fe2000fffe0ff */
[----:B------:R-:W-:Y:S03]  /*a9b0*/  ISETP.NE.AND P0, PT, R79, RZ, PT ;  /* 0x000000ff4f00720c */ /* 0x000fe60003f05270 */
[----:B------:R-:W-:Y:S01]  /*a9c0*/  UISETP.NE.AND UP0, UPT, UR4, 0x4, UPT ;  /* 0x000000040400788c */ /* 0x000fe2000bf05270 */
[----:B------:R-:W-:Y:S03]  /*a9d0*/  SEL R81, RZ, 0xc0, !P0 ;  /* 0x000000c0ff517807 */ /* 0x000fe60004000000 */
[----:B------:R-:W-:Y:S01]  /*a9e0*/  USEL UR37, UR4, URZ, UP0 ;  /* 0x000000ff04257287 */ /* 0x000fe20008000000 */
[----:B------:R1:W-:Y:S01]  /*a9f0*/  @P6 SYNCS.ARRIVE.TRANS64.RED.A1T0 RZ, [R0+URZ], RZ ;  /* 0x000000ff00ff69a7 */ /* 0x0003e200081004ff */
[----:B------:R-:W-:Y:S01]  /*aa00*/  BSSY B1, `(.L_x_123) ;  /* 0x000001f000017945 */ /* 0x000fe20003800000 */
[----:B------:R-:W4:Y:S02]  /*aa10*/  @P6 SYNCS.PHASECHK.TRANS64.TRYWAIT P1, [R3+URZ+0x10], R16 ;  /* 0x00001010030065a7 */ /* 0x000f2400080211ff */
[----:B----4-:R-:W-:Y:S01]  /*aa20*/  @P6 SEL R107, RZ, 0x1, !P1 ;  /* 0x00000001ff6b6807 */ /* 0x010fe20004800000 */
[----:B-1----:R-:W-:Y:S06]  /*aa30*/  @!P6 BRA `(.L_x_124) ;  /* 0x00000000006ce947 */ /* 0x002fec0003800000 */
[----:B------:R-:W-:Y:S01]  /*aa40*/  ISETP.NE.AND P2, PT, R112, RZ, PT ;  /* 0x000000ff7000720c */ /* 0x000fe20003f45270 */
[----:B------:R-:W-:Y:S01]  /*aa50*/  BSSY B0, `(.L_x_125) ;  /* 0x000000b000007945 */ /* 0x000fe20003800000 */
[----:B------:R-:W-:Y:S11]  /*aa60*/  ISETP.NE.AND P0, PT, R107, RZ, PT ;  /* 0x000000ff6b00720c */ /* 0x000ff60003f05270 */
[----:B------:R-:W-:Y:S05]  /*aa70*/  @P2 IMAD R105, R105, 0x4000, R178 ;  /* 0x0000400069692824 */ /* 0x000fea00078e02b2 */
[----:B--2---:R-:W-:Y:S04]  /*aa80*/  @P2 IADD3 R9, PT, PT, R105, UR36, RZ ;  /* 0x0000002469092c10 */ /* 0x004fe8000fffe0ff */
[----:B------:R-:W-:Y:S01]  /*aa90*/  @P2 IADD3 R7, PT, PT, R104, R9, RZ ;  /* 0x0000000968072210 */ /* 0x000fe20007ffe0ff */
[--C-:B------:R-:W-:Y:S02]  /*aaa0*/  @P2 IMAD.IADD R5, R86, 0x1, R9.reuse ;  /* 0x0000000156052824 */ /* 0x100fe400078e0209 */
[----:B------:R-:W-:Y:S01]  /*aab0*/  @P2 IMAD.IADD R4, R106, 0x1, R9 ;  /* 0x000000016a042824 */ /* 0x000fe200078e0209 */
[----:B------:R-:W-:Y:S06]  /*aac0*/  @P0 BRA `(.L_x_126) ;  /* 0x00000000000c0947 */ /* 0x000fec0003800000 */
[----:B------:R-:W-:Y:S04]  /*aad0*/  SHF.L.U32 R0, R162, 0x1f, RZ ;  /* 0x0000001fa2007819 */ /* 0x000fe800000006ff */
[----:B------:R-:W1:Y:S02]  /*aae0*/  SYNCS.PHASECHK.TRANS64.TRYWAIT P0, [R3+URZ+0x10], R0 ;  /* 0x00001000030075a7 */ /* 0x000e6400080011ff */
[----:B-1----:R-:W-:Y:S05]  /*aaf0*/  @!P0 BRA `(.L_x_127) ;  /* 0x0000001c00d48947 */ /* 0x002fea0003800000 */
.L_x_126:
[----:B------:R-:W-:Y:S05]  /*ab00*/  BSYNC B0 ;  /* 0x0000000000007941 */ /* 0x000fea0003800000 */
.L_x_125:
[----:B------:R-:W-:Y:S11]  /*ab10*/  ISETP.NE.AND P0, PT, R112, RZ, PT ;  /* 0x000000ff7000720c */ /* 0x000ff60003f05270 */
[----:B------:R-:W-:Y:S02]  /*ab20*/  @!UPT UIADD3 URZ, UPT, UPT, URZ, URZ, URZ ;  /* 0x000000fffffff290 */ /* 0x000fe4000fffe0ff */
[----:B------:R4:W2:Y:S01]  /*ab30*/  @P0 LDS.128 R88, [R105+UR36+0x400] ;  /* 0x0004002469580984 */ /* 0x0008a20008000c00 */
[----:B-1----:R-:W-:Y:S01]  /*ab40*/  @P0 IMAD.IADD R3, R104, 0x1, R5 ;  /* 0x0000000168030824 */ /* 0x002fe200078e0205 */
        /* <DEDUP_REMOVED lines=10> */
.L_x_124:
[----:B------:R-:W-:Y:S05]  /*abf0*/  BSYNC B1 ;  /* 0x0000000000017941 */ /* 0x000fea0003800000 */
.L_x_123:
[----:B------:R-:W-:Y:S01]  /*ac00*/  IMAD.IADD R16, R78, 0x1, R81 ;  /* 0x000000014e107824 */ /* 0x000fe200078e0251 */
[----:B------:R-:W-:Y:S04]  /*ac10*/  BSSY.RECONVERGENT B6, `(.L_x_128) ;  /* 0x0000015000067945 */ /* 0x000fe80003800200 */
[----:B----4-:R-:W-:Y:S04]  /*ac20*/  SHF.R.U32.HI R3, RZ, 0x15, R16 ;  /* 0x00000015ff037819 */ /* 0x010fe80000011610 */
[----:B------:R-:W-:Y:S11]  /*ac30*/  LOP3.LUT P0, RZ, R3, 0x3, R158, 0x48, !PT ;  /* 0x0000000303ff7812 */ /* 0x000ff6000780489e */
[----:B------:R-:W-:Y:S02]  /*ac40*/  @!UPT UIADD3 URZ, UPT, UPT, URZ, URZ, URZ ;  /* 0x000000fffffff290 */ /* 0x000fe4000fffe0ff */
[----:B------:R-:W-:Y:S05]  /*ac50*/  @!P0 BRA `(.L_x_129) ;  /* 0x0000000000408947 */ /* 0x000fea0003800000 */
[----:B------:R-:W4:Y:S01]  /*ac60*/  LDCU.64 UR8, c[0x4][0x70] ;  /* 0x01000e00ff0877ac */ /* 0x000f220008000a00 */
[----:B--2---:R-:W-:Y:S01]  /*ac70*/  MOV R15, 0x0 ;  /* 0x00000000000f7802 */ /* 0x004fe20000000f00 */
[----:B------:R-:W-:Y:S02]  /*ac80*/  HFMA2 R12, -RZ, RZ, 0, 5.9604644775390625e-08 ;  /* 0x00000001ff0c7431 */ /* 0x000fe400000001ff */
[----:B------:R-:W-:Y:S02]  /*ac90*/  IMAD.MOV.U32 R8, RZ, RZ, 0x192 ;  /* 0x00000192ff087424 */ /* 0x000fe400078e00ff */
[----:B------:R-:W-:Y:S01]  /*aca0*/  IMAD.MOV.U32 R13, RZ, RZ, RZ ;  /* 0x000000ffff0d7224 */ /* 0x000fe200078e00ff */
[----:B------:R-:W2:Y:S01]  /*acb0*/  LDCU.64 UR6, c[0x4][0x78] ;  /* 0x01000f00ff0677ac */ /* 0x000ea20008000a00 */
[----:B------:R-:W1:Y:S01]  /*acc0*/  LDC.64 R14, c[0x4][R15] ;  /* 0x010000000f0e7b82 */ /* 0x000e620000000a00 */
[----:B------:R-:W5:Y:S01]  /*acd0*/  LDCU.64 UR4, c[0x4][0x10] ;  /* 0x01000200ff0477ac */ /* 0x000f620008000a00 */
[----:B----4-:R-:W-:Y:S01]  /*ace0*/  MOV R5, UR9 ;  /* 0x0000000900057c02 */ /* 0x010fe20008000f00 */
[----:B------:R-:W-:Y:S01]  /*acf0*/  IMAD.U32 R4, RZ, RZ, UR8 ;  /* 0x00000008ff047e24 */ /* 0x000fe2000f8e00ff */
[----:B--2---:R-:W-:Y:S01]  /*ad00*/  MOV R7, UR7 ;  /* 0x0000000700077c02 */ /* 0x004fe20008000f00 */
[----:B------:R-:W-:Y:S01]  /*ad10*/  IMAD.U32 R6, RZ, RZ, UR6 ;  /* 0x00000006ff067e24 */ /* 0x000fe2000f8e00ff */
[----:B-----5:R-:W-:Y:S01]  /*ad20*/  MOV R11, UR5 ;  /* 0x00000005000b7c02 */ /* 0x020fe20008000f00 */
[----:B------:R-:W-:Y:S02]  /*ad30*/  IMAD.U32 R10, RZ, RZ, UR4 ;  /* 0x00000004ff0a7e24 */ /* 0x000fe4000f8e00ff */
[----:B------:R-:W-:Y:S07]  /*ad40*/  LEPC R20, `(.L_x_129) ;  /* 0x000000001014794e */ /* 0x000fee0000000000 */
[----:B-1-3--:R-:W-:Y:S05]  /*ad50*/  CALL.ABS.NOINC R14 ;  /* 0x000000000e007343 */ /* 0x00afea0003c00000 */
.L_x_129:
[----:B------:R-:W-:Y:S05]  /*ad60*/  BSYNC.RECONVERGENT B6 ;  /* 0x0000000000067941 */ /* 0x000fea0003800200 */
.L_x_128:
[----:B--2---:R-:W-:Y:S01]  /*ad70*/  SHF.L.U32 R78, R88, 0x10, RZ ;  /* 0x00000010584e7819 */ /* 0x004fe200000006ff */
[----:B------:R-:W-:Y:S05]  /*ad80*/  WARPSYNC.ALL ;  /* 0x0000000000007948 */ /* 0x000fea0003800000 */
[----:B------:R-:W-:Y:S01]  /*ad90*/  R2UR UR4, R16 ;  /* 0x00000000100472ca */ /* 0x000fe200000e0000 */
[----:B------:R-:W-:Y:S01]  /*ada0*/  BSSY.RECONVERGENT B0, `(.L_x_130) ;  /* 0x00000fd000007945 */ /* 0x000fe20003800200 */
[----:B------:R-:W-:Y:S02]  /*adb0*/  LOP3.LUT R0, R88, 0xffff0000, RZ, 0xc0, !PT ;  /* 0xffff000058007812 */ /* 0x000fe400078ec0ff */
[C---:B------:R-:W-:Y:S02]  /*adc0*/  SHF.L.U32 R3, R89.reuse, 0x10, RZ ;  /* 0x0000001059037819 */ /* 0x040fe400000006ff */
[----:B------:R-:W-:Y:S02]  /*add0*/  LOP3.LUT R80, R89, 0xffff0000, RZ, 0xc0, !PT ;  /* 0xffff000059507812 */ /* 0x000fe400078ec0ff */
[C---:B------:R-:W-:Y:S02]  /*ade0*/  SHF.L.U32 R82, R90.reuse, 0x10, RZ ;  /* 0x000000105a527819 */ /* 0x040fe400000006ff */
[----:B------:R-:W-:Y:S02]  /*adf0*/  LOP3.LUT R84, R90, 0xffff0000, RZ, 0xc0, !PT ;  /* 0xffff00005a547812 */ /* 0x000fe400078ec0ff */
[C---:B------:R-:W-:Y:S01]  /*ae00*/  SHF.L.U32 R85, R91.reuse, 0x10, RZ ;  /* 0x000000105b557819 */ /* 0x040fe200000006ff */
[----:B------:R-:W2:Y:S01]  /*ae10*/  LDTM.x64 R4, tmem[UR4] ;  /* 0x00000004000479ee */ /* 0x000ea20008340000 */
[----:B------:R-:W-:Y:S02]  /*ae20*/  LOP3.LUT R86, R91, 0xffff0000, RZ, 0xc0, !PT ;  /* 0xffff00005b567812 */ /* 0x000fe400078ec0ff */
[C---:B-1----:R-:W-:Y:S02]  /*ae30*/  SHF.L.U32 R87, R92.reuse, 0x10, RZ ;  /* 0x000000105c577819 */ /* 0x042fe400000006ff */
[----:B------:R-:W-:Y:S02]  /*ae40*/  LOP3.LUT R88, R92, 0xffff0000, RZ, 0xc0, !PT ;  /* 0xffff00005c587812 */ /* 0x000fe400078ec0ff */
[C---:B------:R-:W-:Y:S02]  /*ae50*/  SHF.L.U32 R89, R93.reuse, 0x10, RZ ;  /* 0x000000105d597819 */ /* 0x040fe400000006ff */
[----:B------:R-:W-:Y:S02]  /*ae60*/  LOP3.LUT R90, R93, 0xffff0000, RZ, 0xc0, !PT ;  /* 0xffff00005d5a7812 */ /* 0x000fe400078ec0ff */
[C---:B------:R-:W-:Y:S02]  /*ae70*/  SHF.L.U32 R91, R94.reuse, 0x10, RZ ;  /* 0x000000105e5b7819 */ /* 0x040fe400000006ff */
[----:B------:R-:W-:Y:S02]  /*ae80*/  LOP3.LUT R92, R94, 0xffff0000, RZ, 0xc0, !PT ;  /* 0xffff00005e5c7812 */ /* 0x000fe400078ec0ff */
[C---:B------:R-:W-:Y:S02]  /*ae90*/  SHF.L.U32 R93, R95.reuse, 0x10, RZ ;  /* 0x000000105f5d7819 */ /* 0x040fe400000006ff */
[----:B------:R-:W-:Y:S02]  /*aea0*/  LOP3.LUT R94, R95, 0xffff0000, RZ, 0xc0, !PT ;  /* 0xffff00005f5e7812 */ /* 0x000fe400078ec0ff */
[C---:B------:R-:W-:Y:S02]  /*aeb0*/  SHF.L.U32 R95, R100.reuse, 0x10, RZ ;  /* 0x00000010645f7819 */ /* 0x040fe400000006ff */
[----:B------:R-:W-:Y:S02]  /*aec0*/  LOP3.LUT R96, R100, 0xffff0000, RZ, 0xc0, !PT ;  /* 0xffff000064607812 */ /* 0x000fe400078ec0ff */
[C---:B------:R-:W-:Y:S01]  /*aed0*/  SHF.L.U32 R97, R101.reuse, 0x10, RZ ;  /* 0x0000001065617819 */ /* 0x040fe200000006ff */
[C---:B--2---:R-:W-:Y:S01]  /*aee0*/  FMUL R4, R76.reuse, R4 ;  /* 0x000000044c047220 */ /* 0x044fe20000400000 */
[----:B------:R-:W-:Y:S01]  /*aef0*/  LOP3.LUT R98, R101, 0xffff0000, RZ, 0xc0, !PT ;  /* 0xffff000065627812 */ /* 0x000fe200078ec0ff */
[----:B------:R-:W-:Y:S01]  /*af00*/  FMUL R5, R76, R5 ;  /* 0x000000054c057220 */ /* 0x000fe20000400000 */
[C---:B------:R-:W-:Y:S01]  /*af10*/  SHF.L.U32 R99, R102.reuse, 0x10, RZ ;  /* 0x0000001066637819 */ /* 0x040fe200000006ff */
[C---:B------:R-:W-:Y:S01]  /*af20*/  FFMA R4, R83.reuse, R78, R4 ;  /* 0x0000004e53047223 */ /* 0x040fe20000000004 */
[----:B------:R-:W-:Y:S01]  /*af30*/  LOP3.LUT R100, R102, 0xffff0000, RZ, 0xc0, !PT ;  /* 0xffff000066647812 */ /* 0x000fe200078ec0ff */
[----:B------:R-:W-:Y:S01]  /*af40*/  FFMA R5, R83, R0, R5 ;  /* 0x0000000053057223 */ /* 0x000fe20000000005 */
[C---:B------:R-:W-:Y:S01]  /*af50*/  SHF.L.U32 R101, R103.reuse, 0x10, RZ ;  /* 0x0000001067657819 */ /* 0x040fe200000006ff */
[C---:B------:R-:W-:Y:S01]  /*af60*/  FMUL R6, R76.reuse, R6 ;  /* 0x000000064c067220 */ /* 0x040fe20000400000 */
[----:B------:R-:W-:Y:S01]  /*af70*/  LOP3.LUT R102, R103, 0xffff0000, RZ, 0xc0, !PT ;  /* 0xffff000067667812 */ /* 0x000fe200078ec0ff */
[----:B------:R-:W-:Y:S01]  /*af80*/  FMUL R7, R76, R7 ;  /* 0x000000074c077220 */ /* 0x000fe20000400000 */
[----:B------:R-:W-:Y:S01]  /*af90*/  F2FP.BF16.F32.PACK_AB R4, R5, R4 ;  /* 0x000000040504723e */ /* 0x000fe200000010ff */
[C---:B------:R-:W-:Y:S01]  /*afa0*/  FFMA R6, R83.reuse, R3, R6 ;  /* 0x0000000353067223 */ /* 0x040fe20000000006 */
[C---:B------:R-:W-:Y:S01]  /*afb0*/  SHF.L.U32 R103, R108.reuse, 0x10, RZ ;  /* 0x000000106c677819 */ /* 0x040fe200000006ff */
[----:B------:R-:W-:Y:S01]  /*afc0*/  FFMA R7, R83, R80, R7 ;  /* 0x0000005053077223 */ /* 0x000fe20000000007 */
[----:B------:R-:W-:Y:S01]  /*afd0*/  LOP3.LUT R104, R108, 0xffff0000, RZ, 0xc0, !PT ;  /* 0xffff00006c687812 */ /* 0x000fe200078ec0ff */
[C---:B------:R-:W-:Y:S01]  /*afe0*/  FMUL R8, R76.reuse, R8 ;  /* 0x000000084c087220 */ /* 0x040fe20000400000 */
[----:B------:R-:W-:Y:S01]  /*aff0*/  SHF.L.U32 R105, R109, 0x10, RZ ;  /* 0x000000106d697819 */ /* 0x000fe200000006ff */
[----:B------:R-:W-:Y:S01]  /*b000*/  FMUL R9, R76, R9 ;  /* 0x000000094c097220 */ /* 0x000fe20000400000 */
[----:B------:R-:W-:Y:S01]  /*b010*/  F2FP.BF16.F32.PACK_AB R5, R7, R6 ;  /* 0x000000060705723e */ /* 0x000fe200000010ff */
[----:B------:R-:W-:Y:S01]  /*b020*/  FFMA R8, R83, R82, R8 ;  /* 0x0000005253087223 */ /* 0x000fe20000000008 */
[----:B------:R-:W-:Y:S01]  /*b030*/  LOP3.LUT R106, R109, 0xffff0000, RZ, 0xc0, !PT ;  /* 0xffff00006d6a7812 */ /* 0x000fe200078ec0ff */
[----:B------:R-:W-:Y:S01]  /*b040*/  FFMA R9, R83, R84, R9 ;  /* 0x0000005453097223 */ /* 0x000fe20000000009 */
[----:B------:R-:W-:Y:S01]  /*b050*/  SHF.L.U32 R107, R110, 0x10, RZ ;  /* 0x000000106e6b7819 */ /* 0x000fe200000006ff */
[----:B------:R-:W-:Y:S01]  /*b060*/  FMUL R10, R76, R10 ;  /* 0x0000000a4c0a7220 */ /* 0x000fe20000400000 */
[----:B------:R-:W-:Y:S01]  /*b070*/  LOP3.LUT R108, R110, 0xffff0000, RZ, 0xc0, !PT ;  /* 0xffff00006e6c7812 */ /* 0x000fe200078ec0ff */
[C---:B------:R-:W-:Y:S01]  /*b080*/  FMUL R11, R76.reuse, R11 ;  /* 0x0000000b4c0b7220 */ /* 0x040fe20000400000 */
[----:B------:R-:W-:Y:S01]  /*b090*/  F2FP.BF16.F32.PACK_AB R6, R9, R8 ;  /* 0x000000080906723e */ /* 0x000fe200000010ff */
[----:B------:R-:W-:Y:S01]  /*b0a0*/  FFMA R10, R83, R85, R10 ;  /* 0x00000055530a7223 */ /* 0x000fe2000000000a */
[----:B------:R-:W-:Y:S01]  /*b0b0*/  SHF.L.U32 R109, R111, 0x10, RZ ;  /* 0x000000106f6d7819 */ /* 0x000fe200000006ff */
[----:B------:R-:W-:Y:S01]  /*b0c0*/  FFMA R11, R83, R86, R11 ;  /* 0x00000056530b7223 */ /* 0x000fe2000000000b */
[----:B------:R-:W-:Y:S01]  /*b0d0*/  LOP3.LUT R110, R111, 0xffff0000, RZ, 0xc0, !PT ;  /* 0xffff00006f6e7812 */ /* 0x000fe200078ec0ff */
[----:B------:R-:W-:Y:S01]  /*b0e0*/  FMUL R0, R76, R12 ;  /* 0x0000000c4c007220 */ /* 0x000fe20000400000 */
[----:B------:R-:W-:Y:S01]  /*b0f0*/  SHF.L.U32 R111, R116, 0x10, RZ ;  /* 0x00000010746f7819 */ /* 0x000fe200000006ff */
[C---:B------:R-:W-:Y:S01]  /*b100*/  FMUL R3, R76.reuse, R13 ;  /* 0x0000000d4c037220 */ /* 0x040fe20000400000 */
[----:B------:R-:W-:Y:S01]  /*b110*/  F2FP.BF16.F32.PACK_AB R7, R11, R10 ;  /* 0x0000000a0b07723e */ /* 0x000fe200000010ff */
[----:B------:R-:W-:Y:S01]  /*b120*/  FMUL R14, R76, R14 ;  /* 0x0000000e4c0e7220 */ /* 0x000fe20000400000 */
[----:B------:R-:W-:Y:S01]  /*b130*/  LOP3.LUT R112, R116, 0xffff0000, RZ, 0xc0, !PT ;  /* 0xffff000074707812 */ /* 0x000fe200078ec0ff */
[C---:B------:R-:W-:Y:S01]  /*b140*/  FMUL R15, R76.reuse, R15 ;  /* 0x0000000f4c0f7220 */ /* 0x040fe20000400000 */
[----:B------:R-:W-:Y:S01]  /*b150*/  SHF.L.U32 R113, R117, 0x10, RZ ;  /* 0x0000001075717819 */ /* 0x000fe200000006ff */
[----:B------:R-:W-:Y:S01]  /*b160*/  FFMA R0, R83, R87, R0 ;  /* 0x0000005753007223 */ /* 0x000fe20000000000 */
[----:B------:R-:W-:Y:S01]  /*b170*/  LOP3.LUT R114, R117, 0xffff0000, RZ, 0xc0, !PT ;  /* 0xffff000075727812 */ /* 0x000fe200078ec0ff */
[----:B------:R-:W-:Y:S01]  /*b180*/  FMUL R12, R76, R16 ;  /* 0x000000104c0c7220 */ /* 0x000fe20000400000 */
[C---:B------:R-:W-:Y:S01]  /*b190*/  SHF.L.U32 R115, R118.reuse, 0x10, RZ ;  /* 0x0000001076737819 */ /* 0x040fe200000006ff */
[----:B------:R-:W-:Y:S01]  /*b1a0*/  FFMA R3, R83, R88, R3 ;  /* 0x0000005853037223 */ /* 0x000fe20000000003 */
[----:B------:R-:W-:Y:S01]  /*b1b0*/  LOP3.LUT R116, R118, 0xffff0000, RZ, 0xc0, !PT ;  /* 0xffff000076747812 */ /* 0x000fe200078ec0ff */
[C---:B------:R-:W-:Y:S01]  /*b1c0*/  FMUL R13, R76.reuse, R17 ;  /* 0x000000114c0d7220 */ /* 0x040fe20000400000 */
[----:B------:R-:W-:Y:S01]  /*b1d0*/  SHF.L.U32 R117, R119, 0x10, RZ ;  /* 0x0000001077757819 */ /* 0x000fe200000006ff */
[----:B------:R-:W-:Y:S01]  /*b1e0*/  FFMA R14, R83, R89, R14 ;  /* 0x00000059530e7223 */ /* 0x000fe2000000000e */
[----:B------:R-:W-:Y:S01]  /*b1f0*/  F2FP.BF16.F32.PACK_AB R8, R3, R0 ;  /* 0x000000000308723e */ /* 0x000fe200000010ff */
[----:B------:R-:W-:Y:S01]  /*b200*/  FMUL R18, R76, R18 ;  /* 0x000000124c127220 */ /* 0x000fe20000400000 */
[----:B------:R-:W-:Y:S01]  /*b210*/  LOP3.LUT R118, R119, 0xffff0000, RZ, 0xc0, !PT ;  /* 0xffff000077767812 */ /* 0x000fe200078ec0ff */
[----:B------:R-:W-:Y:S01]  /*b220*/  FFMA R15, R83, R90, R15 ;  /* 0x0000005a530f7223 */ /* 0x000fe2000000000f */
[----:B------:R-:W-:Y:S01]  /*b230*/  SHF.L.U32 R119, R124, 0x10, RZ ;  /* 0x000000107c777819 */ /* 0x000fe200000006ff */
[----:B------:R-:W-:Y:S01]  /*b240*/  FMUL R19, R76, R19 ;  /* 0x000000134c137220 */ /* 0x000fe20000400000 */
[----:B------:R-:W-:Y:S01]  /*b250*/  LOP3.LUT R120, R124, 0xffff0000, RZ, 0xc0, !PT ;  /* 0xffff00007c787812 */ /* 0x000fe200078ec0ff */
[----:B------:R1:W-:Y:S01]  /*b260*/  STS.128 [R178+UR36+0xc400], R4 ;  /* 0x00c40004b2007988 */ /* 0x0003e20008000c24 */
[----:B------:R-:W-:Y:S01]  /*b270*/  F2FP.BF16.F32.PACK_AB R9, R15, R14 ;  /* 0x0000000e0f09723e */ /* 0x000fe200000010ff */
[C---:B------:R-:W-:Y:S01]  /*b280*/  FFMA R12, R83.reuse, R91, R12 ;  /* 0x0000005b530c7223 */ /* 0x040fe2000000000c */
[C---:B------:R-:W-:Y:S01]  /*b290*/  FFMA R13, R83.reuse, R92, R13 ;  /* 0x0000005c530d7223 */ /* 0x040fe2000000000d */
[----:B------:R-:W-:Y:S01]  /*b2a0*/  FFMA R18, R83, R93, R18 ;  /* 0x0000005d53127223 */ /* 0x000fe20000000012 */
[----:B------:R-:W-:Y:S01]  /*b2b0*/  SHF.L.U32 R121, R125, 0x10, RZ ;  /* 0x000000107d797819 */ /* 0x000fe200000006ff */
[----:B------:R-:W-:Y:S01]  /*b2c0*/  FFMA R19, R83, R94, R19 ;  /* 0x0000005e53137223 */ /* 0x000fe20000000013 */
[C---:B------:R-:W-:Y:S01]  /*b2d0*/  FMUL R16, R76.reuse, R20 ;  /* 0x000000144c107220 */ /* 0x040fe20000400000 */
[----:B------:R-:W-:Y:S01]  /*b2e0*/  F2FP.BF16.F32.PACK_AB R10, R13, R12 ;  /* 0x0000000c0d0a723e */ /* 0x000fe200000010ff */
[C---:B------:R-:W-:Y:S01]  /*b2f0*/  FMUL R17, R76.reuse, R21 ;  /* 0x000000154c117220 */ /* 0x040fe20000400000 */
[C---:B------:R-:W-:Y:S01]  /*b300*/  FMUL R22, R76.reuse, R22 ;  /* 0x000000164c167220 */ /* 0x040fe20000400000 */
[----:B------:R-:W-:Y:S01]  /*b310*/  F2FP.BF16.F32.PACK_AB R11, R19, R18 ;  /* 0x00000012130b723e */ /* 0x000fe200000010ff */
[C---:B------:R-:W-:Y:S01]  /*b320*/  FFMA R16, R83.reuse, R95, R16 ;  /* 0x0000005f53107223 */ /* 0x040fe20000000010 */
[----:B------:R-:W-:Y:S01]  /*b330*/  FFMA R17, R83, R96, R17 ;  /* 0x0000006053117223 */ /* 0x000fe20000000011 */
[----:B------:R-:W-:Y:S01]  /*b340*/  LOP3.LUT R122, R125, 0xffff0000, RZ, 0xc0, !PT ;  /* 0xffff00007d7a7812 */ /* 0x000fe200078ec0ff */
[----:B------:R-:W-:Y:S01]  /*b350*/  FFMA R22, R83, R97, R22 ;  /* 0x0000006153167223 */ /* 0x000fe20000000016 */
[----:B------:R1:W-:Y:S01]  /*b360*/  STS.128 [R177+0xc400], R8 ;  /* 0x00c40008b1007388 */ /* 0x0003e20000000c00 */
[C---:B------:R-:W-:Y:S01]  /*b370*/  FMUL R23, R76.reuse, R23 ;  /* 0x000000174c177220 */ /* 0x040fe20000400000 */
[----:B------:R-:W-:Y:S01]  /*b380*/  F2FP.BF16.F32.PACK_AB R16, R17, R16 ;  /* 0x000000101110723e */ /* 0x000fe200000010ff */
[C---:B------:R-:W-:Y:S01]  /*b390*/  FMUL R20, R76.reuse, R24 ;  /* 0x000000184c147220 */ /* 0x040fe20000400000 */
[----:B------:R-:W-:Y:S01]  /*b3a0*/  FMUL R21, R76, R25 ;  /* 0x000000194c157220 */ /* 0x000fe20000400000 */
[C---:B------:R-:W-:Y:S01]  /*b3b0*/  SHF.L.U32 R123, R126.reuse, 0x10, RZ ;  /* 0x000000107e7b7819 */ /* 0x040fe200000006ff */
[C---:B------:R-:W-:Y:S01]  /*b3c0*/  FFMA R23, R83.reuse, R98, R23 ;  /* 0x0000006253177223 */ /* 0x040fe20000000017 */
[C---:B------:R-:W-:Y:S01]  /*b3d0*/  FFMA R20, R83.reuse, R99, R20 ;  /* 0x0000006353147223 */ /* 0x040fe20000000014 */
[----:B------:R-:W-:Y:S01]  /*b3e0*/  LOP3.LUT R124, R126, 0xffff0000, RZ, 0xc0, !PT ;  /* 0xffff00007e7c7812 */ /* 0x000fe200078ec0ff */
        /* <DEDUP_REMOVED lines=8> */
[----:B------:R-:W-:Y:S01]  /*b470*/  SHF.L.U32 R125, R127, 0x10, RZ ;  /* 0x000000107f7d7819 */ /* 0x000fe200000006ff */
[----:B------:R-:W-:Y:S01]  /*b480*/  FFMA R24, R83, R103, R24 ;  /* 0x0000006753187223 */ /* 0x000fe20000000018 */
[C---:B------:R-:W-:Y:S01]  /*b490*/  FMUL R25, R76.reuse, R29 ;  /* 0x0000001d4c197220 */ /* 0x040fe20000400000 */
[----:B------:R-:W-:Y:S01]  /*b4a0*/  LOP3.LUT R126, R127, 0xffff0000, RZ, 0xc0, !PT ;  /* 0xffff00007f7e7812 */ /* 0x000fe200078ec0ff */
[C---:B------:R-:W-:Y:S01]  /*b4b0*/  FMUL R30, R76.reuse, R30 ;  /* 0x0000001e4c1e7220 */ /* 0x040fe20000400000 */
[----:B------:R-:W-:Y:S01]  /*b4c0*/  F2FP.BF16.F32.PACK_AB R19, R27, R26 ;  /* 0x0000001a1b13723e */ /* 0x000fe200000010ff */
[C---:B------:R-:W-:Y:S01]  /*b4d0*/  FFMA R25, R83.reuse, R104, R25 ;  /* 0x0000006853197223 */ /* 0x040fe20000000019 */
[----:B------:R-:W-:Y:S01]  /*b4e0*/  FMUL R31, R76, R31 ;  /* 0x0000001f4c1f7220 */ /* 0x000fe20000400000 */
[----:B------:R-:W-:Y:S01]  /*b4f0*/  FFMA R30, R83, R105, R30 ;  /* 0x00000069531e7223 */ /* 0x000fe2000000001e */
[----:B------:R-:W-:Y:S01]  /*b500*/  SHF.L.U32 R127, R132, 0x10, RZ ;  /* 0x00000010847f7819 */ /* 0x000fe200000006ff */
[----:B------:R1:W-:Y:S01]  /*b510*/  STS.128 [R176+0xc400], R16 ;  /* 0x00c40010b0007388 */ /* 0x0003e20000000c00 */
[----:B------:R-:W-:Y:S01]  /*b520*/  F2FP.BF16.F32.PACK_AB R24, R25, R24 ;  /* 0x000000181918723e */ /* 0x000fe200000010ff */
[C---:B------:R-:W-:Y:S01]  /*b530*/  FFMA R31, R83.reuse, R106, R31 ;  /* 0x0000006a531f7223 */ /* 0x040fe2000000001f */
[C---:B------:R-:W-:Y:S01]  /*b540*/  FMUL R28, R76.reuse, R32 ;  /* 0x000000204c1c7220 */ /* 0x040fe20000400000 */
[C---:B------:R-:W-:Y:S01]  /*b550*/  FMUL R29, R76.reuse, R33 ;  /* 0x000000214c1d7220 */ /* 0x040fe20000400000 */
[----:B------:R-:W-:Y:S01]  /*b560*/  FMUL R34, R76, R34 ;  /* 0x000000224c227220 */ /* 0x000fe20000400000 */
[----:B------:R-:W-:Y:S01]  /*b570*/  LOP3.LUT R128, R132, 0xffff0000, RZ, 0xc0, !PT ;  /* 0xffff000084807812 */ /* 0x000fe200078ec0ff */
[----:B------:R-:W-:Y:S01]  /*b580*/  FFMA R28, R83, R107, R28 ;  /* 0x0000006b531c7223 */ /* 0x000fe2000000001c */
[----:B------:R-:W-:Y:S01]  /*b590*/  F2FP.BF16.F32.PACK_AB R25, R31, R30 ;  /* 0x0000001e1f19723e */ /* 0x000fe200000010ff */
[C---:B------:R-:W-:Y:S01]  /*b5a0*/  FFMA R29, R83.reuse, R108, R29 ;  /* 0x0000006c531d7223 */ /* 0x040fe2000000001d */
[----:B------:R-:W-:Y:S01]  /*b5b0*/  FFMA R34, R83, R109, R34 ;  /* 0x0000006d53227223 */ /* 0x000fe20000000022 */
[C---:B------:R-:W-:Y:S01]  /*b5c0*/  FMUL R35, R76.reuse, R35 ;  /* 0x000000234c237220 */ /* 0x040fe20000400000 */
[----:B------:R-:W-:Y:S01]  /*b5d0*/  SHF.L.U32 R129, R133, 0x10, RZ ;  /* 0x0000001085817819 */ /* 0x000fe200000006ff */
[C---:B------:R-:W-:Y:S01]  /*b5e0*/  FMUL R32, R76.reuse, R36 ;  /* 0x000000244c207220 */ /* 0x040fe20000400000 */
[----:B------:R-:W-:Y:S01]  /*b5f0*/  F2FP.BF16.F32.PACK_AB R26, R29, R28 ;  /* 0x0000001c1d1a723e */ /* 0x000fe200000010ff */
[C---:B------:R-:W-:Y:S01]  /*b600*/  FFMA R35, R83.reuse, R110, R35 ;  /* 0x0000006e53237223 */ /* 0x040fe20000000023 */
[C---:B------:R-:W-:Y:S01]  /*b610*/  FMUL R33, R76.reuse, R37 ;  /* 0x000000254c217220 */ /* 0x040fe20000400000 */
[----:B------:R-:W-:Y:S01]  /*b620*/  FFMA R32, R83, R111, R32 ;  /* 0x0000006f53207223 */ /* 0x000fe20000000020 */
        /* <DEDUP_REMOVED lines=29> */
[C---:B------:R-:W-:Y:S01]  /*b800*/  FMUL R47, R76.reuse, R47 ;  /* 0x0000002f4c2f7220 */ /* 0x040fe20000400000 */
[C---:B------:R-:W-:Y:S01]  /*b810*/  FMUL R44, R76.reuse, R48 ;  /* 0x000000304c2c7220 */ /* 0x040fe20000400000 */
[----:B------:R-:W-:Y:S01]  /*b820*/  FMUL R45, R76, R49 ;  /* 0x000000314c2d7220 */ /* 0x000fe20000400000 */
[----:B------:R1:W-:Y:S01]  /*b830*/  STS.128 [R173+0xc400], R32 ;  /* 0x00c40020ad007388 */ /* 0x0003e20000000c00 */
[C---:B------:R-:W-:Y:S01]  /*b840*/  SHF.L.U32 R135, R140.reuse, 0x10, RZ ;  /* 0x000000108c877819 */ /* 0x040fe200000006ff */
[----:B------:R-:W-:Y:S01]  /*b850*/  FFMA R46, R83, R121, R46 ;  /* 0x00000079532e7223 */ /* 0x000fe2000000002e */
[----:B------:R-:W-:Y:S01]  /*b860*/  F2FP.BF16.F32.PACK_AB R40, R41, R40 ;  /* 0x000000282928723e */ /* 0x000fe200000010ff */
[C---:B------:R-:W-:Y:S01]  /*b870*/  FFMA R47, R83.reuse, R122, R47 ;  /* 0x0000007a532f7223 */ /* 0x040fe2000000002f */
[C---:B------:R-:W-:Y:S01]  /*b880*/  FFMA R44, R83.reuse, R123, R44 ;  /* 0x0000007b532c7223 */ /* 0x040fe2000000002c */
[----:B------:R-:W-:Y:S01]  /*b890*/  LOP3.LUT R136, R140, 0xffff0000, RZ, 0xc0, !PT ;  /* 0xffff00008c887812 */ /* 0x000fe200078ec0ff */
[C---:B------:R-:W-:Y:S01]  /*b8a0*/  FFMA R45, R83.reuse, R124, R45 ;  /* 0x0000007c532d7223 */ /* 0x040fe2000000002d */
[C---:B------:R-:W-:Y:S01]  /*b8b0*/  FMUL R50, R76.reuse, R50 ;  /* 0x000000324c327220 */ /* 0x040fe20000400000 */
[C---:B------:R-:W-:Y:S01]  /*b8c0*/  FMUL R51, R76.reuse, R51 ;  /* 0x000000334c337220 */ /* 0x040fe20000400000 */
[C---:B------:R-:W-:Y:S01]  /*b8d0*/  FMUL R48, R76.reuse, R52 ;  /* 0x000000344c307220 */ /* 0x040fe20000400000 */
[C---:B------:R-:W-:Y:S01]  /*b8e0*/  FMUL R49, R76.reuse, R53 ;  /* 0x000000354c317220 */ /* 0x040fe20000400000 */
[C---:B------:R-:W-:Y:S01]  /*b8f0*/  FFMA R50, R83.reuse, R125, R50 ;  /* 0x0000007d53327223 */ /* 0x040fe20000000032 */
        /* <DEDUP_REMOVED lines=9> */
[----:B------:R-:W-:Y:S01]  /*b990*/  FFMA R55, R83, R130, R55 ;  /* 0x0000008253377223 */ /* 0x000fe20000000037 */
[C---:B------:R-:W-:Y:S01]  /*b9a0*/  FMUL R59, R76.reuse, R59 ;  /* 0x0000003b4c3b7220 */ /* 0x040fe20000400000 */
[----:B------:R-:W-:Y:S01]  /*b9b0*/  F2FP.BF16.F32.PACK_AB R41, R47, R46 ;  /* 0x0000002e2f29723e */ /* 0x000fe200000010ff */
[----:B------:R-:W-:Y:S01]  /*b9c0*/  FFMA R52, R83, R131, R52 ;  /* 0x0000008353347223 */ /* 0x000fe20000000034 */
[----:B------:R-:W-:Y:S01]  /*b9d0*/  F2FP.BF16.F32.PACK_AB R42, R45, R44 ;  /* 0x0000002c2d2a723e */ /* 0x000fe200000010ff */
[C---:B------:R-:W-:Y:S01]  /*b9e0*/  FMUL R56, R76.reuse, R60 ;  /* 0x0000003c4c387220 */ /* 0x040fe20000400000 */
[----:B------:R-:W-:Y:S01]  /*b9f0*/  F2FP.BF16.F32.PACK_AB R43, R51, R50 ;  /* 0x00000032332b723e */ /* 0x000fe200000010ff */
[----:B------:R-:W-:Y:S01]  /*ba00*/  FFMA R53, R83, R132, R53 ;  /* 0x0000008453357223 */ /* 0x000fe20000000035 */
[----:B------:R-:W-:Y:S01]  /*ba10*/  SHF.L.U32 R137, R141, 0x10, RZ ;  /* 0x000000108d897819 */ /* 0x000fe200000006ff */
[C---:B------:R-:W-:Y:S01]  /*ba20*/  FMUL R57, R76.reuse, R61 ;  /* 0x0000003d4c397220 */ /* 0x040fe20000400000 */
[----:B------:R-:W-:Y:S01]  /*ba30*/  FFMA R58, R83, R133, R58 ;  /* 0x00000085533a7223 */ /* 0x000fe2000000003a */
[----:B------:R1:W-:Y:S01]  /*ba40*/  STS.128 [R172+0xc400], R40 ;  /* 0x00c40028ac007388 */ /* 0x0003e20000000c00 */
[----:B------:R-:W-:Y:S01]  /*ba50*/  LOP3.LUT R138, R141, 0xffff0000, RZ, 0xc0, !PT ;  /* 0xffff00008d8a7812 */ /* 0x000fe200078ec0ff */
[----:B------:R-:W-:Y:S01]  /*ba60*/  FMUL R62, R76, R62 ;  /* 0x0000003e4c3e7220 */ /* 0x000fe20000400000 */
[C---:B------:R-:W-:Y:S01]  /*ba70*/  FFMA R59, R83.reuse, R134, R59 ;  /* 0x00000086533b7223 */ /* 0x040fe2000000003b */
[----:B------:R-:W-:Y:S01]  /*ba80*/  SHF.L.U32 R139, R142, 0x10, RZ ;  /* 0x000000108e8b7819 */ /* 0x000fe200000006ff */
[----:B------:R-:W-:Y:S01]  /*ba90*/  FMUL R63, R76, R63 ;  /* 0x0000003f4c3f7220 */ /* 0x000fe20000400000 */
[C---:B------:R-:W-:Y:S01]  /*baa0*/  FFMA R56, R83.reuse, R135, R56 ;  /* 0x0000008753387223 */ /* 0x040fe20000000038 */
[----:B------:R-:W-:Y:S01]  /*bab0*/  LOP3.LUT R140, R142, 0xffff0000, RZ, 0xc0, !PT ;  /* 0xffff00008e8c7812 */ /* 0x000fe200078ec0ff */
[C---:B------:R-:W-:Y:S01]  /*bac0*/  FMUL R60, R76.reuse, R64 ;  /* 0x000000404c3c7220 */ /* 0x040fe20000400000 */
[----:B------:R-:W-:Y:S01]  /*bad0*/  FFMA R57, R83, R136, R57 ;  /* 0x0000008853397223 */ /* 0x000fe20000000039 */
[----:B------:R-:W-:Y:S01]  /*bae0*/  SHF.L.U32 R141, R143, 0x10, RZ ;  /* 0x000000108f8d7819 */ /* 0x000fe200000006ff */
[C---:B------:R-:W-:Y:S01]  /*baf0*/  FMUL R61, R76.reuse, R65 ;  /* 0x000000414c3d7220 */ /* 0x040fe20000400000 */
[----:B------:R-:W-:Y:S01]  /*bb00*/  FFMA R62, R83, R137, R62 ;  /* 0x00000089533e7223 */ /* 0x000fe2000000003e */
[----:B------:R-:W-:Y:S01]  /*bb10*/  LOP3.LUT R142, R143, 0xffff0000, RZ, 0xc0, !PT ;  /* 0xffff00008f8e7812 */ /* 0x000fe200078ec0ff */
[C---:B------:R-:W-:Y:S01]  /*bb20*/  FMUL R66, R76.reuse, R66 ;  /* 0x000000424c427220 */ /* 0x040fe20000400000 */
[----:B------:R-:W-:Y:S01]  /*bb30*/  F2FP.BF16.F32.PACK_AB R48, R49, R48 ;  /* 0x000000303130723e */ /* 0x000fe200000010ff */
[----:B------:R-:W-:Y:S01]  /*bb40*/  FFMA R63, R83, R138, R63 ;  /* 0x0000008a533f7223 */ /* 0x000fe2000000003f */
[----:B------:R-:W-:Y:S01]  /*bb50*/  FMUL R67, R76, R67 ;  /* 0x000000434c437220 */ /* 0x000fe20000400000 */
        /* <DEDUP_REMOVED lines=12> */
[----:B------:R-:W-:Y:S03]  /*bc20*/  ISETP.NE.AND P0, PT, R165, RZ, PT ;  /* 0x000000ffa500720c */ /* 0x000fe60003f05270 */
        /* <DEDUP_REMOVED lines=19> */
[----:B--2---:R-:W-:Y:S04]  /*bd60*/  DEPBAR.LE SB0, 0x1 ;  /* 0x000080400000791a */ /* 0x004fe80000000000 */
.L_x_131:
[----:B------:R-:W-:Y:S05]  /*bd70*/  BSYNC.RECONVERGENT B0 ;  /* 0x0000000000007941 */ /* 0x000fea0003800200 */
.L_x_130:
[----:B------:R-:W-:Y:S01]  /*bd80*/  BAR.SYNC.DEFER_BLOCKING 0x1, 0x80 ;  /* 0x0042000000007b1d */ /* 0x000fe20000010000 */
[----:B------:R-:W-:Y:S09]  /*bd90*/  UISETP.NE.AND UP0, UPT, UR39, -0x4, UPT ;  /* 0xfffffffc2700788c */ /* 0x000ff2000bf05270 */
[----:B------:R-:W-:Y:S05]  /*bda0*/  BRA.U !UP0, `(.L_x_132) ;  /* 0x0000000108247547 */ /* 0x000fea000b800000 */
[----:B------:R-:W-:Y:S01]  /*bdb0*/  ISETP.NE.AND P0, PT, R174, RZ, PT ;  /* 0x000000ffae00720c */ /* 0x000fe20003f05270 */
[----:B------:R-:W-:Y:S01]  /*bdc0*/  IMAD.U32 R0, RZ, RZ, UR37 ;  /* 0x00000025ff007e24 */ /* 0x000fe2000f8e00ff */
[----:B------:R-:W-:Y:S04]  /*bdd0*/  UIADD3 UR4, UPT, UPT, UR37, 0x1, URZ ;  /* 0x0000000125047890 */ /* 0x000fe8000fffe0ff */
[----:B------:R-:W-:Y:S04]  /*bde0*/  UISETP.NE.AND UP0, UPT, UR4, 0x4, UPT ;  /* 0x000000040400788c */ /* 0x000fe8000bf05270 */
[----:B------:R-:W-:Y:S03]  /*bdf0*/  USEL UR37, UR4, URZ, UP0 ;  /* 0x000000ff04257287 */ /* 0x000fe60008000000 */
[----:B------:R-:W-:Y:S05]  /*be00*/  @P0 LEA R0, R0, UR36, 0x3 ;  /* 0x0000002400000c11 */ /* 0x000fea000f8e18ff */
[----:B------:R-:W-:Y:S05]  /*be10*/  @P0 VIADD R0, R0, 0x30 ;  /* 0x0000003000000836 */ /* 0x000fea0000000000 */
[----:B------:R-:W-:Y:S04]  /*be20*/  @P0 PRMT R0, R179, 0x654, R0 ;  /* 0x00000654b3000816 */ /* 0x000fe80000000000 */
[----:B------:R2:W-:Y:S03]  /*be30*/  @P0 SYNCS.ARRIVE.TRANS64.RED.A1T0 RZ, [R0+URZ], RZ ;  /* 0x000000ff00ff09a7 */ /* 0x0005e600081004ff */
.L_x_132:
[----:B------:R-:W-:Y:S01]  /*be40*/  ISETP.NE.AND P1, PT, R166, RZ, PT ;  /* 0x000000ffa600720c */ /* 0x000fe20003f25270 */
[----:B--2---:R-:W-:Y:S01]  /*be50*/  IMAD.IADD R0, R77, 0x1, R152 ;  /* 0x000000014d007824 */ /* 0x004fe200078e0298 */
[----:B------:R-:W-:Y:S01]  /*be60*/  ISETP.NE.AND P0, PT, R169, 0x2, PT ;  /* 0x00000002a900780c */ /* 0x000fe20003f05270 */
[----:B------:R-:W-:Y:S01]  /*be70*/  UIADD3 UR39, UPT, UPT, UR39, 0x4, URZ ;  /* 0x0000000427277890 */ /* 0x000fe2000fffe0ff */
[----:B------:R-:W-:Y:S01]  /*be80*/  LOP3.LUT R79, R79, 0x1, RZ, 0x3c, !PT ;  /* 0x000000014f4f7812 */ /* 0x000fe200078e3cff */
[----:B------:R-:W-:Y:S01]  /*be90*/  IMAD.IADD R20, R75, 0x1, R150 ;  /* 0x000000014b147824 */ /* 0x000fe200078e0296 */
[----:B------:R-:W-:Y:S02]  /*bea0*/  R2UR UR28, R0 ;  /* 0x00000000001c72ca */ /* 0x000fe400000e0000 */
[----:B------:R-:W-:Y:S02]  /*beb0*/  SEL R0, RZ, 0x1, P0 ;  /* 0x00000001ff007807 */ /* 0x000fe40000000000 */
[----:B------:R-:W-:Y:S02]  /*bec0*/  SEL R169, R169, RZ, P0 ;  /* 0x000000ffa9a97207 */ /* 0x000fe40000000000 */
[----:B------:R-:W-:Y:S02]  /*bed0*/  LOP3.LUT R161, R161, R0, RZ, 0x3c, !PT ;  /* 0x00000000a1a17212 */ /* 0x000fe400078e3cff */
[----:B------:R-:W-:Y:S01]  /*bee0*/  @P1 R2UR UR52, R160 ;  /* 0x00000000a03412ca */ /* 0x000fe200000e0000 */
[----:B------:R-:W-:Y:S03]  /*bef0*/  @!UPT UIADD3 URZ, UPT, UPT, URZ, URZ, URZ ;  /* 0x000000fffffff290 */ /* 0x000fe6000fffe0ff */
[----:B------:R-:W-:Y:S11]  /*bf00*/  @P1 BRA `(.L_x_133) ;  /* 0xffffff9c00f01947 */ /* 0x000ff6000383ffff */
[----:B------:R-:W-:Y:S01]  /*bf10*/  SYNCS.ARRIVE.TRANS64.A1T0 RZ, [UR36+0xb0], RZ ;  /* 0x0000b0ffffff79a7 */ /* 0x000fe20008100024 */
[----:B------:R-:W-:-:S09]  /*bf20*/  UISETP.NE.AND UP0, UPT, UR50, URZ, UPT ;  /* 0x000000ff3200728c */ /* 0x000fd2000bf05270 */
[----:B------:R-:W-:Y:S05]  /*bf30*/  BRA.U !UP0, `(.L_x_134) ;  /* 0x0000000108487547 */ /* 0x000fea000b800000 */
[----:B------:R-:W2:Y:S02]  /*bf40*/  LDCU.64 UR4, c[0x0][0xc90] ;  /* 0x00019200ff0477ac */ /* 0x000ea40008000a00 */
[----:B--2---:R-:W-:-:S04]  /*bf50*/  UISETP.NE.U32.AND UP0, UPT, UR4, URZ, UPT ;  /* 0x000000ff0400728c */ /* 0x004fc8000bf05070 */
[----:B------:R-:W-:-:S09]  /*bf60*/  UISETP.NE.AND.EX UP0, UPT, UR5, URZ, UPT, UP0 ;  /* 0x000000ff0500728c */ /* 0x000fd2000bf05300 */
[----:B------:R-:W-:Y:S05]  /*bf70*/  BRA.U UP0, `(.L_x_135) ;  /* 0x00000001000c7547 */ /* 0x000fea000b800000 */
[----:B------:R-:W-:-:S13]  /*bf80*/  FSETP.NEU.AND P0, PT, R83, RZ, PT ;  /* 0x000000ff5300720b */ /* 0x000fda0003f0d000 */
[----:B------:R-:W-:Y:S05]  /*bf90*/  @!P0 EXIT ;  /* 0x000000000000894d */ /* 0x000fea0003800000 */
[----:B------:R-:W-:Y:S05]  /*bfa0*/  BRA `(.L_x_134) ;  /* 0x00000000002c7947 */ /* 0x000fea0003800000 */
.L_x_135:
[----:B------:R-:W-:Y:S01]  /*bfb0*/  ISETP.NE.AND P0, PT, R167, RZ, PT ;  /* 0x000000ffa700720c */ /* 0x000fe20003f05270 */
[----:B------:R-:W-:-:S12]  /*bfc0*/  BSSY.RECONVERGENT B0, `(.L_x_134) ;  /* 0x0000009000007945 */ /* 0x000fd80003800200 */
[----:B------:R-:W-:Y:S05]  /*bfd0*/  @P0 BRA `(.L_x_136) ;  /* 0x0000000000140947 */ /* 0x000fea0003800000 */
[----:B------:R-:W2:Y:S02]  /*bfe0*/  LDCU.64 UR4, c[0x0][0xc88] ;  /* 0x00019100ff0477ac */ /* 0x000ea40008000a00 */
[----:B--2---:R-:W-:-:S04]  /*bff0*/  ISETP.NE.U32.AND P0, PT, RZ, UR4, PT ;  /* 0x00000004ff007c0c */ /* 0x004fc8000bf05070 */
[----:B------:R-:W-:-:S13]  /*c000*/  ISETP.NE.AND.EX P0, PT, RZ, UR5, PT, P0 ;  /* 0x00000005ff007c0c */ /* 0x000fda000bf05300 */
[----:B------:R-:W-:Y:S05]  /*c010*/  @!P0 EXIT ;  /* 0x000000000000894d */ /* 0x000fea0003800000 */
[----:B------:R-:W-:Y:S05]  /*c020*/  BRA `(.L_x_137) ;  /* 0x0000000000087947 */ /* 0x000fea0003800000 */
.L_x_136:
[----:B------:R-:W-:-:S13]  /*c030*/  FSETP.NEU.AND P0, PT, R83, RZ, PT ;  /* 0x000000ff5300720b */ /* 0x000fda0003f0d000 */
[----:B------:R-:W-:Y:S05]  /*c040*/  @!P0 EXIT ;  /* 0x000000000000894d */ /* 0x000fea0003800000 */
.L_x_137:
[----:B------:R-:W-:Y:S05]  /*c050*/  BSYNC.RECONVERGENT B0 ;  /* 0x0000000000007941 */ /* 0x000fea0003800200 */
.L_x_134:
[----:B------:R-:W-:Y:S01]  /*c060*/  ULEA UR4, UR37, UR36, 0x3 ;  /* 0x0000002425047291 */ /* 0x000fe2000f8e18ff */
[----:B------:R-:W-:-:S04]  /*c070*/  DEPBAR.LE SB0, 0x0 ;  /* 0x000080000000791a */ /* 0x000fc80000000000 */
[----:B------:R-:W-:-:S04]  /*c080*/  UIADD3 UR4, UPT, UPT, UR4, 0x30, URZ ;  /* 0x0000003004047890 */ /* 0x000fc8000fffe0ff */
[----:B------:R-:W-:-:S09]  /*c090*/  UPRMT UR4, UR61, 0x654, UR4 ;  /* 0x000006543d047896 */ /* 0x000fd20008000004 */
[----:B------:R-:W-:Y:S01]  /*c0a0*/  SYNCS.ARRIVE.TRANS64.RED.A1T0 RZ, [UR4], RZ ;  /* 0x000000ffffff79a7 */ /* 0x000fe20008100404 */
[----:B------:R-:W-:Y:S05]  /*c0b0*/  EXIT ;  /* 0x000000000000794d */ /* 0x000fea0003800000 */
.L_x_24:
[----:B-1----:R1:W4:Y:S02]  /*c0c0*/  SYNCS.PHASECHK.TRANS64.TRYWAIT P0, [R2+URZ+0xa0], R5 ;  /* 0x0000a005020075a7 */ /* 0x00232400080011ff */
[----:B----4-:R-:W-:Y:S05]  /*c0d0*/  @!P0 NANOSLEEP.SYNCS 0x989680 ;  /* 0x009896800000895d */ /* 0x010fea0003900000 */
[----:B------:R-:W4:Y:S02]  /*c0e0*/  @!P0 SYNCS.PHASECHK.TRANS64 P0, [R2+URZ+0xa0], R5 ;  /* 0x0000a005020085a7 */ /* 0x000f2400080010ff */
[----:B----4-:R-:W-:Y:S05]  /*c0f0*/  @!P0 BRA `(.L_x_24) ;  /* 0xfffffffc00f08947 */ /* 0x010fea000383ffff */
[----:B------:R-:W-:Y:S05]  /*c100*/  BRA `(.L_x_138) ;  /* 0xffffff5400dc7947 */ /* 0x000fea000383ffff */
.L_x_27:
[----:B----4-:R-:W-:-:S07]  /*c110*/  MOV R2, UR49 ;  /* 0x0000003100027c02 */ /* 0x010fce0008000f00 */
.L_x_139:
[----:B-1----:R1:W4:Y:S02]  /*c120*/  SYNCS.PHASECHK.TRANS64.TRYWAIT P0, [R2+URZ+0x8], R3 ;  /* 0x00000803020075a7 */ /* 0x00232400080011ff */
[----:B----4-:R-:W-:Y:S05]  /*c130*/  @!P0 NANOSLEEP.SYNCS 0x989680 ;  /* 0x009896800000895d */ /* 0x010fea0003900000 */
[----:B------:R-:W4:Y:S02]  /*c140*/  @!P0 SYNCS.PHASECHK.TRANS64 P0, [R2+URZ+0x8], R3 ;  /* 0x00000803020085a7 */ /* 0x000f2400080010ff */
[----:B----4-:R-:W-:Y:S05]  /*c150*/  @!P0 BRA `(.L_x_139) ;  /* 0xfffffffc00f08947 */ /* 0x010fea000383ffff */
[----:B------:R-:W-:Y:S05]  /*c160*/  BRA `(.L_x_26) ;  /* 0xffffff5800107947 */ /* 0x000fea000383ffff */
.L_x_34:
[----:B-1----:R-:W-:-:S07]  /*c170*/  MOV R2, UR49 ;  /* 0x0000003100027c02 */ /* 0x002fce0008000f00 */
.L_x_140:
[----:B-1----:R1:W4:Y:S02]  /*c180*/  SYNCS.PHASECHK.TRANS64.TRYWAIT P0, [R2+URZ+0x8], R5 ;  /* 0x00000805020075a7 */ /* 0x00232400080011ff */
[----:B----4-:R-:W-:Y:S05]  /*c190*/  @!P0 NANOSLEEP.SYNCS 0x989680 ;  /* 0x009896800000895d */ /* 0x010fea0003900000 */
[----:B------:R-:W4:Y:S02]  /*c1a0*/  @!P0 SYNCS.PHASECHK.TRANS64 P0, [R2+URZ+0x8], R5 ;  /* 0x00000805020085a7 */ /* 0x000f2400080010ff */
[----:B----4-:R-:W-:Y:S05]  /*c1b0*/  @!P0 BRA `(.L_x_140) ;  /* 0xfffffffc00f08947 */ /* 0x010fea000383ffff */
[----:B------:R-:W-:Y:S05]  /*c1c0*/  BRA `(.L_x_33) ;  /* 0xffffff5c00107947 */ /* 0x000fea000383ffff */
.L_x_41:
[----:B-1----:R1:W4:Y:S02]  /*c1d0*/  SYNCS.PHASECHK.TRANS64.TRYWAIT P0, [R2+URZ+0x60], R3 ;  /* 0x00006003020075a7 */ /* 0x00232400080011ff */
[----:B----4-:R-:W-:Y:S05]  /*c1e0*/  @!P0 NANOSLEEP.SYNCS 0x989680 ;  /* 0x009896800000895d */ /* 0x010fea0003900000 */
[----:B------:R-:W4:Y:S02]  /*c1f0*/  @!P0 SYNCS.PHASECHK.TRANS64 P0, [R2+URZ+0x60], R3 ;  /* 0x00006003020085a7 */ /* 0x000f2400080010ff */
[----:B----4-:R-:W-:Y:S05]  /*c200*/  @!P0 BRA `(.L_x_41) ;  /* 0xfffffffc00f08947 */ /* 0x010fea000383ffff */
[----:B------:R-:W-:Y:S05]  /*c210*/  BRA `(.L_x_141) ;  /* 0xffffff6000147947 */ /* 0x000fea000383ffff */
.L_x_47:
[----:B-1----:R1:W2:Y:S02]  /*c220*/  SYNCS.PHASECHK.TRANS64.TRYWAIT P0, [R0+URZ+0x90], R5 ;  /* 0x00009005000075a7 */ /* 0x0022a400080011ff */
[----:B--2---:R-:W-:Y:S05]  /*c230*/  @!P0 NANOSLEEP.SYNCS 0x989680 ;  /* 0x009896800000895d */ /* 0x004fea0003900000 */
[----:B------:R-:W2:Y:S02]  /*c240*/  @!P0 SYNCS.PHASECHK.TRANS64 P0, [R0+URZ+0x90], R5 ;  /* 0x00009005000085a7 */ /* 0x000ea400080010ff */
[----:B--2---:R-:W-:Y:S05]  /*c250*/  @!P0 BRA `(.L_x_47) ;  /* 0xfffffffc00f08947 */ /* 0x004fea000383ffff */
[----:B------:R-:W-:Y:S05]  /*c260*/  BRA `(.L_x_142) ;  /* 0xffffff6400d47947 */ /* 0x000fea000383ffff */
.L_x_48:
[----:B------:R-:W-:-:S07]  /*c270*/  MOV R0, UR4 ;  /* 0x0000000400007c02 */ /* 0x000fce0008000f00 */
.L_x_143:
[----:B-1----:R1:W2:Y:S02]  /*c280*/  SYNCS.PHASECHK.TRANS64.TRYWAIT P0, [R0+URZ+0x70], R7 ;  /* 0x00007007000075a7 */ /* 0x0022a400080011ff */
[----:B--2---:R-:W-:Y:S05]  /*c290*/  @!P0 NANOSLEEP.SYNCS 0x989680 ;  /* 0x009896800000895d */ /* 0x004fea0003900000 */
[----:B------:R-:W2:Y:S02]  /*c2a0*/  @!P0 SYNCS.PHASECHK.TRANS64 P0, [R0+URZ+0x70], R7 ;  /* 0x00007007000085a7 */ /* 0x000ea400080010ff */
[----:B--2---:R-:W-:Y:S05]  /*c2b0*/  @!P0 BRA `(.L_x_143) ;  /* 0xfffffffc00f08947 */ /* 0x004fea000383ffff */
[----:B------:R-:W-:Y:S05]  /*c2c0*/  BRA `(.L_x_144) ;  /* 0xffffff6400e47947 */ /* 0x000fea000383ffff */
.L_x_49:
[----:B-1----:R1:W2:Y:S02]  /*c2d0*/  SYNCS.PHASECHK.TRANS64.TRYWAIT P1, [R0+URZ+0x60], R5 ;  /* 0x00006005000075a7 */ /* 0x0022a400080211ff */
[----:B--2---:R-:W-:Y:S05]  /*c2e0*/  @!P1 NANOSLEEP.SYNCS 0x989680 ;  /* 0x009896800000995d */ /* 0x004fea0003900000 */
[----:B------:R-:W2:Y:S02]  /*c2f0*/  @!P1 SYNCS.PHASECHK.TRANS64 P1, [R0+URZ+0x60], R5 ;  /* 0x00006005000095a7 */ /* 0x000ea400080210ff */
[----:B--2---:R-:W-:Y:S05]  /*c300*/  @!P1 BRA `(.L_x_49) ;  /* 0xfffffffc00f09947 */ /* 0x004fea000383ffff */
[----:B------:R-:W-:Y:S05]  /*c310*/  BRA `(.L_x_145) ;  /* 0xffffff6800147947 */ /* 0x000fea000383ffff */
.L_x_52:
[----:B------:R-:W-:-:S07]  /*c320*/  MOV R0, UR4 ;  /* 0x0000000400007c02 */ /* 0x000fce0008000f00 */
.L_x_146:
[----:B-1----:R1:W2:Y:S02]  /*c330*/  SYNCS.PHASECHK.TRANS64.TRYWAIT P0, [R0+URZ+0x70], R3 ;  /* 0x00007003000075a7 */ /* 0x0022a400080011ff */
[----:B--2---:R-:W-:Y:S05]  /*c340*/  @!P0 NANOSLEEP.SYNCS 0x989680 ;  /* 0x009896800000895d */ /* 0x004fea0003900000 */
[----:B------:R-:W2:Y:S02]  /*c350*/  @!P0 SYNCS.PHASECHK.TRANS64 P0, [R0+URZ+0x70], R3 ;  /* 0x00007003000085a7 */ /* 0x000ea400080010ff */
[----:B--2---:R-:W-:Y:S05]  /*c360*/  @!P0 BRA `(.L_x_146) ;  /* 0xfffffffc00f08947 */ /* 0x004fea000383ffff */
[----:B------:R-:W-:Y:S05]  /*c370*/  BRA `(.L_x_51) ;  /* 0xffffff6800687947 */ /* 0x000fea000383ffff */
.L_x_59:
[----:B-1----:R1:W2:Y:S02]  /*c380*/  SYNCS.PHASECHK.TRANS64.TRYWAIT P0, [R2+URZ+0x60], R3 ;  /* 0x00006003020075a7 */ /* 0x0022a400080011ff */
[----:B--2---:R-:W-:Y:S05]  /*c390*/  @!P0 NANOSLEEP.SYNCS 0x989680 ;  /* 0x009896800000895d */ /* 0x004fea0003900000 */
[----:B------:R-:W2:Y:S02]  /*c3a0*/  @!P0 SYNCS.PHASECHK.TRANS64 P0, [R2+URZ+0x60], R3 ;  /* 0x00006003020085a7 */ /* 0x000ea400080010ff */
[----:B--2---:R-:W-:Y:S05]  /*c3b0*/  @!P0 BRA `(.L_x_59) ;  /* 0xfffffffc00f08947 */ /* 0x004fea000383ffff */
[----:B------:R-:W-:Y:S05]  /*c3c0*/  BRA `(.L_x_147) ;  /* 0xffffff78001c7947 */ /* 0x000fea000383ffff */
.L_x_62:
[----:B------:R-:W-:-:S07]  /*c3d0*/  MOV R17, UR6 ;  /* 0x0000000600117c02 */ /* 0x000fce0008000f00 */
.L_x_148:
[----:B-1----:R1:W2:Y:S02]  /*c3e0*/  SYNCS.PHASECHK.TRANS64.TRYWAIT P2, [R17+URZ], R16 ;  /* 0x00000010110075a7 */ /* 0x0022a400080411ff */
[----:B--2---:R-:W-:Y:S05]  /*c3f0*/  @!P2 NANOSLEEP.SYNCS 0x989680 ;  /* 0x009896800000a95d */ /* 0x004fea0003900000 */
[----:B------:R-:W2:Y:S02]  /*c400*/  @!P2 SYNCS.PHASECHK.TRANS64 P2, [R17+URZ], R16 ;  /* 0x000000101100a5a7 */ /* 0x000ea400080410ff */
[----:B--2---:R-:W-:Y:S05]  /*c410*/  @!P2 BRA `(.L_x_148) ;  /* 0xfffffffc00f0a947 */ /* 0x004fea000383ffff */
[----:B------:R-:W-:Y:S05]  /*c420*/  BRA `(.L_x_61) ;  /* 0xffffff7800807947 */ /* 0x000fea000383ffff */
.L_x_63:
[----:B-1----:R-:W-:-:S07]  /*c430*/  MOV R16, UR6 ;  /* 0x0000000600107c02 */ /* 0x002fce0008000f00 */
.L_x_149:
[----:B-1----:R1:W2:Y:S02]  /*c440*/  SYNCS.PHASECHK.TRANS64.TRYWAIT P2, [R16+URZ+0x88], R19 ;  /* 0x00008813100075a7 */ /* 0x0022a400080411ff */
[----:B--2---:R-:W-:Y:S05]  /*c450*/  @!P2 NANOSLEEP.SYNCS 0x989680 ;  /* 0x009896800000a95d */ /* 0x004fea0003900000 */
[----:B------:R-:W2:Y:S02]  /*c460*/  @!P2 SYNCS.PHASECHK.TRANS64 P2, [R16+URZ+0x88], R19 ;  /* 0x000088131000a5a7 */ /* 0x000ea400080410ff */
[----:B--2---:R-:W-:Y:S05]  /*c470*/  @!P2 BRA `(.L_x_149) ;  /* 0xfffffffc00f0a947 */ /* 0x004fea000383ffff */
[----:B------:R-:W-:Y:S05]  /*c480*/  BRA `(.L_x_150) ;  /* 0xffffff78008c7947 */ /* 0x000fea000383ffff */
.L_x_66:
[----:B------:R-:W-:Y:S07]  /*c490*/  MOV R17, UR6 ;  /* 0x0000000600117c02 */ /* 0x000fee0008000f00 */
.L_x_151:
[----:B--2---:R2:W3:Y:S02]  /*c4a0*/  SYNCS.PHASECHK.TRANS64.TRYWAIT P0, [R17+URZ], R20 ;  /* 0x00000014110075a7 */ /* 0x0044e400080011ff */
[----:B---3--:R-:W-:Y:S05]  /*c4b0*/  @!P0 NANOSLEEP.SYNCS 0x989680 ;  /* 0x009896800000895d */ /* 0x008fea0003900000 */
[----:B------:R-:W3:Y:S02]  /*c4c0*/  @!P0 SYNCS.PHASECHK.TRANS64 P0, [R17+URZ], R20 ;  /* 0x00000014110085a7 */ /* 0x000ee400080010ff */
[----:B---3--:R-:W-:Y:S05]  /*c4d0*/  @!P0 BRA `(.L_x_151) ;  /* 0xfffffffc00f08947 */ /* 0x008fea000383ffff */
[----:B------:R-:W-:Y:S05]  /*c4e0*/  BRA `(.L_x_65) ;  /* 0xffffff7c00d87947 */ /* 0x000fea000383ffff */
.L_x_69:
[----:B------:R-:W-:-:S07]  /*c4f0*/  MOV R0, UR6 ;  /* 0x0000000600007c02 */ /* 0x000fce0008000f00 */
.L_x_152:
[----:B-1----:R1:W2:Y:S02]  /*c500*/  SYNCS.PHASECHK.TRANS64.TRYWAIT P0, [R0+URZ+0xb0], R3 ;  /* 0x0000b003000075a7 */ /* 0x0022a400080011ff */
[----:B--2---:R-:W-:Y:S05]  /*c510*/  @!P0 NANOSLEEP.SYNCS 0x989680 ;  /* 0x009896800000895d */ /* 0x004fea0003900000 */
[----:B------:R-:W2:Y:S02]  /*c520*/  @!P0 SYNCS.PHASECHK.TRANS64 P0, [R0+URZ+0xb0], R3 ;  /* 0x0000b003000085a7 */ /* 0x000ea400080010ff */
[----:B--2---:R-:W-:Y:S05]  /*c530*/  @!P0 BRA `(.L_x_152) ;  /* 0xfffffffc00f08947 */ /* 0x004fea000383ffff */
[----:B------:R-:W-:Y:S05]  /*c540*/  BRA `(.L_x_153) ;  /* 0xffffff8000dc7947 */ /* 0x000fea000383ffff */
.L_x_74:
[----:B--2---:R2:W3:Y:S02]  /*c550*/  SYNCS.PHASECHK.TRANS64.TRYWAIT P0, [R0+URZ+0x60], R3 ;  /* 0x00006003000075a7 */ /* 0x0044e400080011ff */
[----:B---3--:R-:W-:Y:S05]  /*c560*/  @!P0 NANOSLEEP.SYNCS 0x989680 ;  /* 0x009896800000895d */ /* 0x008fea0003900000 */
[----:B------:R-:W3:Y:S02]  /*c570*/  @!P0 SYNCS.PHASECHK.TRANS64 P0, [R0+URZ+0x60], R3 ;  /* 0x00006003000085a7 */ /* 0x000ee400080010ff */
[----:B---3--:R-:W-:Y:S05]  /*c580*/  @!P0 BRA `(.L_x_74) ;  /* 0xfffffffc00f08947 */ /* 0x008fea000383ffff */
[----:B------:R-:W-:Y:S05]  /*c590*/  BRA `(.L_x_154) ;  /* 0xffffff8400e47947 */ /* 0x000fea000383ffff */
.L_x_77:
[----:B------:R-:W-:Y:S07]  /*c5a0*/  MOV R0, UR4 ;  /* 0x0000000400007c02 */ /* 0x000fee0008000f00 */
.L_x_155:
[----:B-1----:R1:W2:Y:S02]  /*c5b0*/  SYNCS.PHASECHK.TRANS64.TRYWAIT P0, [R0+URZ+0x58], R3 ;  /* 0x00005803000075a7 */ /* 0x0022a400080011ff */
[----:B--2---:R-:W-:Y:S05]  /*c5c0*/  @!P0 NANOSLEEP.SYNCS 0x989680 ;  /* 0x009896800000895d */ /* 0x004fea0003900000 */
[----:B------:R-:W2:Y:S02]  /*c5d0*/  @!P0 SYNCS.PHASECHK.TRANS64 P0, [R0+URZ+0x58], R3 ;  /* 0x00005803000085a7 */ /* 0x000ea400080010ff */
[----:B--2---:R-:W-:Y:S05]  /*c5e0*/  @!P0 BRA `(.L_x_155) ;  /* 0xfffffffc00f08947 */ /* 0x004fea000383ffff */
[----:B------:R-:W-:Y:S05]  /*c5f0*/  BRA `(.L_x_76) ;  /* 0xffffff8800dc7947 */ /* 0x000fea000383ffff */
.L_x_80:
[----:B------:R-:W-:Y:S07]  /*c600*/  MOV R3, UR4 ;  /* 0x0000000400037c02 */ /* 0x000fee0008000f00 */
.L_x_156:
[----:B-1----:R1:W2:Y:S02]  /*c610*/  SYNCS.PHASECHK.TRANS64.TRYWAIT P2, [R3+URZ+0x30], R38 ;  /* 0x00003026030075a7 */ /* 0x0022a400080411ff */
[----:B--2---:R-:W-:Y:S05]  /*c620*/  @!P2 NANOSLEEP.SYNCS 0x989680 ;  /* 0x009896800000a95d */ /* 0x004fea0003900000 */
[----:B------:R-:W2:Y:S02]  /*c630*/  @!P2 SYNCS.PHASECHK.TRANS64 P2, [R3+URZ+0x30], R38 ;  /* 0x000030260300a5a7 */ /* 0x000ea400080410ff */
[----:B--2---:R-:W-:Y:S05]  /*c640*/  @!P2 BRA `(.L_x_156) ;  /* 0xfffffffc00f0a947 */ /* 0x004fea000383ffff */
[----:B------:R-:W-:Y:S05]  /*c650*/  BRA `(.L_x_157) ;  /* 0xffffff8c00387947 */ /* 0x000fea000383ffff */
.L_x_81:
[----:B-1----:R-:W-:Y:S07]  /*c660*/  MOV R3, UR4 ;  /* 0x0000000400037c02 */ /* 0x002fee0008000f00 */
.L_x_158:
[----:B-1----:R1:W2:Y:S02]  /*c670*/  SYNCS.PHASECHK.TRANS64.TRYWAIT P0, [R3+URZ+0x38], R38 ;  /* 0x00003826030075a7 */ /* 0x0022a400080011ff */
[----:B--2---:R-:W-:Y:S05]  /*c680*/  @!P0 NANOSLEEP.SYNCS 0x989680 ;  /* 0x009896800000895d */ /* 0x004fea0003900000 */
[----:B------:R-:W2:Y:S02]  /*c690*/  @!P0 SYNCS.PHASECHK.TRANS64 P0, [R3+URZ+0x38], R38 ;  /* 0x00003826030085a7 */ /* 0x000ea400080010ff */
[----:B--2---:R-:W-:Y:S05]  /*c6a0*/  @!P0 BRA `(.L_x_158) ;  /* 0xfffffffc00f08947 */ /* 0x004fea000383ffff */
[----:B------:R-:W-:Y:S05]  /*c6b0*/  BRA `(.L_x_159) ;  /* 0xffffff8c00887947 */ /* 0x000fea000383ffff */
.L_x_82:
[----:B-1----:R-:W-:Y:S07]  /*c6c0*/  MOV R3, UR4 ;  /* 0x0000000400037c02 */ /* 0x002fee0008000f00 */
.L_x_160:
[----:B-1----:R1:W2:Y:S02]  /*c6d0*/  SYNCS.PHASECHK.TRANS64.TRYWAIT P0, [R3+URZ+0x40], R38 ;  /* 0x00004026030075a7 */ /* 0x0022a400080011ff */
[----:B--2---:R-:W-:Y:S05]  /*c6e0*/  @!P0 NANOSLEEP.SYNCS 0x989680 ;  /* 0x009896800000895d */ /* 0x004fea0003900000 */
[----:B------:R-:W2:Y:S02]  /*c6f0*/  @!P0 SYNCS.PHASECHK.TRANS64 P0, [R3+URZ+0x40], R38 ;  /* 0x00004026030085a7 */ /* 0x000ea400080010ff */
[----:B--2---:R-:W-:Y:S05]  /*c700*/  @!P0 BRA `(.L_x_160) ;  /* 0xfffffffc00f08947 */ /* 0x004fea000383ffff */
[----:B------:R-:W-:Y:S05]  /*c710*/  BRA `(.L_x_161) ;  /* 0xffffff8c00d07947 */ /* 0x000fea000383ffff */
.L_x_83:
[----:B-1----:R-:W-:Y:S07]  /*c720*/  MOV R3, UR4 ;  /* 0x0000000400037c02 */ /* 0x002fee0008000f00 */
.L_x_162:
[----:B-1----:R1:W2:Y:S02]  /*c730*/  SYNCS.PHASECHK.TRANS64.TRYWAIT P0, [R3+URZ+0x48], R38 ;  /* 0x00004826030075a7 */ /* 0x0022a400080011ff */
[----:B--2---:R-:W-:Y:S05]  /*c740*/  @!P0 NANOSLEEP.SYNCS 0x989680 ;  /* 0x009896800000895d */ /* 0x004fea0003900000 */
[----:B------:R-:W2:Y:S02]  /*c750*/  @!P0 SYNCS.PHASECHK.TRANS64 P0, [R3+URZ+0x48], R38 ;  /* 0x00004826030085a7 */ /* 0x000ea400080010ff */
[----:B--2---:R-:W-:Y:S05]  /*c760*/  @!P0 BRA `(.L_x_162) ;  /* 0xfffffffc00f08947 */ /* 0x004fea000383ffff */
[----:B------:R-:W-:Y:S05]  /*c770*/  BRA `(.L_x_163) ;  /* 0xffffff9000187947 */ /* 0x000fea000383ffff */
.L_x_85:
[----:B------:R-:W-:-:S07]  /*c780*/  MOV R0, UR4 ;  /* 0x0000000400007c02 */ /* 0x000fce0008000f00 */
.L_x_164:
[----:B-1----:R1:W2:Y:S02]  /*c790*/  SYNCS.PHASECHK.TRANS64.TRYWAIT P0, [R0+URZ+0x30], R3 ;  /* 0x00003003000075a7 */ /* 0x0022a400080011ff */
[----:B--2---:R-:W-:Y:S05]  /*c7a0*/  @!P0 NANOSLEEP.SYNCS 0x989680 ;  /* 0x009896800000895d */ /* 0x004fea0003900000 */
[----:B------:R-:W2:Y:S02]  /*c7b0*/  @!P0 SYNCS.PHASECHK.TRANS64 P0, [R0+URZ+0x30], R3 ;  /* 0x00003003000085a7 */ /* 0x000ea400080010ff */
[----:B--2---:R-:W-:Y:S05]  /*c7c0*/  @!P0 BRA `(.L_x_164) ;  /* 0xfffffffc00f08947 */ /* 0x004fea000383ffff */
[----:B------:R-:W-:Y:S05]  /*c7d0*/  BRA `(.L_x_165) ;  /* 0xffffff9000dc7947 */ /* 0x000fea000383ffff */
.L_x_86:
[----:B-1----:R-:W-:-:S07]  /*c7e0*/  MOV R0, UR4 ;  /* 0x0000000400007c02 */ /* 0x002fce0008000f00 */
.L_x_166:
[----:B-1----:R1:W2:Y:S02]  /*c7f0*/  SYNCS.PHASECHK.TRANS64.TRYWAIT P0, [R0+URZ+0x38], R3 ;  /* 0x00003803000075a7 */ /* 0x0022a400080011ff */
[----:B--2---:R-:W-:Y:S05]  /*c800*/  @!P0 NANOSLEEP.SYNCS 0x989680 ;  /* 0x009896800000895d */ /* 0x004fea0003900000 */
[----:B------:R-:W2:Y:S02]  /*c810*/  @!P0 SYNCS.PHASECHK.TRANS64 P0, [R0+URZ+0x38], R3 ;  /* 0x00003803000085a7 */ /* 0x000ea400080010ff */
[----:B--2---:R-:W-:Y:S05]  /*c820*/  @!P0 BRA `(.L_x_166) ;  /* 0xfffffffc00f08947 */ /* 0x004fea000383ffff */
[----:B------:R-:W-:Y:S05]  /*c830*/  BRA `(.L_x_167) ;  /* 0xffffff9000cc7947 */ /* 0x000fea000383ffff */
.L_x_87:
[----:B-1----:R-:W-:-:S07]  /*c840*/  MOV R0, UR4 ;  /* 0x0000000400007c02 */ /* 0x002fce0008000f00 */
.L_x_168:
[----:B-1----:R1:W2:Y:S02]  /*c850*/  SYNCS.PHASECHK.TRANS64.TRYWAIT P0, [R0+URZ+0x40], R3 ;  /* 0x00004003000075a7 */ /* 0x0022a400080011ff */
[----:B--2---:R-:W-:Y:S05]  /*c860*/  @!P0 NANOSLEEP.SYNCS 0x989680 ;  /* 0x009896800000895d */ /* 0x004fea0003900000 */
[----:B------:R-:W2:Y:S02]  /*c870*/  @!P0 SYNCS.PHASECHK.TRANS64 P0, [R0+URZ+0x40], R3 ;  /* 0x00004003000085a7 */ /* 0x000ea400080010ff */
[----:B--2---:R-:W-:Y:S05]  /*c880*/  @!P0 BRA `(.L_x_168) ;  /* 0xfffffffc00f08947 */ /* 0x004fea000383ffff */
[----:B------:R-:W-:Y:S05]  /*c890*/  BRA `(.L_x_169) ;  /* 0xffffff9000bc7947 */ /* 0x000fea000383ffff */
.L_x_89:
[----:B--2---:R2:W3:Y:S02]  /*c8a0*/  SYNCS.PHASECHK.TRANS64.TRYWAIT P0, [R0+URZ+0x60], R3 ;  /* 0x00006003000075a7 */ /* 0x0044e400080011ff */
[----:B---3--:R-:W-:Y:S05]  /*c8b0*/  @!P0 NANOSLEEP.SYNCS 0x989680 ;  /* 0x009896800000895d */ /* 0x008fea0003900000 */
[----:B------:R-:W3:Y:S02]  /*c8c0*/  @!P0 SYNCS.PHASECHK.TRANS64 P0, [R0+URZ+0x60], R3 ;  /* 0x00006003000085a7 */ /* 0x000ee400080010ff */
[----:B---3--:R-:W-:Y:S05]  /*c8d0*/  @!P0 BRA `(.L_x_89) ;  /* 0xfffffffc00f08947 */ /* 0x008fea000383ffff */
[----:B------:R-:W-:Y:S05]  /*c8e0*/  BRA `(.L_x_170) ;  /* 0xffffff94008c7947 */ /* 0x000fea000383ffff */
.L_x_100:
[----:B-1----:R-:W-:Y:S04]  /*c8f0*/  MOV R0, UR36 ;  /* 0x0000002400007c02 */ /* 0x002fe80008000f00 */
[----:B------:R1:W3:Y:S03]  /*c900*/  SYNCS.PHASECHK.TRANS64.TRYWAIT P0, [R0+URZ+0x10], R5 ;  /* 0x00001005000075a7 */ /* 0x0002e600080011ff */
[----:B---3--:R-:W-:Y:S05]  /*c910*/  @!P0 NANOSLEEP.SYNCS 0x989680 ;  /* 0x009896800000895d */ /* 0x008fea0003900000 */
[----:B------:R-:W3:Y:S02]  /*c920*/  @!P0 SYNCS.PHASECHK.TRANS64 P0, [R0+URZ+0x10], R5 ;  /* 0x00001005000085a7 */ /* 0x000ee400080010ff */
[----:B---3--:R-:W-:Y:S05]  /*c930*/  @!P0 BRA `(.L_x_100) ;  /* 0xfffffffc00ec8947 */ /* 0x008fea000383ffff */
[----:B------:R-:W-:Y:S05]  /*c940*/  BRA `(.L_x_99) ;  /* 0xffffffa400087947 */ /* 0x000fea000383ffff */
.L_x_102:
[----:B-1----:R-:W-:Y:S04]  /*c950*/  MOV R0, UR36 ;  /* 0x0000002400007c02 */ /* 0x002fe80008000f00 */
[----:B------:R1:W4:Y:S03]  /*c960*/  SYNCS.PHASECHK.TRANS64.TRYWAIT P1, [R0+URZ+0x80], R3 ;  /* 0x00008003000075a7 */ /* 0x00032600080211ff */
[----:B----4-:R-:W-:Y:S05]  /*c970*/  @!P1 NANOSLEEP.SYNCS 0x989680 ;  /* 0x009896800000995d */ /* 0x010fea0003900000 */
[----:B------:R-:W4:Y:S02]  /*c980*/  @!P1 SYNCS.PHASECHK.TRANS64 P1, [R0+URZ+0x80], R3 ;  /* 0x00008003000095a7 */ /* 0x000f2400080210ff */
[----:B----4-:R-:W-:Y:S05]  /*c990*/  @!P1 BRA `(.L_x_102) ;  /* 0xfffffffc00ec9947 */ /* 0x010fea000383ffff */
[----:B------:R-:W-:Y:S05]  /*c9a0*/  BRA `(.L_x_101) ;  /* 0xffffffa400407947 */ /* 0x000fea000383ffff */
.L_x_111:
[----:B--2---:R2:W4:Y:S02]  /*c9b0*/  SYNCS.PHASECHK.TRANS64.TRYWAIT P0, [R3+URZ+0x10], R0 ;  /* 0x00001000030075a7 */ /* 0x00452400080011ff */
[----:B----4-:R-:W-:Y:S05]  /*c9c0*/  @!P0 NANOSLEEP.SYNCS 0x989680 ;  /* 0x009896800000895d */ /* 0x010fea0003900000 */
[----:B------:R-:W4:Y:S02]  /*c9d0*/  @!P0 SYNCS.PHASECHK.TRANS64 P0, [R3+URZ+0x10], R0 ;  /* 0x00001000030085a7 */ /* 0x000f2400080010ff */
[----:B----4-:R-:W-:Y:S05]  /*c9e0*/  @!P0 BRA `(.L_x_111) ;  /* 0xfffffffc00f08947 */ /* 0x010fea000383ffff */
[----:B------:R-:W-:Y:S05]  /*c9f0*/  BRA `(.L_x_110) ;  /* 0xffffffb800107947 */ /* 0x000fea000383ffff */
.L_x_119:
[----:B-1----:R1:W4:Y:S02]  /*ca00*/  SYNCS.PHASECHK.TRANS64.TRYWAIT P0, [R3+URZ+0x10], R6 ;  /* 0x00001006030075a7 */ /* 0x00232400080011ff */
[----:B----4-:R-:W-:Y:S05]  /*ca10*/  @!P0 NANOSLEEP.SYNCS 0x989680 ;  /* 0x009896800000895d */ /* 0x010fea0003900000 */
[----:B------:R-:W4:Y:S02]  /*ca20*/  @!P0 SYNCS.PHASECHK.TRANS64 P0, [R3+URZ+0x10], R6 ;  /* 0x00001006030085a7 */ /* 0x000f2400080010ff */
[----:B----4-:R-:W-:Y:S05]  /*ca30*/  @!P0 BRA `(.L_x_119) ;  /* 0xfffffffc00f08947 */ /* 0x010fea000383ffff */
[----:B------:R-:W-:Y:S05]  /*ca40*/  BRA `(.L_x_118) ;  /* 0xffffffcc00187947 */ /* 0x000fea000383ffff */
.L_x_127:
[----:B-1----:R1:W2:Y:S02]  /*ca50*/  SYNCS.PHASECHK.TRANS64.TRYWAIT P0, [R3+URZ+0x10], R0 ;  /* 0x00001000030075a7 */ /* 0x0022a400080011ff */
[----:B--2---:R-:W-:Y:S05]  /*ca60*/  @!P0 NANOSLEEP.SYNCS 0x989680 ;  /* 0x009896800000895d */ /* 0x004fea0003900000 */
[----:B------:R-:W2:Y:S02]  /*ca70*/  @!P0 SYNCS.PHASECHK.TRANS64 P0, [R3+URZ+0x10], R0 ;  /* 0x00001000030085a7 */ /* 0x000ea400080010ff */
[----:B--2---:R-:W-:Y:S05]  /*ca80*/  @!P0 BRA `(.L_x_127) ;  /* 0xfffffffc00f08947 */ /* 0x004fea000383ffff */
[----:B------:R-:W-:Y:S05]  /*ca90*/  BRA `(.L_x_126) ;  /* 0xffffffe000187947 */ /* 0x000fea000383ffff */
        .weak           $__internal_0_$__cuda_sm10x_tcgen05_guardrail_trap_col_being_dealloced_not_returned_by_alloc
        .type           $__internal_0_$__cuda_sm10x_tcgen05_guardrail_trap_col_being_dealloced_not_returned_by_alloc,@function
        .size           $__internal_0_$__cuda_sm10x_tcgen05_guardrail_trap_col_being_dealloced_not_returned_by_alloc,($__internal_1_$__cuda_sm10x_tcgen05_guardrail_trap_phase_invalid_during_alloc - $__internal_0_$__cuda_sm10x_tcgen05_guardrail_trap_col_being_dealloced_not_returned_by_alloc)
$__internal_0_$__cuda_sm10x_tcgen05_guardrail_trap_col_being_dealloced_not_returned_by_alloc:
[----:B------:R-:W-:Y:S05]  /*caa0*/  BPT.TRAP 0x1 ;  /* 0x000000040000795c */ /* 0x000fea0000300000 */
[----:B------:R-:W-:-:S04]  /*cab0*/  HFMA2 R3, -RZ, RZ, 0, 0 ;  /* 0x00000000ff037431 */ /* 0x000fc800000001ff */
[----:B------:R-:W-:Y:S05]  /*cac0*/  RET.REL.NODEC R2 `(_ZN7cutlass13device_kernelINS_4gemm6kernel13GemmUniversalIN4cute5tupleIJiiiiEEENS1_10collective13CollectiveMmaINS1_46MainloopSm100TmaUmmaWarpSpecializedBlockScaledILi1ELi2ELi1ENS5_IJNS4_1CILi1EEENSA_ILi4EEESB_EEEEENS5_IJNSA_ILi128EEENSA_ILi256EEESG_EEENS5_IJNS_12float_e5m2_tENS_13float_ue8m0_tEEEENS5_IJNS5_IJlSB_lEEENS4_6LayoutINS5_IJNS5_IJNS5_IJNSA_ILi32EEESC_EEEiEEESP_NS5_IJSB_iEEEEEENS5_IJNS5_IJNS5_IJNSA_ILi16EEESC_EEEiEEENS5_IJNS5_IJNSA_ILi0EEESB_EEENSA_ILi512EEEEEENS5_IJSV_iEEEEEEEEEEESK_S12_NS4_8TiledMMAINS4_8MMA_AtomIJNS4_21SM100_MMA_MXF8F6F4_SSISI_SI_fSJ_Li128ELi256ELNS4_4UMMA5MajorE0ELS17_0ELNS16_7ScaleInE0ELS18_0EEEEEENSM_INS5_IJSB_SB_SB_EEENS5_IJSV_SV_SV_EEEEENS5_IJNS4_10UnderscoreES1E_S1E_EEEEENS5_IJNS4_23SM90_TMA_LOAD_MULTICASTES1H_EEENS5_IJNS4_14ComposedLayoutINS4_7SwizzleILi3ELi4ELi3EEENS4_18smem_ptr_flag_bitsILi8EEENSM_INS5_IJNSA_ILi8EEESF_EEENS5_IJSF_SB_EEEEEEENSM_INS5_IJNS5_IJNS5_IJSO_SB_EEENS5_IJSN_SB_EEEEEESB_NS5_IJSC_NSA_ILi2EEEEEEEEENS5_IJNS5_IJNS5_IJST_SX_EEESW_EEESV_NS5_IJSB_SX_EEEEEEEEEEEvNS4_8identityENS5_IJNS4_13SM90_TMA_LOADES26_EEENS5_IJS1S_NSM_INS5_IJNS5_IJNS5_IJSO_S1W_EEES1U_EEESB_S1X_EEENS5_IJS20_SV_NS5_IJSB_NSA_ILi1024EEEEEEEEEEEEEEvS25_EENS_8epilogue10collective18CollectiveEpilogueINS2H_23Sm100TmaWarpSpecializedILi4ELi2ELi64ELb1ELb0EEEJSH_NS5_IJNSM_ISF_SB_EENSM_INSA_ILi64EEESB_EEEEENS_10bfloat16_tESL_S2Q_SL_NS2H_6fusion15FusionCallbacksIS2L_NS2R_17LinearCombinationIS2Q_fS2Q_fLNS_15FloatRoundStyleE2EEESH_S2P_JEEENS4_5SM1004TMEM4LOAD26SM100_TMEM_LOAD_32dp32b64xES26_NS1J_IS1L_NS1M_ILi16EEENSM_INS5_IJS1O_S2N_EEENS5_IJS2N_SB_EEEEEEENS4_39AutoVectorizingCopyWithAssumedAlignmentILi128EEENS4_14SM90_TMA_STOREES35_S37_S37_EEEvvEEEEvNT_6ParamsE) ;  /* 0xffffff34024c7950 */ /* 0x000fea0003c3ffff */
        .weak           $__internal_1_$__cuda_sm10x_tcgen05_guardrail_trap_phase_invalid_during_alloc
        .type           $__internal_1_$__cuda_sm10x_tcgen05_guardrail_trap_phase_invalid_during_alloc,@function
        .size           $__internal_1_$__cuda_sm10x_tcgen05_guardrail_trap_phase_invalid_during_alloc,($__internal_2_$__cuda_sm10x_tcgen05_guardrail_trap_unallocated_columns_being_dealloced - $__internal_1_$__cuda_sm10x_tcgen05_guardrail_trap_phase_invalid_during_alloc)
$__internal_1_$__cuda_sm10x_tcgen05_guardrail_trap_phase_invalid_during_alloc:
[----:B------:R-:W-:Y:S05]  /*cad0*/  BPT.TRAP 0x1 ;  /* 0x000000040000795c */ /* 0x000fea0000300000 */
[----:B------:R-:W-:-:S04]  /*cae0*/  MOV R3, 0x0 ;  /* 0x0000000000037802 */ /* 0x000fc80000000f00 */
[----:B------:R-:W-:Y:S05]  /*caf0*/  RET.REL.NODEC R2 `(_ZN7cutlass13device_kernelINS_4gemm6kernel13GemmUniversalIN4cute5tupleIJiiiiEEENS1_10collective13CollectiveMmaINS1_46MainloopSm100TmaUmmaWarpSpecializedBlockScaledILi1ELi2ELi1ENS5_IJNS4_1CILi1EEENSA_ILi4EEESB_EEEEENS5_IJNSA_ILi128EEENSA_ILi256EEESG_EEENS5_IJNS_12float_e5m2_tENS_13float_ue8m0_tEEEENS5_IJNS5_IJlSB_lEEENS4_6LayoutINS5_IJNS5_IJNS5_IJNSA_ILi32EEESC_EEEiEEESP_NS5_IJSB_iEEEEEENS5_IJNS5_IJNS5_IJNSA_ILi16EEESC_EEEiEEENS5_IJNS5_IJNSA_ILi0EEESB_EEENSA_ILi512EEEEEENS5_IJSV_iEEEEEEEEEEESK_S12_NS4_8TiledMMAINS4_8MMA_AtomIJNS4_21SM100_MMA_MXF8F6F4_SSISI_SI_fSJ_Li128ELi256ELNS4_4UMMA5MajorE0ELS17_0ELNS16_7ScaleInE0ELS18_0EEEEEENSM_INS5_IJSB_SB_SB_EEENS5_IJSV_SV_SV_EEEEENS5_IJNS4_10UnderscoreES1E_S1E_EEEEENS5_IJNS4_23SM90_TMA_LOAD_MULTICASTES1H_EEENS5_IJNS4_14ComposedLayoutINS4_7SwizzleILi3ELi4ELi3EEENS4_18smem_ptr_flag_bitsILi8EEENSM_INS5_IJNSA_ILi8EEESF_EEENS5_IJSF_SB_EEEEEEENSM_INS5_IJNS5_IJNS5_IJSO_SB_EEENS5_IJSN_SB_EEEEEESB_NS5_IJSC_NSA_ILi2EEEEEEEEENS5_IJNS5_IJNS5_IJST_SX_EEESW_EEESV_NS5_IJSB_SX_EEEEEEEEEEEvNS4_8identityENS5_IJNS4_13SM90_TMA_LOADES26_EEENS5_IJS1S_NSM_INS5_IJNS5_IJNS5_IJSO_S1W_EEES1U_EEESB_S1X_EEENS5_IJS20_SV_NS5_IJSB_NSA_ILi1024EEEEEEEEEEEEEEvS25_EENS_8epilogue10collective18CollectiveEpilogueINS2H_23Sm100TmaWarpSpecializedILi4ELi2ELi64ELb1ELb0EEEJSH_NS5_IJNSM_ISF_SB_EENSM_INSA_ILi64EEESB_EEEEENS_10bfloat16_tESL_S2Q_SL_NS2H_6fusion15FusionCallbacksIS2L_NS2R_17LinearCombinationIS2Q_fS2Q_fLNS_15FloatRoundStyleE2EEESH_S2P_JEEENS4_5SM1004TMEM4LOAD26SM100_TMEM_LOAD_32dp32b64xES26_NS1J_IS1L_NS1M_ILi16EEENSM_INS5_IJS1O_S2N_EEENS5_IJS2N_SB_EEEEEEENS4_39AutoVectorizingCopyWithAssumedAlignmentILi128EEENS4_14SM90_TMA_STOREES35_S37_S37_EEEvvEEEEvNT_6ParamsE) ;  /* 0xffffff3402407950 */ /* 0x000fea0003c3ffff */
        .weak           $__internal_2_$__cuda_sm10x_tcgen05_guardrail_trap_unallocated_columns_being_dealloced
        .type           $__internal_2_$__cuda_sm10x_tcgen05_guardrail_trap_unallocated_columns_being_dealloced,@function
        .size           $__internal_2_$__cuda_sm10x_tcgen05_guardrail_trap_unallocated_columns_being_dealloced,(.L_x_172 - $__internal_2_$__cuda_sm10x_tcgen05_guardrail_trap_unallocated_columns_being_dealloced)
$__internal_2_$__cuda_sm10x_tcgen05_guardrail_trap_unallocated_columns_being_dealloced:
[----:B------:R-:W-:Y:S05]  /*cb00*/  BPT.TRAP 0x1 ;  /* 0x000000040000795c */ /* 0x000fea0000300000 */
[----:B------:R-:W-:-:S04]  /*cb10*/  HFMA2 R3, -RZ, RZ, 0, 0 ;  /* 0x00000000ff037431 */ /* 0x000fc800000001ff */
[----:B------:R-:W-:Y:S05]  /*cb20*/  RET.REL.NODEC R2 `(_ZN7cutlass13device_kernelINS_4gemm6kernel13GemmUniversalIN4cute5tupleIJiiiiEEENS1_10collective13CollectiveMmaINS1_46MainloopSm100TmaUmmaWarpSpecializedBlockScaledILi1ELi2ELi1ENS5_IJNS4_1CILi1EEENSA_ILi4EEESB_EEEEENS5_IJNSA_ILi128EEENSA_ILi256EEESG_EEENS5_IJNS_12float_e5m2_tENS_13float_ue8m0_tEEEENS5_IJNS5_IJlSB_lEEENS4_6LayoutINS5_IJNS5_IJNS5_IJNSA_ILi32EEESC_EEEiEEESP_NS5_IJSB_iEEEEEENS5_IJNS5_IJNS5_IJNSA_ILi16EEESC_EEEiEEENS5_IJNS5_IJNSA_ILi0EEESB_EEENSA_ILi512EEEEEENS5_IJSV_iEEEEEEEEEEESK_S12_NS4_8TiledMMAINS4_8MMA_AtomIJNS4_21SM100_MMA_MXF8F6F4_SSISI_SI_fSJ_Li128ELi256ELNS4_4UMMA5MajorE0ELS17_0ELNS16_7ScaleInE0ELS18_0EEEEEENSM_INS5_IJSB_SB_SB_EEENS5_IJSV_SV_SV_EEEEENS5_IJNS4_10UnderscoreES1E_S1E_EEEEENS5_IJNS4_23SM90_TMA_LOAD_MULTICASTES1H_EEENS5_IJNS4_14ComposedLayoutINS4_7SwizzleILi3ELi4ELi3EEENS4_18smem_ptr_flag_bitsILi8EEENSM_INS5_IJNSA_ILi8EEESF_EEENS5_IJSF_SB_EEEEEEENSM_INS5_IJNS5_IJNS5_IJSO_SB_EEENS5_IJSN_SB_EEEEEESB_NS5_IJSC_NSA_ILi2EEEEEEEEENS5_IJNS5_IJNS5_IJST_SX_EEESW_EEESV_NS5_IJSB_SX_EEEEEEEEEEEvNS4_8identityENS5_IJNS4_13SM90_TMA_LOADES26_EEENS5_IJS1S_NSM_INS5_IJNS5_IJNS5_IJSO_S1W_EEES1U_EEESB_S1X_EEENS5_IJS20_SV_NS5_IJSB_NSA_ILi1024EEEEEEEEEEEEEEvS25_EENS_8epilogue10collective18CollectiveEpilogueINS2H_23Sm100TmaWarpSpecializedILi4ELi2ELi64ELb1ELb0EEEJSH_NS5_IJNSM_ISF_SB_EENSM_INSA_ILi64EEESB_EEEEENS_10bfloat16_tESL_S2Q_SL_NS2H_6fusion15FusionCallbacksIS2L_NS2R_17LinearCombinationIS2Q_fS2Q_fLNS_15FloatRoundStyleE2EEESH_S2P_JEEENS4_5SM1004TMEM4LOAD26SM100_TMEM_LOAD_32dp32b64xES26_NS1J_IS1L_NS1M_ILi16EEENSM_INS5_IJS1O_S2N_EEENS5_IJS2N_SB_EEEEEEENS4_39AutoVectorizingCopyWithAssumedAlignmentILi128EEENS4_14SM90_TMA_STOREES35_S37_S37_EEEvvEEEEvNT_6ParamsE) ;  /* 0xffffff3402347950 */ /* 0x000fea0003c3ffff */
.L_x_171:
[----:B------:R-:W-:-:S00]  /*cb30*/  BRA `(.L_x_171) ;  /* 0xfffffffc00fc7947 */ /* 0x000fc0000383ffff */
[----:B------:R-:W-:-:S00]  /*cb40*/  NOP ;  /* 0x0000000000007918 */ /* 0x000fc00000000000 */
        /* <DEDUP_REMOVED lines=11> */
.L_x_172:


//--------------------- .nv.global.init           --------------------------
	.section	.nv.global.init,"aw",@progbits
.nv.global.init:
	.type		$str$27,@object
	.size		$str$27,($str$28 - $str$27)
$str$27:
        /*0000*/ 	.byte	0x28, 0x61, 0x64, 0x64, 0x72, 0x65, 0x73, 0x73, 0x20, 0x26, 0x20, 0x6d, 0x61, 0x73, 0x6b, 0x29
        /*0010*/ 	.byte	0x20, 0x3d, 0x3d, 0x20, 0x30, 0x00
	.type		$str$28,@object
	.size		$str$28,($str$26 - $str$28)
$str$28:
        /*0016*/ 	.byte	0x2f, 0x74, 0x6d, 0x70, 0x2f, 0x63, 0x75, 0x74, 0x6c, 0x61, 0x73, 0x73, 0x5f, 0x73, 0x77, 0x65
        /*0026*/ 	.byte	0x65, 0x70, 0x5f, 0x73, 0x72, 0x63, 0x2f, 0x69, 0x6e, 0x63, 0x6c, 0x75, 0x64, 0x65, 0x2f, 0x63
        /*0036*/ 	.byte	0x75, 0x74, 0x65, 0x2f, 0x70, 0x6f, 0x69, 0x6e, 0x74, 0x65, 0x72, 0x5f, 0x66, 0x6c, 0x61, 0x67
        /*0046*/ 	.byte	0x67, 0x65, 0x64, 0x2e, 0x68, 0x70, 0x70, 0x00
	.type		$str$26,@object
	.size		$str$26,($str$25 - $str$26)
$str$26:
        /*004e*/ 	.byte	0x2f, 0x74, 0x6d, 0x70, 0x2f, 0x63, 0x75, 0x74, 0x6c, 0x61, 0x73, 0x73, 0x5f, 0x73, 0x77, 0x65
        /*005e*/ 	.byte	0x65, 0x70, 0x5f, 0x73, 0x72, 0x63, 0x2f, 0x69, 0x6e, 0x63, 0x6c, 0x75, 0x64, 0x65, 0x2f, 0x63
        /*006e*/ 	.byte	0x75, 0x74, 0x65, 0x2f, 0x61, 0x74, 0x6f, 0x6d, 0x2f, 0x63, 0x6f, 0x70, 0x79, 0x5f, 0x74, 0x72
        /*007e*/ 	.byte	0x61, 0x69, 0x74, 0x73, 0x5f, 0x73, 0x6d, 0x31, 0x30, 0x30, 0x2e, 0x68, 0x70, 0x70, 0x00
	.type		$str$25,@object
	.size		$str$25,(__unnamed_1 - $str$25)
$str$25:
        /*008d*/ 	.byte	0x28, 0x28, 0x75, 0x69, 0x6e, 0x74, 0x33, 0x32, 0x5f, 0x74, 0x28, 0x74, 0x68, 0x72, 0x65, 0x61
        /*009d*/ 	.byte	0x64, 0x49, 0x64, 0x78, 0x2e, 0x78, 0x29, 0x20, 0x2f, 0x20, 0x33, 0x32, 0x29, 0x20, 0x25, 0x20
        /*00ad*/ 	.byte	0x34, 0x29, 0x20, 0x3d, 0x3d, 0x20, 0x28, 0x28, 0x28, 0x74, 0x6d, 0x65, 0x6d, 0x5f, 0x61, 0x64
        /*00bd*/ 	.byte	0x64, 0x72, 0x20, 0x3e, 0x3e, 0x20, 0x31, 0x36, 0x29, 0x20, 0x2f, 0x20, 0x33, 0x32, 0x29, 0x20
        /*00cd*/ 	.byte	0x25, 0x20, 0x34, 0x29, 0x00
	.type		__unnamed_1,@object
	.size		__unnamed_1,(__unnamed_2 - __unnamed_1)
__unnamed_1:
        /*00d2*/ 	.byte	0x61, 0x75, 0x74, 0x6f, 0x20, 0x63, 0x75, 0x74, 0x65, 0x3a, 0x3a, 0x61, 0x73, 0x5f, 0x70, 0x6f
        /* <DEDUP_REMOVED lines=24> */
        /*0262*/ 	.byte	0x38, 0x31, 0x39, 0x32, 0x3e, 0x3e, 0x3e, 0x3e, 0x5d, 0x00
	.type		__unnamed_2,@object
	.size		__unnamed_2,(.L_2 - __unnamed_2)
__unnamed_2:
        /* <DEDUP_REMOVED lines=43> */
        /*051c*/ 	.byte	0x74, 0x65, 0x3a, 0x3a, 0x43, 0x3c, 0x30, 0x3e, 0x3e, 0x3e, 0x3e, 0x5d, 0x00
.L_2:


//--------------------- .nv.shared._ZN7cutlass13device_kernelINS_4gemm6kernel13GemmUniversalIN4cute5tupleIJiiiiEEENS1_10collective13CollectiveMmaINS1_46MainloopSm100TmaUmmaWarpSpecializedBlockScaledILi1ELi2ELi1ENS5_IJNS4_1CILi1EEENSA_ILi4EEESB_EEEEENS5_IJNSA_ILi128EEENSA_ILi256EEESG_EEENS5_IJNS_12float_e5m2_tENS_13float_ue8m0_tEEEENS5_IJNS5_IJlSB_lEEENS4_6LayoutINS5_IJNS5_IJNS5_IJNSA_ILi32EEESC_EEEiEEESP_NS5_IJSB_iEEEEEENS5_IJNS5_IJNS5_IJNSA_ILi16EEESC_EEEiEEENS5_IJNS5_IJNSA_ILi0EEESB_EEENSA_ILi512EEEEEENS5_IJSV_iEEEEEEEEEEESK_S12_NS4_8TiledMMAINS4_8MMA_AtomIJNS4_21SM100_MMA_MXF8F6F4_SSISI_SI_fSJ_Li128ELi256ELNS4_4UMMA5MajorE0ELS17_0ELNS16_7ScaleInE0ELS18_0EEEEEENSM_INS5_IJSB_SB_SB_EEENS5_IJSV_SV_SV_EEEEENS5_IJNS4_10UnderscoreES1E_S1E_EEEEENS5_IJNS4_23SM90_TMA_LOAD_MULTICASTES1H_EEENS5_IJNS4_14ComposedLayoutINS4_7SwizzleILi3ELi4ELi3EEENS4_18smem_ptr_flag_bitsILi8EEENSM_INS5_IJNSA_ILi8EEESF_EEENS5_IJSF_SB_EEEEEEENSM_INS5_IJNS5_IJNS5_IJSO_SB_EEENS5_IJSN_SB_EEEEEESB_NS5_IJSC_NSA_ILi2EEEEEEEEENS5_IJNS5_IJNS5_IJST_SX_EEESW_EEESV_NS5_IJSB_SX_EEEEEEEEEEEvNS4_8identityENS5_IJNS4_13SM90_TMA_LOADES26_EEENS5_IJS1S_NSM_INS5_IJNS5_IJNS5_IJSO_S1W_EEES1U_EEESB_S1X_EEENS5_IJS20_SV_NS5_IJSB_NSA_ILi1024EEEEEEEEEEEEEEvS25_EENS_8epilogue10collective18CollectiveEpilogueINS2H_23Sm100TmaWarpSpecializedILi4ELi2ELi64ELb1ELb0EEEJSH_NS5_IJNSM_ISF_SB_EENSM_INSA_ILi64EEESB_EEEEENS_10bfloat16_tESL_S2Q_SL_NS2H_6fusion15FusionCallbacksIS2L_NS2R_17LinearCombinationIS2Q_fS2Q_fLNS_15FloatRoundStyleE2EEESH_S2P_JEEENS4_5SM1004TMEM4LOAD26SM100_TMEM_LOAD_32dp32b64xES26_NS1J_IS1L_NS1M_ILi16EEENSM_INS5_IJS1O_S2N_EEENS5_IJS2N_SB_EEEEEEENS4_39AutoVectorizingCopyWithAssumedAlignmentILi128EEENS4_14SM90_TMA_STOREES35_S37_S37_EEEvvEEEEvNT_6ParamsE --------------------------
	.section	.nv.shared._ZN7cutlass13device_kernelINS_4gemm6kernel13GemmUniversalIN4cute5tupleIJiiiiEEENS1_10collective13CollectiveMmaINS1_46MainloopSm100TmaUmmaWarpSpecializedBlockScaledILi1ELi2ELi1ENS5_IJNS4_1CILi1EEENSA_ILi4EEESB_EEEEENS5_IJNSA_ILi128EEENSA_ILi256EEESG_EEENS5_IJNS_12float_e5m2_tENS_13float_ue8m0_tEEEENS5_IJNS5_IJlSB_lEEENS4_6LayoutINS5_IJNS5_IJNS5_IJNSA_ILi32EEESC_EEEiEEESP_NS5_IJSB_iEEEEEENS5_IJNS5_IJNS5_IJNSA_ILi16EEESC_EEEiEEENS5_IJNS5_IJNSA_ILi0EEESB_EEENSA_ILi512EEEEEENS5_IJSV_iEEEEEEEEEEESK_S12_NS4_8TiledMMAINS4_8MMA_AtomIJNS4_21SM100_MMA_MXF8F6F4_SSISI_SI_fSJ_Li128ELi256ELNS4_4UMMA5MajorE0ELS17_0ELNS16_7ScaleInE0ELS18_0EEEEEENSM_INS5_IJSB_SB_SB_EEENS5_IJSV_SV_SV_EEEEENS5_IJNS4_10UnderscoreES1E_S1E_EEEEENS5_IJNS4_23SM90_TMA_LOAD_MULTICASTES1H_EEENS5_IJNS4_14ComposedLayoutINS4_7SwizzleILi3ELi4ELi3EEENS4_18smem_ptr_flag_bitsILi8EEENSM_INS5_IJNSA_ILi8EEESF_EEENS5_IJSF_SB_EEEEEEENSM_INS5_IJNS5_IJNS5_IJSO_SB_EEENS5_IJSN_SB_EEEEEESB_NS5_IJSC_NSA_ILi2EEEEEEEEENS5_IJNS5_IJNS5_IJST_SX_EEESW_EEESV_NS5_IJSB_SX_EEEEEEEEEEEvNS4_8identityENS5_IJNS4_13SM90_TMA_LOADES26_EEENS5_IJS1S_NSM_INS5_IJNS5_IJNS5_IJSO_S1W_EEES1U_EEESB_S1X_EEENS5_IJS20_SV_NS5_IJSB_NSA_ILi1024EEEEEEEEEEEEEEvS25_EENS_8epilogue10collective18CollectiveEpilogueINS2H_23Sm100TmaWarpSpecializedILi4ELi2ELi64ELb1ELb0EEEJSH_NS5_IJNSM_ISF_SB_EENSM_INSA_ILi64EEESB_EEEEENS_10bfloat16_tESL_S2Q_SL_NS2H_6fusion15FusionCallbacksIS2L_NS2R_17LinearCombinationIS2Q_fS2Q_fLNS_15FloatRoundStyleE2EEESH_S2P_JEEENS4_5SM1004TMEM4LOAD26SM100_TMEM_LOAD_32dp32b64xES26_NS1J_IS1L_NS1M_ILi16EEENSM_INS5_IJS1O_S2N_EEENS5_IJS2N_SB_EEEEEEENS4_39AutoVectorizingCopyWithAssumedAlignmentILi128EEENS4_14SM90_TMA_STOREES35_S37_S37_EEEvvEEEEvNT_6ParamsE,"aw",@nobits
	.sectionflags	@""
	.align	16
	.zero		1024


//--------------------- .nv.shared.reserved.0     --------------------------
	.section	.nv.shared.reserved.0,"aw",@nobits
	.weak		__nv_reservedSMEM_offset_0_alias
	.size		__nv_reservedSMEM_offset_0_alias, 0, 64
	.other		__nv_reservedSMEM_offset_0_alias,@"STO_CUDA_RESERVED_SHARED STV_DEFAULT"
__nv_reservedSMEM_offset_0_alias:
	.zero		0
.nv.shared.reserved.0:
	.zero		64
	.weak		__nv_reservedSMEM_tcgen05_partition
	.type		__nv_reservedSMEM_tcgen05_partition,@object
	.size		__nv_reservedSMEM_tcgen05_partition,(.L_0 - __nv_reservedSMEM_tcgen05_partition)
__nv_reservedSMEM_tcgen05_partition:
	.zero		32
.L_0:


//--------------------- .nv.global                --------------------------
	.section	.nv.global,"aw",@nobits
.nv.global:
	.type		_ZN40_INTERNAL_75ead45d_4_k_cu_09622fcb_363774cute1_E,@object
	.size		_ZN40_INTERNAL_75ead45d_4_k_cu_09622fcb_363774cute1_E,(_ZN40_INTERNAL_75ead45d_4_k_cu_09622fcb_363774cuda3std3__45__cpo6cbeginE - _ZN40_INTERNAL_75ead45d_4_k_cu_09622fcb_363774cute1_E)
_ZN40_INTERNAL_75ead45d_4_k_cu_09622fcb_363774cute1_E:
	.zero		1
	.type		_ZN40_INTERNAL_75ead45d_4_k_cu_09622fcb_363774cuda3std3__45__cpo6cbeginE,@object
	.size		_ZN40_INTERNAL_75ead45d_4_k_cu_09622fcb_363774cuda3std3__45__cpo6cbeginE,(_ZN40_INTERNAL_75ead45d_4_k_cu_09622fcb_363774cuda3std3__48in_placeE - _ZN40_INTERNAL_75ead45d_4_k_cu_09622fcb_363774cuda3std3__45__cpo6cbeginE)
_ZN40_INTERNAL_75ead45d_4_k_cu_09622fcb_363774cuda3std3__45__cpo6cbeginE:
	.zero		1
	.type		_ZN40_INTERNAL_75ead45d_4_k_cu_09622fcb_363774cuda3std3__48in_placeE,@object
	.size		_ZN40_INTERNAL_75ead45d_4_k_cu_09622fcb_363774cuda3std3__48in_placeE,(_ZN40_INTERNAL_75ead45d_4_k_cu_09622fcb_363774cuda3std6ranges3__45__cpo9iter_moveE - _ZN40_INTERNAL_75ead45d_4_k_cu_09622fcb_363774cuda3std3__48in_placeE)
_ZN40_INTERNAL_75ead45d_4_k_cu_09622fcb_363774cuda3std3__48in_placeE:
	.zero		1
	.type		_ZN40_INTERNAL_75ead45d_4_k_cu_09622fcb_363774cuda3std6ranges3__45__cpo9iter_moveE,@object
	.size		_ZN40_INTERNAL_75ead45d_4_k_cu_09622fcb_363774cuda3std6ranges3__45__cpo9iter_moveE,(_ZN40_INTERNAL_75ead45d_4_k_cu_09622fcb_363774cuda3std3__45__cpo5beginE - _ZN40_INTERNAL_75ead45d_4_k_cu_09622fcb_363774cuda3std6ranges3__45__cpo9iter_moveE)
_ZN40_INTERNAL_75ead45d_4_k_cu_09622fcb_363774cuda3std6ranges3__45__cpo9iter_moveE:
	.zero		1
	.type		_ZN40_INTERNAL_75ead45d_4_k_cu_09622fcb_363774cuda3std3__45__cpo5beginE,@object
	.size		_ZN40_INTERNAL_75ead45d_4_k_cu_09622fcb_363774cuda3std3__45__cpo5beginE,(_ZN40_INTERNAL_75ead45d_4_k_cu_09622fcb_363774cuda3std3__442_GLOBAL__N__75ead45d_4_k_cu_09622fcb_363776ignoreE - _ZN40_INTERNAL_75ead45d_4_k_cu_09622fcb_363774cuda3std3__45__cpo5beginE)
_ZN40_INTERNAL_75ead45d_4_k_cu_09622fcb_363774cuda3std3__45__cpo5beginE:
	.zero		1
	.type		_ZN40_INTERNAL_75ead45d_4_k_cu_09622fcb_363774cuda3std3__442_GLOBAL__N__75ead45d_4_k_cu_09622fcb_363776ignoreE,@object
	.size		_ZN40_INTERNAL_75ead45d_4_k_cu_09622fcb_363774cuda3std3__442_GLOBAL__N__75ead45d_4_k_cu_09622fcb_363776ignoreE,(_ZN40_INTERNAL_75ead45d_4_k_cu_09622fcb_363774cute7productE - _ZN40_INTERNAL_75ead45d_4_k_cu_09622fcb_363774cuda3std3__442_GLOBAL__N__75ead45d_4_k_cu_09622fcb_363776ignoreE)
_ZN40_INTERNAL_75ead45d_4_k_cu_09622fcb_363774cuda3std3__442_GLOBAL__N__75ead45d_4_k_cu_09622fcb_363776ignoreE:
	.zero		1
	.type		_ZN40_INTERNAL_75ead45d_4_k_cu_09622fcb_363774cute7productE,@object
	.size		_ZN40_INTERNAL_75ead45d_4_k_cu_09622fcb_363774cute7productE,(_ZN40_INTERNAL_75ead45d_4_k_cu_09622fcb_363774cuda3std3__45__cpo3endE - _ZN40_INTERNAL_75ead45d_4_k_cu_09622fcb_363774cute7productE)
_ZN40_INTERNAL_75ead45d_4_k_cu_09622fcb_363774cute7productE:
	.zero		1
	.type		_ZN40_INTERNAL_75ead45d_4_k_cu_09622fcb_363774cuda3std3__45__cpo3endE,@object
	.size		_ZN40_INTERNAL_75ead45d_4_k_cu_09622fcb_363774cuda3std3__45__cpo3endE,(_ZN40_INTERNAL_75ead45d_4_k_cu_09622fcb_363774cuda3std3__419piecewise_constructE - _ZN40_INTERNAL_75ead45d_4_k_cu_09622fcb_363774cuda3std3__45__cpo3endE)
_ZN40_INTERNAL_75ead45d_4_k_cu_09622fcb_363774cuda3std3__45__cpo3endE:
	.zero		1
	.type		_ZN40_INTERNAL_75ead45d_4_k_cu_09622fcb_363774cuda3std3__419piecewise_constructE,@object
	.size		_ZN40_INTERNAL_75ead45d_4_k_cu_09622fcb_363774cuda3std3__419piecewise_constructE,(_ZN40_INTERNAL_75ead45d_4_k_cu_09622fcb_363774cuda3std3__45__cpo4cendE - _ZN40_INTERNAL_75ead45d_4_k_cu_09622fcb_363774cuda3std3__419piecewise_constructE)
_ZN40_INTERNAL_75ead45d_4_k_cu_09622fcb_363774cuda3std3__419piecewise_constructE:
	.zero		1
	.type		_ZN40_INTERNAL_75ead45d_4_k_cu_09622fcb_363774cuda3std3__45__cpo4cendE,@object
	.size		_ZN40_INTERNAL_75ead45d_4_k_cu_09622fcb_363774cuda3std3__45__cpo4cendE,(_ZN40_INTERNAL_75ead45d_4_k_cu_09622fcb_363774cuda3std6ranges3__45__cpo4swapE - _ZN40_INTERNAL_75ead45d_4_k_cu_09622fcb_363774cuda3std3__45__cpo4cendE)
_ZN40_INTERNAL_75ead45d_4_k_cu_09622fcb_363774cuda3std3__45__cpo4cendE:
	.zero		1
	.type		_ZN40_INTERNAL_75ead45d_4_k_cu_09622fcb_363774cuda3std6ranges3__45__cpo4swapE,@object
	.size		_ZN40_INTERNAL_75ead45d_4_k_cu_09622fcb_363774cuda3std6ranges3__45__cpo4swapE,(.L_10 - _ZN40_INTERNAL_75ead45d_4_k_cu_09622fcb_363774cuda3std6ranges3__45__cpo4swapE)
_ZN40_INTERNAL_75ead45d_4_k_cu_09622fcb_363774cuda3std6ranges3__45__cpo4swapE:
	.zero		1
.L_10:


//--------------------- .nv.constant0._ZN7cutlass13device_kernelINS_4gemm6kernel13GemmUniversalIN4cute5tupleIJiiiiEEENS1_10collective13CollectiveMmaINS1_46MainloopSm100TmaUmmaWarpSpecializedBlockScaledILi1ELi2ELi1ENS5_IJNS4_1CILi1EEENSA_ILi4EEESB_EEEEENS5_IJNSA_ILi128EEENSA_ILi256EEESG_EEENS5_IJNS_12float_e5m2_tENS_13float_ue8m0_tEEEENS5_IJNS5_IJlSB_lEEENS4_6LayoutINS5_IJNS5_IJNS5_IJNSA_ILi32EEESC_EEEiEEESP_NS5_IJSB_iEEEEEENS5_IJNS5_IJNS5_IJNSA_ILi16EEESC_EEEiEEENS5_IJNS5_IJNSA_ILi0EEESB_EEENSA_ILi512EEEEEENS5_IJSV_iEEEEEEEEEEESK_S12_NS4_8TiledMMAINS4_8MMA_AtomIJNS4_21SM100_MMA_MXF8F6F4_SSISI_SI_fSJ_Li128ELi256ELNS4_4UMMA5MajorE0ELS17_0ELNS16_7ScaleInE0ELS18_0EEEEEENSM_INS5_IJSB_SB_SB_EEENS5_IJSV_SV_SV_EEEEENS5_IJNS4_10UnderscoreES1E_S1E_EEEEENS5_IJNS4_23SM90_TMA_LOAD_MULTICASTES1H_EEENS5_IJNS4_14ComposedLayoutINS4_7SwizzleILi3ELi4ELi3EEENS4_18smem_ptr_flag_bitsILi8EEENSM_INS5_IJNSA_ILi8EEESF_EEENS5_IJSF_SB_EEEEEEENSM_INS5_IJNS5_IJNS5_IJSO_SB_EEENS5_IJSN_SB_EEEEEESB_NS5_IJSC_NSA_ILi2EEEEEEEEENS5_IJNS5_IJNS5_IJST_SX_EEESW_EEESV_NS5_IJSB_SX_EEEEEEEEEEEvNS4_8identityENS5_IJNS4_13SM90_TMA_LOADES26_EEENS5_IJS1S_NSM_INS5_IJNS5_IJNS5_IJSO_S1W_EEES1U_EEESB_S1X_EEENS5_IJS20_SV_NS5_IJSB_NSA_ILi1024EEEEEEEEEEEEEEvS25_EENS_8epilogue10collective18CollectiveEpilogueINS2H_23Sm100TmaWarpSpecializedILi4ELi2ELi64ELb1ELb0EEEJSH_NS5_IJNSM_ISF_SB_EENSM_INSA_ILi64EEESB_EEEEENS_10bfloat16_tESL_S2Q_SL_NS2H_6fusion15FusionCallbacksIS2L_NS2R_17LinearCombinationIS2Q_fS2Q_fLNS_15FloatRoundStyleE2EEESH_S2P_JEEENS4_5SM1004TMEM4LOAD26SM100_TMEM_LOAD_32dp32b64xES26_NS1J_IS1L_NS1M_ILi16EEENSM_INS5_IJS1O_S2N_EEENS5_IJS2N_SB_EEEEEEENS4_39AutoVectorizingCopyWithAssumedAlignmentILi128EEENS4_14SM90_TMA_STOREES35_S37_S37_EEEvvEEEEvNT_6ParamsE --------------------------
	.section	.nv.constant0._ZN7cutlass13device_kernelINS_4gemm6kernel13GemmUniversalIN4cute5tupleIJiiiiEEENS1_10collective13CollectiveMmaINS1_46MainloopSm100TmaUmmaWarpSpecializedBlockScaledILi1ELi2ELi1ENS5_IJNS4_1CILi1EEENSA_ILi4EEESB_EEEEENS5_IJNSA_ILi128EEENSA_ILi256EEESG_EEENS5_IJNS_12float_e5m2_tENS_13float_ue8m0_tEEEENS5_IJNS5_IJlSB_lEEENS4_6LayoutINS5_IJNS5_IJNS5_IJNSA_ILi32EEESC_EEEiEEESP_NS5_IJSB_iEEEEEENS5_IJNS5_IJNS5_IJNSA_ILi16EEESC_EEEiEEENS5_IJNS5_IJNSA_ILi0EEESB_EEENSA_ILi512EEEEEENS5_IJSV_iEEEEEEEEEEESK_S12_NS4_8TiledMMAINS4_8MMA_AtomIJNS4_21SM100_MMA_MXF8F6F4_SSISI_SI_fSJ_Li128ELi256ELNS4_4UMMA5MajorE0ELS17_0ELNS16_7ScaleInE0ELS18_0EEEEEENSM_INS5_IJSB_SB_SB_EEENS5_IJSV_SV_SV_EEEEENS5_IJNS4_10UnderscoreES1E_S1E_EEEEENS5_IJNS4_23SM90_TMA_LOAD_MULTICASTES1H_EEENS5_IJNS4_14ComposedLayoutINS4_7SwizzleILi3ELi4ELi3EEENS4_18smem_ptr_flag_bitsILi8EEENSM_INS5_IJNSA_ILi8EEESF_EEENS5_IJSF_SB_EEEEEEENSM_INS5_IJNS5_IJNS5_IJSO_SB_EEENS5_IJSN_SB_EEEEEESB_NS5_IJSC_NSA_ILi2EEEEEEEEENS5_IJNS5_IJNS5_IJST_SX_EEESW_EEESV_NS5_IJSB_SX_EEEEEEEEEEEvNS4_8identityENS5_IJNS4_13SM90_TMA_LOADES26_EEENS5_IJS1S_NSM_INS5_IJNS5_IJNS5_IJSO_S1W_EEES1U_EEESB_S1X_EEENS5_IJS20_SV_NS5_IJSB_NSA_ILi1024EEEEEEEEEEEEEEvS25_EENS_8epilogue10collective18CollectiveEpilogueINS2H_23Sm100TmaWarpSpecializedILi4ELi2ELi64ELb1ELb0EEEJSH_NS5_IJNSM_ISF_SB_EENSM_INSA_ILi64EEESB_EEEEENS_10bfloat16_tESL_S2Q_SL_NS2H_6fusion15FusionCallbacksIS2L_NS2R_17LinearCombinationIS2Q_fS2Q_fLNS_15FloatRoundStyleE2EEESH_S2P_JEEENS4_5SM1004TMEM4LOAD26SM100_TMEM_LOAD_32dp32b64xES26_NS1J_IS1L_NS1M_ILi16EEENSM_INS5_IJS1O_S2N_EEENS5_IJS2N_SB_EEEEEEENS4_39AutoVectorizingCopyWithAssumedAlignmentILi128EEENS4_14SM90_TMA_STOREES35_S37_S37_EEEvvEEEEvNT_6ParamsE,"a",@progbits
	.sectionflags	@""
	.align	4
.nv.constant0._ZN7cutlass13device_kernelINS_4gemm6kernel13GemmUniversalIN4cute5tupleIJiiiiEEENS1_10collective13CollectiveMmaINS1_46MainloopSm100TmaUmmaWarpSpecializedBlockScaledILi1ELi2ELi1ENS5_IJNS4_1CILi1EEENSA_ILi4EEESB_EEEEENS5_IJNSA_ILi128EEENSA_ILi256EEESG_EEENS5_IJNS_12float_e5m2_tENS_13float_ue8m0_tEEEENS5_IJNS5_IJlSB_lEEENS4_6LayoutINS5_IJNS5_IJNS5_IJNSA_ILi32EEESC_EEEiEEESP_NS5_IJSB_iEEEEEENS5_IJNS5_IJNS5_IJNSA_ILi16EEESC_EEEiEEENS5_IJNS5_IJNSA_ILi0EEESB_EEENSA_ILi512EEEEEENS5_IJSV_iEEEEEEEEEEESK_S12_NS4_8TiledMMAINS4_8MMA_AtomIJNS4_21SM100_MMA_MXF8F6F4_SSISI_SI_fSJ_Li128ELi256ELNS4_4UMMA5MajorE0ELS17_0ELNS16_7ScaleInE0ELS18_0EEEEEENSM_INS5_IJSB_SB_SB_EEENS5_IJSV_SV_SV_EEEEENS5_IJNS4_10UnderscoreES1E_S1E_EEEEENS5_IJNS4_23SM90_TMA_LOAD_MULTICASTES1H_EEENS5_IJNS4_14ComposedLayoutINS4_7SwizzleILi3ELi4ELi3EEENS4_18smem_ptr_flag_bitsILi8EEENSM_INS5_IJNSA_ILi8EEESF_EEENS5_IJSF_SB_EEEEEEENSM_INS5_IJNS5_IJNS5_IJSO_SB_EEENS5_IJSN_SB_EEEEEESB_NS5_IJSC_NSA_ILi2EEEEEEEEENS5_IJNS5_IJNS5_IJST_SX_EEESW_EEESV_NS5_IJSB_SX_EEEEEEEEEEEvNS4_8identityENS5_IJNS4_13SM90_TMA_LOADES26_EEENS5_IJS1S_NSM_INS5_IJNS5_IJNS5_IJSO_S1W_EEES1U_EEESB_S1X_EEENS5_IJS20_SV_NS5_IJSB_NSA_ILi1024EEEEEEEEEEEEEEvS25_EENS_8epilogue10collective18CollectiveEpilogueINS2H_23Sm100TmaWarpSpecializedILi4ELi2ELi64ELb1ELb0EEEJSH_NS5_IJNSM_ISF_SB_EENSM_INSA_ILi64EEESB_EEEEENS_10bfloat16_tESL_S2Q_SL_NS2H_6fusion15FusionCallbacksIS2L_NS2R_17LinearCombinationIS2Q_fS2Q_fLNS_15FloatRoundStyleE2EEESH_S2P_JEEENS4_5SM1004TMEM4LOAD26SM100_TMEM_LOAD_32dp32b64xES26_NS1J_IS1L_NS1M_ILi16EEENSM_INS5_IJS1O_S2N_EEENS5_IJS2N_SB_EEEEEEENS4_39AutoVectorizingCopyWithAssumedAlignmentILi128EEENS4_14SM90_TMA_STOREES35_S37_S37_EEEvvEEEEvNT_6ParamsE:
	.zero		3968


//--------------------- SYMBOLS --------------------------

	.type		.nv.reservedSmem.offset0,@object
	.size		.nv.reservedSmem.offset0,0x4
	.type		.nv.reservedSmem.cap,@object
	.size		.nv.reservedSmem.cap,0x4
	.type		__assertfail,@function
